	.target	sm_90a

	.elftype	@"ET_EXEC"


//--------------------- .note.nv.tkinfo           --------------------------
	.section	.note.nv.tkinfo,"",@"SHT_NOTE"
	.sectionflags	@"SHF_NOTE_NV_TKINFO"
	.tkinfo
        /*0018*/ 	.word	0x00000002
        /*0030*/ 	.string	""
        /*0030*/ 	.string	"ptxas"
        /*0030*/ 	.string	"Cuda compilation tools, release 13.0, V13.0.88"
        /*0030*/ 	.string	"Build cuda_13.0.r13.0/compiler.36424714_0"
        /*0030*/ 	.string	"-v  -suppress-debug-info  -lineinfo  -arch sm_90a "



//--------------------- .note.nv.cuinfo           --------------------------
	.section	.note.nv.cuinfo,"",@"SHT_NOTE"
	.sectionflags	@"SHF_NOTE_NV_CUINFO"
        /*0018*/ 	.short	0x0002
        /*001a*/ 	.short	0x005a
        /*001c*/ 	.short	0x0082
	.zero		2


//--------------------- .nv.info                  --------------------------
	.section	.nv.info,"",@"SHT_CUDA_INFO"
	.align	4


	//----- nvinfo : EIATTR_REGCOUNT
	.align		4
        /*0000*/ 	.byte	0x04, 0x2f
        /*0002*/ 	.short	(.L_1 - .L_0)
	.align		4
.L_0:
        /*0004*/ 	.word	index@(matmul_kernel)
        /*0008*/ 	.word	0x000000ff


	//----- nvinfo : EIATTR_FRAME_SIZE
	.align		4
.L_1:
        /*000c*/ 	.byte	0x04, 0x11
        /*000e*/ 	.short	(.L_3 - .L_2)
	.align		4
.L_2:
        /*0010*/ 	.word	index@(matmul_kernel)
        /*0014*/ 	.word	0x00000590


	//----- nvinfo : EIATTR_MIN_STACK_SIZE
	.align		4
.L_3:
        /*0018*/ 	.byte	0x04, 0x12
        /*001a*/ 	.short	(.L_5 - .L_4)
	.align		4
.L_4:
        /*001c*/ 	.word	index@(matmul_kernel)
        /*0020*/ 	.word	0x00000590
.L_5:


//--------------------- .nv.compat                --------------------------
	.section	.nv.compat,"",@"SHT_CUDA_COMPAT_INFO"
	.align	4
        /*0000*/ 	.byte	0x02, 0x09, 0x01, 0x00, 0x02, 0x02, 0x04, 0x00, 0x02, 0x05, 0x05, 0x00, 0x03, 0x07, 0x01, 0x01
        /*0010*/ 	.byte	0x02, 0x03, 0x00, 0x00, 0x02, 0x06, 0x01, 0x00, 0x04, 0x0b, 0x08, 0x00, 0x00, 0x00, 0x00, 0x00
        /*0020*/ 	.byte	0x00, 0x00, 0x00, 0x00


//--------------------- .nv.info.matmul_kernel    --------------------------
	.section	.nv.info.matmul_kernel,"",@"SHT_CUDA_INFO"
	.sectionflags	@""
	.align	4


	//----- nvinfo : EIATTR_CUDA_API_VERSION
	.align		4
        /*0000*/ 	.byte	0x04, 0x37
        /*0002*/ 	.short	(.L_7 - .L_6)
.L_6:
        /*0004*/ 	.word	0x00000082


	//----- nvinfo : EIATTR_KPARAM_INFO
	.align		4
.L_7:
        /*0008*/ 	.byte	0x04, 0x17
        /*000a*/ 	.short	(.L_9 - .L_8)
.L_8:
        /*000c*/ 	.word	0x00000000
        /*0010*/ 	.short	0x000d
        /*0012*/ 	.short	0x0048
        /*0014*/ 	.byte	0x00, 0xf4, 0x21, 0x00


	//----- nvinfo : EIATTR_KPARAM_INFO
	.align		4
.L_9:
        /*0018*/ 	.byte	0x04, 0x17
        /*001a*/ 	.short	(.L_11 - .L_10)
.L_10:
        /*001c*/ 	.word	0x00000000
        /*0020*/ 	.short	0x000c
        /*0022*/ 	.short	0x0040
        /*0024*/ 	.byte	0x00, 0xf4, 0x21, 0x00


	//----- nvinfo : EIATTR_KPARAM_INFO
	.align		4
.L_11:
        /*0028*/ 	.byte	0x04, 0x17
        /*002a*/ 	.short	(.L_13 - .L_12)
.L_12:
        /*002c*/ 	.word	0x00000000
        /*0030*/ 	.short	0x000b
        /*0032*/ 	.short	0x0038
        /*0034*/ 	.byte	0x00, 0xf0, 0x11, 0x00


	//----- nvinfo : EIATTR_KPARAM_INFO
	.align		4
.L_13:
        /*0038*/ 	.byte	0x04, 0x17
        /*003a*/ 	.short	(.L_15 - .L_14)
.L_14:
        /*003c*/ 	.word	0x00000000
        /*0040*/ 	.short	0x000a
        /*0042*/ 	.short	0x0034
        /*0044*/ 	.byte	0x00, 0xf0, 0x11, 0x00


	//----- nvinfo : EIATTR_KPARAM_INFO
	.align		4
.L_15:
        /*0048*/ 	.byte	0x04, 0x17
        /*004a*/ 	.short	(.L_17 - .L_16)
.L_16:
        /*004c*/ 	.word	0x00000000
        /*0050*/ 	.short	0x0009
        /*0052*/ 	.short	0x0030
        /*0054*/ 	.byte	0x00, 0xf0, 0x11, 0x00


	//----- nvinfo : EIATTR_KPARAM_INFO
	.align		4
.L_17:
        /*0058*/ 	.byte	0x04, 0x17
        /*005a*/ 	.short	(.L_19 - .L_18)
.L_18:
        /*005c*/ 	.word	0x00000000
        /*0060*/ 	.short	0x0008
        /*0062*/ 	.short	0x002c
        /*0064*/ 	.byte	0x00, 0xf0, 0x11, 0x00


	//----- nvinfo : EIATTR_KPARAM_INFO
	.align		4
.L_19:
        /*0068*/ 	.byte	0x04, 0x17
        /*006a*/ 	.short	(.L_21 - .L_20)
.L_20:
        /*006c*/ 	.word	0x00000000
        /*0070*/ 	.short	0x0007
        /*0072*/ 	.short	0x0028
        /*0074*/ 	.byte	0x00, 0xf0, 0x11, 0x00


	//----- nvinfo : EIATTR_KPARAM_INFO
	.align		4
.L_21:
        /*0078*/ 	.byte	0x04, 0x17
        /*007a*/ 	.short	(.L_23 - .L_22)
.L_22:
        /*007c*/ 	.word	0x00000000
        /*0080*/ 	.short	0x0006
        /*0082*/ 	.short	0x0024
        /*0084*/ 	.byte	0x00, 0xf0, 0x11, 0x00


	//----- nvinfo : EIATTR_KPARAM_INFO
	.align		4
.L_23:
        /*0088*/ 	.byte	0x04, 0x17
        /*008a*/ 	.short	(.L_25 - .L_24)
.L_24:
        /*008c*/ 	.word	0x00000000
        /*0090*/ 	.short	0x0005
        /*0092*/ 	.short	0x0020
        /*0094*/ 	.byte	0x00, 0xf0, 0x11, 0x00


	//----- nvinfo : EIATTR_KPARAM_INFO
	.align		4
.L_25:
        /*0098*/ 	.byte	0x04, 0x17
        /*009a*/ 	.short	(.L_27 - .L_26)
.L_26:
        /*009c*/ 	.word	0x00000000
        /*00a0*/ 	.short	0x0004
        /*00a2*/ 	.short	0x001c
        /*00a4*/ 	.byte	0x00, 0xf0, 0x11, 0x00


	//----- nvinfo : EIATTR_KPARAM_INFO
	.align		4
.L_27:
        /*00a8*/ 	.byte	0x04, 0x17
        /*00aa*/ 	.short	(.L_29 - .L_28)
.L_28:
        /*00ac*/ 	.word	0x00000000
        /*00b0*/ 	.short	0x0003
        /*00b2*/ 	.short	0x0018
        /*00b4*/ 	.byte	0x00, 0xf0, 0x11, 0x00


	//----- nvinfo : EIATTR_KPARAM_INFO
	.align		4
.L_29:
        /*00b8*/ 	.byte	0x04, 0x17
        /*00ba*/ 	.short	(.L_31 - .L_30)
.L_30:
        /*00bc*/ 	.word	0x00000000
        /*00c0*/ 	.short	0x0002
        /*00c2*/ 	.short	0x0010
        /*00c4*/ 	.byte	0x00, 0xf4, 0x21, 0x00


	//----- nvinfo : EIATTR_KPARAM_INFO
	.align		4
.L_31:
        /*00c8*/ 	.byte	0x04, 0x17
        /*00ca*/ 	.short	(.L_33 - .L_32)
.L_32:
        /*00cc*/ 	.word	0x00000000
        /*00d0*/ 	.short	0x0001
        /*00d2*/ 	.short	0x0008
        /*00d4*/ 	.byte	0x00, 0xf4, 0x21, 0x00


	//----- nvinfo : EIATTR_KPARAM_INFO
	.align		4
.L_33:
        /*00d8*/ 	.byte	0x04, 0x17
        /*00da*/ 	.short	(.L_35 - .L_34)
.L_34:
        /*00dc*/ 	.word	0x00000000
        /*00e0*/ 	.short	0x0000
        /*00e2*/ 	.short	0x0000
        /*00e4*/ 	.byte	0x00, 0xf4, 0x21, 0x00


	//----- nvinfo : EIATTR_SPARSE_MMA_MASK
	.align		4
.L_35:
        /*00e8*/ 	.byte	0x03, 0x50
        /*00ea*/ 	.short	0x0000


	//----- nvinfo : EIATTR_MAXREG_COUNT
	.align		4
        /*00ec*/ 	.byte	0x03, 0x1b
        /*00ee*/ 	.short	0x00ff


	//----- nvinfo : EIATTR_NUM_BARRIERS
	.align		4
        /*00f0*/ 	.byte	0x02, 0x4c
        /*00f2*/ 	.byte	0x01
	.zero		1


	//----- nvinfo : EIATTR_ANNOTATIONS
	.align		4
        /*00f4*/ 	.byte	0x04, 0x55
        /*00f6*/ 	.short	(.L_37 - .L_36)


	//   ....[0]....
.L_36:
        /*00f8*/ 	.word	0x00000001
        /*00fc*/ 	.byte	0xa0, 0x05, 0x00, 0x00, 0x01, 0x00, 0x00, 0x00, 0xe0, 0x05, 0x00, 0x00, 0x01, 0x00, 0x00, 0x00
        /* <DEDUP_REMOVED lines=569> */
        /*249c*/ 	.byte	0x20, 0x7a, 0x01, 0x00


	//----- nvinfo : EIATTR_MERCURY_ISA_VERSION
	.align		4
.L_37:
        /*24a0*/ 	.byte	0x03, 0x5f
        /*24a2*/ 	.short	0x0101


	//----- nvinfo : EIATTR_EXIT_INSTR_OFFSETS
	.align		4
        /*24a4*/ 	.byte	0x04, 0x1c
        /*24a6*/ 	.short	(.L_39 - .L_38)


	//   ....[0]....
.L_38:
        /*24a8*/ 	.word	0x00017dc0


	//   ....[1]....
        /*24ac*/ 	.word	0x00017de0


	//----- nvinfo : EIATTR_REQNTID
	.align		4
.L_39:
        /*24b0*/ 	.byte	0x04, 0x10
        /*24b2*/ 	.short	(.L_41 - .L_40)
.L_40:
        /*24b4*/ 	.word	0x00000080
        /*24b8*/ 	.word	0x00000001
        /*24bc*/ 	.word	0x00000001


	//----- nvinfo : EIATTR_CBANK_PARAM_SIZE
	.align		4
.L_41:
        /*24c0*/ 	.byte	0x03, 0x19
        /*24c2*/ 	.short	0x0050


	//----- nvinfo : EIATTR_PARAM_CBANK
	.align		4
        /*24c4*/ 	.byte	0x04, 0x0a
        /*24c6*/ 	.short	(.L_43 - .L_42)
	.align		4
.L_42:
        /*24c8*/ 	.word	index@(.nv.constant0.matmul_kernel)
        /*24cc*/ 	.short	0x0210
        /*24ce*/ 	.short	0x0050


	//----- nvinfo : EIATTR_SW_WAR
	.align		4
.L_43:
        /*24d0*/ 	.byte	0x04, 0x36
        /*24d2*/ 	.short	(.L_45 - .L_44)
.L_44:
        /*24d4*/ 	.word	0x00000008
.L_45:


//--------------------- .nv.callgraph             --------------------------
	.section	.nv.callgraph,"",@"SHT_CUDA_CALLGRAPH"
	.align	4
	.sectionentsize	8
	.align		4
        /*0000*/ 	.word	0x00000000
	.align		4
        /*0004*/ 	.word	0xffffffff
	.align		4
        /*0008*/ 	.word	0x00000000
	.align		4
        /*000c*/ 	.word	0xfffffffe
	.align		4
        /*0010*/ 	.word	0x00000000
	.align		4
        /*0014*/ 	.word	0xfffffffd
	.align		4
        /*0018*/ 	.word	0x00000000
	.align		4
        /*001c*/ 	.word	0xfffffffc


//--------------------- .text.matmul_kernel       --------------------------
	.section	.text.matmul_kernel,"ax",@progbits
	.align	128
        .global         matmul_kernel
        .type           matmul_kernel,@function
        .size           matmul_kernel,(.L_x_4 - matmul_kernel)
        .other          matmul_kernel,@"STO_CUDA_ENTRY STV_DEFAULT"
matmul_kernel:
.text.matmul_kernel:
[----:B------:R-:W0:Y:S08]  /*0000*/  LDC R1, c[0x0][0x28] ;  /* 0x00000a00ff017b82 */ /* 0x000e300000000800 */
[----:B------:R-:W1:Y:S01]  /*0010*/  LDC.64 R86, c[0x0][0x228] ;  /* 0x00008a00ff567b82 */ /* 0x000e620000000a00 */
[----:B------:R-:W2:Y:S01]  /*0020*/  S2R R5, SR_CTAID.X ;  /* 0x0000000000057919 */ /* 0x000ea20000002500 */
[----:B0-----:R-:W-:Y:S01]  /*0030*/  VIADD R1, R1, 0xfffffa70 ;  /* 0xfffffa7001017836 */ /* 0x001fe20000000000 */
[----:B------:R-:W-:Y:S01]  /*0040*/  UMOV UR12, 0x400 ;  /* 0x00000400000c7882 */ /* 0x000fe20000000000 */
[----:B------:R-:W-:Y:S01]  /*0050*/  ULDC.64 UR14, c[0x0][0x208] ;  /* 0x00008200000e7ab9 */ /* 0x000fe20000000a00 */
[----:B------:R-:W0:Y:S01]  /*0060*/  S2R R185, SR_TID.X ;  /* 0x0000000000b97919 */ /* 0x000e220000002100 */
[----:B------:R-:W-:-:S02]  /*0070*/  ULDC UR16, c[0x0][0x230] ;  /* 0x00008c0000107ab9 */ /* 0x000fc40000000800 */
[----:B------:R-:W3:Y:S08]  /*0080*/  LDC R132, c[0x0][0x230] ;  /* 0x00008c00ff847b82 */ /* 0x000ef00000000800 */
[----:B------:R-:W4:Y:S01]  /*0090*/  S2UR UR4, SR_CgaCtaId ;  /* 0x00000000000479c3 */ /* 0x000f220000008800 */
[----:B-1----:R-:W-:-:S05]  /*00a0*/  VIADD R0, R87, 0xff ;  /* 0x000000ff57007836 */ /* 0x002fca0000000000 */
[----:B------:R-:W-:Y:S01]  /*00b0*/  SHF.R.S32.HI R3, RZ, 0x1f, R0 ;  /* 0x0000001fff037819 */ /* 0x000fe20000011400 */
[----:B---3--:R-:W-:-:S03]  /*00c0*/  VIADD R132, R132, 0x3f ;  /* 0x0000003f84847836 */ /* 0x008fc60000000000 */
[----:B------:R-:W-:Y:S02]  /*00d0*/  LEA.HI R3, R3, R0, RZ, 0x8 ;  /* 0x0000000003037211 */ /* 0x000fe400078f40ff */
[----:B--2---:R-:W-:Y:S02]  /*00e0*/  IABS R8, R5 ;  /* 0x0000000500087213 */ /* 0x004fe40000000000 */
[----:B------:R-:W-:Y:S01]  /*00f0*/  SHF.R.S32.HI R3, RZ, 0x8, R3 ;  /* 0x00000008ff037819 */ /* 0x000fe20000011403 */
[----:B----4-:R-:W-:-:S04]  /*0100*/  ULEA UR12, UR4, UR12, 0x18 ;  /* 0x0000000c040c7291 */ /* 0x010fc8000f8ec03f */
[----:B------:R-:W-:-:S05]  /*0110*/  IMAD.SHL.U32 R4, R3, 0x4, RZ ;  /* 0x0000000403047824 */ /* 0x000fca00078e00ff */
[-C--:B------:R-:W-:Y:S02]  /*0120*/  IABS R7, R4.reuse ;  /* 0x0000000400077213 */ /* 0x080fe40000000000 */
[----:B------:R-:W-:Y:S02]  /*0130*/  IABS R10, R4 ;  /* 0x00000004000a7213 */ /* 0x000fe40000000000 */
[----:B------:R-:W1:Y:S08]  /*0140*/  I2F.RP R0, R7 ;  /* 0x0000000700007306 */ /* 0x000e700000209400 */
[----:B-1----:R-:W1:Y:S02]  /*0150*/  MUFU.RCP R0, R0 ;  /* 0x0000000000007308 */ /* 0x002e640000001000 */
[----:B-1----:R-:W-:-:S02]  /*0160*/  VIADD R2, R0, 0xffffffe ;  /* 0x0ffffffe00027836 */ /* 0x002fc40000000000 */
[----:B------:R-:W-:Y:S01]  /*0170*/  IMAD.MOV R0, RZ, RZ, -R10 ;  /* 0x000000ffff007224 */ /* 0x000fe200078e0a0a */
[----:B0-----:R-:W-:-:S03]  /*0180*/  LEA.HI R10, R185, 0x3e, RZ, 0x1a ;  /* 0x0000003eb90a7811 */ /* 0x001fc600078fd0ff */
[----:B------:R0:W1:Y:S02]  /*0190*/  F2I.FTZ.U32.TRUNC.NTZ R3, R2 ;  /* 0x0000000200037305 */ /* 0x000064000021f000 */
[----:B0-----:R-:W-:Y:S02]  /*01a0*/  IMAD.MOV.U32 R2, RZ, RZ, RZ ;  /* 0x000000ffff027224 */ /* 0x001fe400078e00ff */
[----:B-1----:R-:W-:-:S04]  /*01b0*/  IMAD.MOV R6, RZ, RZ, -R3 ;  /* 0x000000ffff067224 */ /* 0x002fc800078e0a03 */
[----:B------:R-:W-:Y:S02]  /*01c0*/  IMAD R9, R6, R7, RZ ;  /* 0x0000000706097224 */ /* 0x000fe400078e02ff */
[----:B------:R-:W-:Y:S02]  /*01d0*/  IMAD.MOV.U32 R6, RZ, RZ, R8 ;  /* 0x000000ffff067224 */ /* 0x000fe400078e0008 */
[----:B------:R-:W-:-:S06]  /*01e0*/  IMAD.HI.U32 R3, R3, R9, R2 ;  /* 0x0000000903037227 */ /* 0x000fcc00078e0002 */
[----:B------:R-:W-:-:S04]  /*01f0*/  IMAD.HI.U32 R3, R3, R6, RZ ;  /* 0x0000000603037227 */ /* 0x000fc800078e00ff */
[----:B------:R-:W-:-:S05]  /*0200*/  IMAD R0, R3, R0, R6 ;  /* 0x0000000003007224 */ /* 0x000fca00078e0206 */
[----:B------:R-:W-:-:S13]  /*0210*/  ISETP.GT.U32.AND P1, PT, R7, R0, PT ;  /* 0x000000000700720c */ /* 0x000fda0003f24070 */
[----:B------:R-:W-:Y:S02]  /*0220*/  @!P1 IMAD.IADD R0, R0, 0x1, -R7 ;  /* 0x0000000100009824 */ /* 0x000fe400078e0a07 */
[----:B------:R-:W-:Y:S01]  /*0230*/  @!P1 VIADD R3, R3, 0x1 ;  /* 0x0000000103039836 */ /* 0x000fe20000000000 */
[----:B------:R-:W-:Y:S02]  /*0240*/  ISETP.NE.AND P1, PT, R4, RZ, PT ;  /* 0x000000ff0400720c */ /* 0x000fe40003f25270 */
[----:B------:R-:W-:Y:S02]  /*0250*/  ISETP.GE.U32.AND P0, PT, R0, R7, PT ;  /* 0x000000070000720c */ /* 0x000fe40003f06070 */
[----:B------:R-:W-:-:S04]  /*0260*/  LOP3.LUT R0, R5, R4, RZ, 0x3c, !PT ;  /* 0x0000000405007212 */ /* 0x000fc800078e3cff */
[----:B------:R-:W-:Y:S01]  /*0270*/  ISETP.GE.AND P2, PT, R0, RZ, PT ;  /* 0x000000ff0000720c */ /* 0x000fe20003f46270 */
[----:B------:R-:W-:-:S06]  /*0280*/  VIADD R0, R86, 0x3f ;  /* 0x0000003f56007836 */ /* 0x000fcc0000000000 */
[----:B------:R-:W-:-:S04]  /*0290*/  @P0 VIADD R3, R3, 0x1 ;  /* 0x0000000103030836 */ /* 0x000fc80000000000 */
[----:B------:R-:W-:Y:S01]  /*02a0*/  IMAD.MOV.U32 R2, RZ, RZ, R3 ;  /* 0x000000ffff027224 */ /* 0x000fe200078e0003 */
[----:B------:R-:W-:-:S03]  /*02b0*/  SHF.R.S32.HI R3, RZ, 0x1f, R0 ;  /* 0x0000001fff037819 */ /* 0x000fc60000011400 */
[----:B------:R-:W-:Y:S01]  /*02c0*/  @!P2 IMAD.MOV R2, RZ, RZ, -R2 ;  /* 0x000000ffff02a224 */ /* 0x000fe200078e0a02 */
[----:B------:R-:W-:Y:S02]  /*02d0*/  @!P1 LOP3.LUT R2, RZ, R4, RZ, 0x33, !PT ;  /* 0x00000004ff029212 */ /* 0x000fe400078e33ff */
[----:B------:R-:W-:-:S03]  /*02e0*/  LEA.HI R3, R3, R0, RZ, 0x6 ;  /* 0x0000000003037211 */ /* 0x000fc600078f30ff */
[----:B------:R-:W-:Y:S02]  /*02f0*/  IMAD.SHL.U32 R6, R2, 0x4, RZ ;  /* 0x0000000402067824 */ /* 0x000fe400078e00ff */
[----:B------:R-:W-:-:S03]  /*0300*/  IMAD.MOV R2, RZ, RZ, -R2 ;  /* 0x000000ffff027224 */ /* 0x000fc600078e0a02 */
[----:B------:R-:W-:Y:S01]  /*0310*/  LEA.HI.SX32 R3, R3, -R6, 0x1a ;  /* 0x8000000603037211 */ /* 0x000fe200078fd2ff */
[----:B------:R-:W-:-:S03]  /*0320*/  IMAD R4, R4, R2, R5 ;  /* 0x0000000204047224 */ /* 0x000fc600078e0205 */
[----:B------:R-:W-:Y:S02]  /*0330*/  VIMNMX R11, R3, 0x4, PT ;  /* 0x00000004030b7848 */ /* 0x000fe40003fe0100 */
[----:B------:R-:W-:Y:S02]  /*0340*/  IABS R9, R4 ;  /* 0x0000000400097213 */ /* 0x000fe40000000000 */
[----:B------:R-:W-:-:S04]  /*0350*/  IABS R7, R11 ;  /* 0x0000000b00077213 */ /* 0x000fc80000000000 */
[----:B------:R-:W0:Y:S08]  /*0360*/  I2F.RP R0, R7 ;  /* 0x0000000700007306 */ /* 0x000e300000209400 */
[----:B0-----:R-:W0:Y:S02]  /*0370*/  MUFU.RCP R0, R0 ;  /* 0x0000000000007308 */ /* 0x001e240000001000 */
[----:B0-----:R-:W-:-:S06]  /*0380*/  VIADD R3, R0, 0xffffffe ;  /* 0x0ffffffe00037836 */ /* 0x001fcc0000000000 */
[----:B------:R-:W0:Y:S02]  /*0390*/  F2I.FTZ.U32.TRUNC.NTZ R3, R3 ;  /* 0x0000000300037305 */ /* 0x000e24000021f000 */
[----:B0-----:R-:W-:-:S04]  /*03a0*/  IMAD.MOV R8, RZ, RZ, -R3 ;  /* 0x000000ffff087224 */ /* 0x001fc800078e0a03 */
[----:B------:R-:W-:Y:S01]  /*03b0*/  IMAD.MOV.U32 R2, RZ, RZ, R8 ;  /* 0x000000ffff027224 */ /* 0x000fe200078e0008 */
[----:B------:R-:W-:-:S03]  /*03c0*/  IABS R8, R11 ;  /* 0x0000000b00087213 */ /* 0x000fc60000000000 */
[----:B------:R-:W-:Y:S02]  /*03d0*/  IMAD R5, R2, R7, RZ ;  /* 0x0000000702057224 */ /* 0x000fe400078e02ff */
[----:B------:R-:W-:Y:S02]  /*03e0*/  IMAD.MOV.U32 R2, RZ, RZ, RZ ;  /* 0x000000ffff027224 */ /* 0x000fe400078e00ff */
[----:B------:R-:W-:Y:S01]  /*03f0*/  IMAD.MOV R0, RZ, RZ, -R8 ;  /* 0x000000ffff007224 */ /* 0x000fe200078e0a08 */
[----:B------:R-:W-:Y:S01]  /*0400*/  LEA.HI R8, R185, 0x2e, RZ, 0x1a ;  /* 0x0000002eb9087811 */ /* 0x000fe200078fd0ff */
[----:B------:R-:W-:Y:S01]  /*0410*/  IMAD.HI.U32 R2, R3, R5, R2 ;  /* 0x0000000503027227 */ /* 0x000fe200078e0002 */
[----:B------:R-:W-:-:S05]  /*0420*/  LOP3.LUT R3, R185, 0x3f, RZ, 0xc0, !PT ;  /* 0x0000003fb9037812 */ /* 0x000fca00078ec0ff */
        /* <DEDUP_REMOVED lines=8> */
[----:B------:R-:W-:-:S07]  /*04b0*/  ISETP.GE.AND P2, PT, R0, RZ, PT ;  /* 0x000000ff0000720c */ /* 0x000fce0003f46270 */
[----:B------:R-:W-:Y:S01]  /*04c0*/  @P0 VIADD R2, R2, 0x1 ;  /* 0x0000000102020836 */ /* 0x000fe20000000000 */
[----:B------:R-:W-:-:S05]  /*04d0*/  ISETP.GT.AND P0, PT, R132, 0x3f, PT ;  /* 0x0000003f8400780c */ /* 0x000fca0003f04270 */
[----:B------:R-:W-:Y:S01]  /*04e0*/  @!P2 IMAD.MOV R2, RZ, RZ, -R2 ;  /* 0x000000ffff02a224 */ /* 0x000fe200078e0a02 */
[----:B------:R-:W-:-:S05]  /*04f0*/  @!P1 LOP3.LUT R2, RZ, R11, RZ, 0x33, !PT ;  /* 0x0000000bff029212 */ /* 0x000fca00078e33ff */
[----:B------:R-:W-:-:S04]  /*0500*/  IMAD.MOV R0, RZ, RZ, -R2 ;  /* 0x000000ffff007224 */ /* 0x000fc800078e0a02 */
[----:B------:R-:W-:Y:S01]  /*0510*/  IMAD R0, R11, R0, R4 ;  /* 0x000000000b007224 */ /* 0x000fe200078e0204 */
[----:B------:R-:W-:-:S03]  /*0520*/  LEA.HI R4, R185, 0xe, RZ, 0x1a ;  /* 0x0000000eb9047811 */ /* 0x000fc600078fd0ff */
[----:B------:R-:W-:Y:S01]  /*0530*/  IMAD.IADD R0, R6, 0x1, R0 ;  /* 0x0000000106007824 */ /* 0x000fe200078e0200 */
[----:B------:R-:W-:-:S03]  /*0540*/  LEA.HI R6, R185, 0x1e, RZ, 0x1a ;  /* 0x0000001eb9067811 */ /* 0x000fc600078fd0ff */
[----:B------:R-:W-:Y:S01]  /*0550*/  IMAD R12, R0, 0x40, R3 ;  /* 0x00000040000c7824 */ /* 0x000fe200078e0203 */
[----:B------:R-:W-:Y:S01]  /*0560*/  SHF.R.U32.HI R0, RZ, 0x6, R185 ;  /* 0x00000006ff007819 */ /* 0x000fe200000116b9 */
[----:B------:R-:W-:-:S03]  /*0570*/  IMAD.SHL.U32 R3, R2, 0x100, RZ ;  /* 0x0000010002037824 */ /* 0x000fc600078e00ff */
[----:B------:R-:W-:Y:S01]  /*0580*/  SGXT.U32 R0, R0, 0x1 ;  /* 0x000000010000781a */ /* 0x000fe20000000000 */
[C---:B------:R-:W-:Y:S01]  /*0590*/  IMAD.IADD R164, R3.reuse, 0x1, R4 ;  /* 0x0000000103a47824 */ /* 0x040fe200078e0204 */
[----:B------:R-:W-:Y:S01]  /*05a0*/  STL [R1+0x380], R12 ;  /* 0x0003800c01007387 */ /* 0x000fe20000100800 */
[C---:B------:R-:W-:Y:S01]  /*05b0*/  IMAD.IADD R187, R3.reuse, 0x1, R6 ;  /* 0x0000000103bb7824 */ /* 0x040fe200078e0206 */
[C---:B------:R-:W-:Y:S01]  /*05c0*/  LOP3.LUT R152, R3.reuse, 0x2, R0, 0xfe, !PT ;  /* 0x0000000203987812 */ /* 0x040fe200078efe00 */
[C---:B------:R-:W-:Y:S01]  /*05d0*/  IMAD.IADD R195, R3.reuse, 0x1, R8 ;  /* 0x0000000103c37824 */ /* 0x040fe200078e0208 */
[----:B------:R-:W-:Y:S01]  /*05e0*/  STL [R1+0x364], R164 ;  /* 0x000364a401007387 */ /* 0x000fe20000100800 */
[C---:B------:R-:W-:Y:S01]  /*05f0*/  IMAD.IADD R203, R3.reuse, 0x1, R10 ;  /* 0x0000000103cb7824 */ /* 0x040fe200078e020a */
[C-C-:B------:R-:W-:Y:S02]  /*0600*/  LOP3.LUT R154, R3.reuse, 0x4, R0.reuse, 0xfe, !PT ;  /* 0x00000004039a7812 */ /* 0x140fe400078efe00 */
[----:B------:R-:W-:Y:S01]  /*0610*/  STL [R1+0x344], R187 ;  /* 0x000344bb01007387 */ /* 0x000fe20000100800 */
[----:B------:R-:W-:-:S02]  /*0620*/  LOP3.LUT R156, R3, 0x6, R0, 0xfe, !PT ;  /* 0x00000006039c7812 */ /* 0x000fc400078efe00 */
[C-C-:B------:R-:W-:Y:S01]  /*0630*/  LOP3.LUT R158, R3.reuse, 0x8, R0.reuse, 0xfe, !PT ;  /* 0x00000008039e7812 */ /* 0x140fe200078efe00 */
[----:B------:R-:W-:Y:S01]  /*0640*/  STL [R1+0x324], R195 ;  /* 0x000324c301007387 */ /* 0x000fe20000100800 */
[C-C-:B------:R-:W-:Y:S02]  /*0650*/  LOP3.LUT R160, R3.reuse, 0xa, R0.reuse, 0xfe, !PT ;  /* 0x0000000a03a07812 */ /* 0x140fe400078efe00 */
[C-C-:B------:R-:W-:Y:S01]  /*0660*/  LOP3.LUT R162, R3.reuse, 0xc, R0.reuse, 0xfe, !PT ;  /* 0x0000000c03a27812 */ /* 0x140fe200078efe00 */
[----:B------:R-:W-:Y:S01]  /*0670*/  STL [R1+0x304], R203 ;  /* 0x000304cb01007387 */ /* 0x000fe20000100800 */
[C-C-:B------:R-:W-:Y:S02]  /*0680*/  LOP3.LUT R166, R3.reuse, 0x10, R0.reuse, 0xfe, !PT ;  /* 0x0000001003a67812 */ /* 0x140fe400078efe00 */
[C-C-:B------:R-:W-:Y:S01]  /*0690*/  LOP3.LUT R167, R3.reuse, 0x12, R0.reuse, 0xfe, !PT ;  /* 0x0000001203a77812 */ /* 0x140fe200078efe00 */
        /* <DEDUP_REMOVED lines=22> */
[--C-:B------:R-:W-:Y:S02]  /*0800*/  LOP3.LUT R198, R3, 0x34, R0.reuse, 0xfe, !PT ;  /* 0x0000003403c67812 */ /* 0x100fe400078efe00 */
[----:B------:R-:W-:Y:S01]  /*0810*/  LEA.HI R4, R185, R3, RZ, 0x1a ;  /* 0x00000003b9047211 */ /* 0x000fe200078fd0ff */
[----:B------:R-:W-:Y:S01]  /*0820*/  STL [R1+0x358], R168 ;  /* 0x000358a801007387 */ /* 0x000fe20000100800 */
[C-C-:B------:R-:W-:Y:S02]  /*0830*/  LOP3.LUT R199, R3.reuse, 0x36, R0.reuse, 0xfe, !PT ;  /* 0x0000003603c77812 */ /* 0x140fe400078efe00 */
[C-C-:B------:R-:W-:Y:S01]  /*0840*/  LOP3.LUT R200, R3.reuse, 0x38, R0.reuse, 0xfe, !PT ;  /* 0x0000003803c87812 */ /* 0x140fe200078efe00 */
[----:B------:R-:W-:Y:S01]  /*0850*/  STL [R1+0x354], R169 ;  /* 0x000354a901007387 */ /* 0x000fe20000100800 */
[C-C-:B------:R-:W-:Y:S01]  /*0860*/  LOP3.LUT R201, R3.reuse, 0x3a, R0.reuse, 0xfe, !PT ;  /* 0x0000003a03c97812 */ /* 0x140fe200078efe00 */
[C---:B------:R-:W-:Y:S01]  /*0870*/  VIADD R211, R4.reuse, 0x4e ;  /* 0x0000004e04d37836 */ /* 0x040fe20000000000 */
[C---:B------:R-:W-:Y:S01]  /*0880*/  LOP3.LUT R202, R3.reuse, 0x3c, R0, 0xfe, !PT ;  /* 0x0000003c03ca7812 */ /* 0x040fe200078efe00 */
[----:B------:R-:W-:Y:S01]  /*0890*/  STL [R1+0x350], R170 ;  /* 0x000350aa01007387 */ /* 0x000fe20000100800 */
[C---:B------:R-:W-:Y:S01]  /*08a0*/  VIADD R224, R4.reuse, 0x5e ;  /* 0x0000005e04e07836 */ /* 0x040fe20000000000 */
[----:B------:R-:W-:Y:S01]  /*08b0*/  LOP3.LUT R2, R3, R0, RZ, 0xfc, !PT ;  /* 0x0000000003027212 */ /* 0x000fe200078efcff */
[C---:B------:R-:W-:Y:S01]  /*08c0*/  VIADD R5, R4.reuse, 0x7e ;  /* 0x0000007e04057836 */ /* 0x040fe20000000000 */
[----:B------:R-:W-:Y:S01]  /*08d0*/  STL [R1+0x34c], R171 ;  /* 0x00034cab01007387 */ /* 0x000fe20000100800 */
[----:B------:R-:W-:Y:S01]  /*08e0*/  VIADD R239, R4, 0x6e ;  /* 0x0000006e04ef7836 */ /* 0x000fe20000000000 */
[----:B------:R-:W-:Y:S01]  /*08f0*/  LOP3.LUT R204, R2, 0x40, RZ, 0xfc, !PT ;  /* 0x0000004002cc7812 */ /* 0x000fe200078efcff */
        /* <DEDUP_REMOVED lines=8> */
[----:B------:R-:W-:Y:S01]  /*0980*/  VIADD R17, R4, 0xee ;  /* 0x000000ee04117836 */ /* 0x000fe20000000000 */
[----:B------:R-:W-:Y:S01]  /*0990*/  STL [R1+0x33c], R189 ;  /* 0x00033cbd01007387 */ /* 0x000fe20000100800 */
[----:B------:R-:W-:-:S02]  /*09a0*/  LOP3.LUT R207, R2, 0x46, RZ, 0xfc, !PT ;  /* 0x0000004602cf7812 */ /* 0x000fc400078efcff */
[C---:B------:R-:W-:Y:S01]  /*09b0*/  LOP3.LUT R208, R2.reuse, 0x48, RZ, 0xfc, !PT ;  /* 0x0000004802d07812 */ /* 0x040fe200078efcff */
[----:B------:R-:W-:Y:S01]  /*09c0*/  STL [R1+0x338], R190 ;  /* 0x000338be01007387 */ /* 0x000fe20000100800 */
[C---:B------:R-:W-:Y:S02]  /*09d0*/  LOP3.LUT R209, R2.reuse, 0x4a, RZ, 0xfc, !PT ;  /* 0x0000004a02d17812 */ /* 0x040fe400078efcff */
[C---:B------:R-:W-:Y:S01]  /*09e0*/  LOP3.LUT R210, R2.reuse, 0x4c, RZ, 0xfc, !PT ;  /* 0x0000004c02d27812 */ /* 0x040fe200078efcff */
[----:B------:R-:W-:Y:S01]  /*09f0*/  STL [R1+0x334], R191 ;  /* 0x000334bf01007387 */ /* 0x000fe20000100800 */
[C---:B------:R-:W-:Y:S02]  /*0a00*/  LOP3.LUT R212, R2.reuse, 0x50, RZ, 0xfc, !PT ;  /* 0x0000005002d47812 */ /* 0x040fe400078efcff */
[C---:B------:R-:W-:Y:S01]  /*0a10*/  LOP3.LUT R213, R2.reuse, 0x52, RZ, 0xfc, !PT ;  /* 0x0000005202d57812 */ /* 0x040fe200078efcff */
        /* <DEDUP_REMOVED lines=36> */
[----:B------:R0:W-:Y:S01]  /*0c60*/  STL [R1+0x2f0], R5 ;  /* 0x0002f00501007387 */ /* 0x0001e20000100800 */
[----:B------:R-:W-:-:S02]  /*0c70*/  LOP3.LUT R237, R2, 0xc2, RZ, 0xfc, !PT ;  /* 0x000000c202ed7812 */ /* 0x000fc400078efcff */
[C---:B------:R-:W-:Y:S01]  /*0c80*/  LOP3.LUT R235, R2.reuse, 0xc4, RZ, 0xfc, !PT ;  /* 0x000000c402eb7812 */ /* 0x040fe200078efcff */
[----:B------:R-:W-:Y:S01]  /*0c90*/  STL [R1+0x2f4], R239 ;  /* 0x0002f4ef01007387 */ /* 0x000fe20000100800 */
[C---:B------:R-:W-:Y:S02]  /*0ca0*/  LOP3.LUT R233, R2.reuse, 0xc6, RZ, 0xfc, !PT ;  /* 0x000000c602e97812 */ /* 0x040fe400078efcff */
[C---:B------:R-:W-:Y:S01]  /*0cb0*/  LOP3.LUT R231, R2.reuse, 0xc8, RZ, 0xfc, !PT ;  /* 0x000000c802e77812 */ /* 0x040fe200078efcff */
[----:B------:R1:W-:Y:S01]  /*0cc0*/  STL [R1+0x2ec], R3 ;  /* 0x0002ec0301007387 */ /* 0x0003e20000100800 */
[----:B------:R-:W-:Y:S01]  /*0cd0*/  LOP3.LUT R229, R2, 0xca, RZ, 0xfc, !PT ;  /* 0x000000ca02e57812 */ /* 0x000fe200078efcff */
[----:B0-----:R-:W-:Y:S01]  /*0ce0*/  VIADD R5, R4, 0x9e ;  /* 0x0000009e04057836 */ /* 0x001fe20000000000 */
[C---:B------:R-:W-:Y:S02]  /*0cf0*/  LOP3.LUT R227, R2.reuse, 0xcc, RZ, 0xfc, !PT ;  /* 0x000000cc02e37812 */ /* 0x040fe400078efcff */
[----:B------:R-:W-:-:S02]  /*0d00*/  LOP3.LUT R223, R2, 0xd0, RZ, 0xfc, !PT ;  /* 0x000000d002df7812 */ /* 0x000fc400078efcff */
[----:B------:R0:W-:Y:S01]  /*0d10*/  STL [R1+0x2e8], R5 ;  /* 0x0002e80501007387 */ /* 0x0001e20000100800 */
[----:B------:R-:W-:Y:S01]  /*0d20*/  LOP3.LUT R221, R2, 0xd2, RZ, 0xfc, !PT ;  /* 0x000000d202dd7812 */ /* 0x000fe200078efcff */
[----:B-1----:R-:W-:Y:S01]  /*0d30*/  VIADD R3, R4, 0xae ;  /* 0x000000ae04037836 */ /* 0x002fe20000000000 */
[C---:B------:R-:W-:Y:S02]  /*0d40*/  LOP3.LUT R219, R2.reuse, 0xd4, RZ, 0xfc, !PT ;  /* 0x000000d402db7812 */ /* 0x040fe400078efcff */
[C---:B------:R-:W-:Y:S02]  /*0d50*/  LOP3.LUT R217, R2.reuse, 0xd6, RZ, 0xfc, !PT ;  /* 0x000000d602d97812 */ /* 0x040fe400078efcff */
[----:B------:R1:W-:Y:S01]  /*0d60*/  STL [R1+0x2e4], R3 ;  /* 0x0002e40301007387 */ /* 0x0003e20000100800 */
[C---:B------:R-:W-:Y:S02]  /*0d70*/  LOP3.LUT R215, R2.reuse, 0xd8, RZ, 0xfc, !PT ;  /* 0x000000d802d77812 */ /* 0x040fe400078efcff */
[C---:B0-----:R-:W-:Y:S01]  /*0d80*/  LOP3.LUT R5, R2.reuse, 0x84, RZ, 0xfc, !PT ;  /* 0x0000008402057812 */ /* 0x041fe200078efcff */
[----:B------:R-:W-:Y:S01]  /*0d90*/  STL [R1+0x2e0], R242 ;  /* 0x0002e0f201007387 */ /* 0x000fe20000100800 */
[----:B------:R-:W-:-:S02]  /*0da0*/  LOP3.LUT R165, R2, 0xda, RZ, 0xfc, !PT ;  /* 0x000000da02a57812 */ /* 0x000fc400078efcff */
[C---:B------:R-:W-:Y:S01]  /*0db0*/  LOP3.LUT R163, R2.reuse, 0xdc, RZ, 0xfc, !PT ;  /* 0x000000dc02a37812 */ /* 0x040fe200078efcff */
[----:B------:R-:W-:Y:S01]  /*0dc0*/  STL [R1+0x2dc], R225 ;  /* 0x0002dce101007387 */ /* 0x000fe20000100800 */
[----:B------:R-:W-:Y:S01]  /*0dd0*/  LOP3.LUT R159, R2, 0xe0, RZ, 0xfc, !PT ;  /* 0x000000e0029f7812 */ /* 0x000fe200078efcff */
[----:B-1----:R-:W-:Y:S01]  /*0de0*/  VIADD R3, R4, 0xfe ;  /* 0x000000fe04037836 */ /* 0x002fe20000000000 */
[C---:B------:R-:W-:Y:S01]  /*0df0*/  LOP3.LUT R4, R2.reuse, 0x80, RZ, 0xfc, !PT ;  /* 0x0000008002047812 */ /* 0x040fe200078efcff */
[----:B------:R-:W-:Y:S01]  /*0e00*/  STL [R1+0x2d8], R161 ;  /* 0x0002d8a101007387 */ /* 0x000fe20000100800 */
[C---:B------:R-:W-:Y:S02]  /*0e10*/  LOP3.LUT R157, R2.reuse, 0xe2, RZ, 0xfc, !PT ;  /* 0x000000e2029d7812 */ /* 0x040fe400078efcff */
[C---:B------:R-:W-:Y:S01]  /*0e20*/  LOP3.LUT R155, R2.reuse, 0xe4, RZ, 0xfc, !PT ;  /* 0x000000e4029b7812 */ /* 0x040fe200078efcff */
[----:B------:R-:W-:Y:S01]  /*0e30*/  STL [R1+0x2d4], R17 ;  /* 0x0002d41101007387 */ /* 0x000fe20000100800 */
[----:B------:R-:W-:-:S02]  /*0e40*/  LOP3.LUT R153, R2, 0xe6, RZ, 0xfc, !PT ;  /* 0x000000e602997812 */ /* 0x000fc400078efcff */
[C---:B------:R-:W-:Y:S01]  /*0e50*/  LOP3.LUT R23, R2.reuse, 0xea, RZ, 0xfc, !PT ;  /* 0x000000ea02177812 */ /* 0x040fe200078efcff */
[----:B------:R0:W-:Y:S01]  /*0e60*/  STL [R1+0x2d0], R3 ;  /* 0x0002d00301007387 */ /* 0x0001e20000100800 */
[C---:B------:R-:W-:Y:S02]  /*0e70*/  LOP3.LUT R10, R2.reuse, 0xec, RZ, 0xfc, !PT ;  /* 0x000000ec020a7812 */ /* 0x040fe400078efcff */
[C---:B------:R-:W-:Y:S01]  /*0e80*/  LOP3.LUT R20, R2.reuse, 0xf0, RZ, 0xfc, !PT ;  /* 0x000000f002147812 */ /* 0x040fe200078efcff */
[----:B------:R-:W-:Y:S01]  /*0e90*/  STL [R1+0x300], R204 ;  /* 0x000300cc01007387 */ /* 0x000fe20000100800 */
[C---:B------:R-:W-:Y:S02]  /*0ea0*/  LOP3.LUT R19, R2.reuse, 0xf2, RZ, 0xfc, !PT ;  /* 0x000000f202137812 */ /* 0x040fe400078efcff */
[C---:B------:R-:W-:Y:S01]  /*0eb0*/  LOP3.LUT R21, R2.reuse, 0xf4, RZ, 0xfc, !PT ;  /* 0x000000f402157812 */ /* 0x040fe200078efcff */
[----:B------:R-:W-:Y:S01]  /*0ec0*/  STL [R1+0x3b8], R205 ;  /* 0x0003b8cd01007387 */ /* 0x000fe20000100800 */
[----:B------:R-:W-:-:S02]  /*0ed0*/  LOP3.LUT R22, R2, 0xf6, RZ, 0xfc, !PT ;  /* 0x000000f602167812 */ /* 0x000fc400078efcff */
[C---:B0-----:R-:W-:Y:S01]  /*0ee0*/  LOP3.LUT R3, R2.reuse, 0x7c, RZ, 0xfc, !PT ;  /* 0x0000007c02037812 */ /* 0x041fe200078efcff */
[----:B------:R-:W-:Y:S01]  /*0ef0*/  STL [R1+0x510], R206 ;  /* 0x000510ce01007387 */ /* 0x000fe20000100800 */
[C---:B------:R-:W-:Y:S02]  /*0f00*/  LOP3.LUT R15, R2.reuse, 0xf8, RZ, 0xfc, !PT ;  /* 0x000000f8020f7812 */ /* 0x040fe400078efcff */
[----:B------:R-:W-:Y:S01]  /*0f10*/  LOP3.LUT R14, R2, 0xfa, RZ, 0xfc, !PT ;  /* 0x000000fa020e7812 */ /* 0x000fe200078efcff */
        /* <DEDUP_REMOVED lines=34> */
[----:B------:R-:W-:-:S03]  /*1140*/  LOP3.LUT R133, R0, 0x34, RZ, 0xfc, !PT ;  /* 0x0000003400857812 */ /* 0x000fc600078efcff */
[----:B------:R-:W-:Y:S04]  /*1150*/  STL [R1+0x4dc], R228 ;  /* 0x0004dce401007387 */ /* 0x000fe80000100800 */
        /* <DEDUP_REMOVED lines=10> */
[----:B------:R0:W-:Y:S04]  /*1200*/  STL [R1+0x474], R3 ;  /* 0x0004740301007387 */ /* 0x0001e80000100800 */
[----:B------:R-:W-:Y:S04]  /*1210*/  STL [R1+0x4b0], R251 ;  /* 0x0004b0fb01007387 */ /* 0x000fe80000100800 */
[----:B------:R1:W-:Y:S01]  /*1220*/  STL [R1+0x470], R4 ;  /* 0x0004700401007387 */ /* 0x0003e20000100800 */
[----:B0-----:R-:W-:-:S05]  /*1230*/  LOP3.LUT R3, R2, 0x82, RZ, 0xfc, !PT ;  /* 0x0000008202037812 */ /* 0x001fca00078efcff */
[----:B------:R0:W-:Y:S01]  /*1240*/  STL [R1+0x46c], R3 ;  /* 0x00046c0301007387 */ /* 0x0001e20000100800 */
[----:B-1----:R-:W-:-:S03]  /*1250*/  LOP3.LUT R4, R2, 0x86, RZ, 0xfc, !PT ;  /* 0x0000008602047812 */ /* 0x002fc600078efcff */
[----:B------:R1:W-:Y:S04]  /*1260*/  STL [R1+0x468], R5 ;  /* 0x0004680501007387 */ /* 0x0003e80000100800 */
[----:B------:R2:W-:Y:S01]  /*1270*/  STL [R1+0x464], R4 ;  /* 0x0004640401007387 */ /* 0x0005e20000100800 */
[C---:B0-----:R-:W-:Y:S02]  /*1280*/  LOP3.LUT R3, R2.reuse, 0x88, RZ, 0xfc, !PT ;  /* 0x0000008802037812 */ /* 0x041fe400078efcff */
[----:B-1----:R-:W-:-:S03]  /*1290*/  LOP3.LUT R5, R2, 0x8a, RZ, 0xfc, !PT ;  /* 0x0000008a02057812 */ /* 0x002fc600078efcff */
[----:B------:R0:W-:Y:S01]  /*12a0*/  STL [R1+0x460], R3 ;  /* 0x0004600301007387 */ /* 0x0001e20000100800 */
[----:B--2---:R-:W-:-:S03]  /*12b0*/  LOP3.LUT R4, R2, 0x8c, RZ, 0xfc, !PT ;  /* 0x0000008c02047812 */ /* 0x004fc600078efcff */
        /* <DEDUP_REMOVED lines=30> */
[----:B------:R-:W-:Y:S04]  /*14a0*/  STL [R1+0x420], R5 ;  /* 0x0004200501007387 */ /* 0x000fe80000100800 */
[----:B------:R1:W-:Y:S01]  /*14b0*/  STL [R1+0x41c], R4 ;  /* 0x00041c0401007387 */ /* 0x0003e20000100800 */
[----:B0-----:R-:W-:-:S05]  /*14c0*/  LOP3.LUT R3, R2, 0xb2, RZ, 0xfc, !PT ;  /* 0x000000b202037812 */ /* 0x001fca00078efcff */
[----:B------:R0:W-:Y:S01]  /*14d0*/  STL [R1+0x418], R3 ;  /* 0x0004180301007387 */ /* 0x0001e20000100800 */
[----:B-1----:R-:W-:-:S03]  /*14e0*/  LOP3.LUT R4, R2, 0xfc, RZ, 0xfc, !PT ;  /* 0x000000fc02047812 */ /* 0x002fc600078efcff */
[----:B------:R1:W-:Y:S04]  /*14f0*/  STL [R1+0x414], R252 ;  /* 0x000414fc01007387 */ /* 0x0003e80000100800 */
[----:B------:R1:W-:Y:S01]  /*1500*/  STL [R1+0x410], R250 ;  /* 0x000410fa01007387 */ /* 0x0003e20000100800 */
[----:B0-----:R-:W-:-:S03]  /*1510*/  LOP3.LUT R3, R2, 0xe8, RZ, 0xfc, !PT ;  /* 0x000000e802037812 */ /* 0x001fc600078efcff */
[----:B------:R1:W-:Y:S04]  /*1520*/  STL [R1+0x40c], R248 ;  /* 0x00040cf801007387 */ /* 0x0003e80000100800 */
        /* <DEDUP_REMOVED lines=29> */
[----:B------:R1:W-:Y:S01]  /*1700*/  STL [R1+0x388], R14 ;  /* 0x0003880e01007387 */ /* 0x0003e20000100800 */
[----:B------:R-:W-:Y:S05]  /*1710*/  @P0 BRA `(.L_x_0) ;  /* 0x00000004000c0947 */ /* 0x000fea0003800000 */
[----:B------:R-:W-:Y:S01]  /*1720*/  IMAD.SHL.U32 R0, R185, 0x8, RZ ;  /* 0x00000008b9007824 */ /* 0x000fe200078e00ff */
[----:B------:R-:W-:Y:S02]  /*1730*/  CS2R R24, SRZ ;  /* 0x0000000000187805 */ /* 0x000fe4000001ff00 */
[----:B------:R-:W-:Y:S02]  /*1740*/  CS2R R26, SRZ ;  /* 0x00000000001a7805 */ /* 0x000fe4000001ff00 */
[----:B------:R-:W-:Y:S02]  /*1750*/  CS2R R28, SRZ ;  /* 0x00000000001c7805 */ /* 0x000fe4000001ff00 */
[----:B------:R-:W-:Y:S01]  /*1760*/  CS2R R30, SRZ ;  /* 0x00000000001e7805 */ /* 0x000fe2000001ff00 */
[----:B------:R0:W-:Y:S01]  /*1770*/  STL [R1+0x4ac], R0 ;  /* 0x0004ac0001007387 */ /* 0x0001e20000100800 */
[----:B------:R-:W-:Y:S02]  /*1780*/  CS2R R32, SRZ ;  /* 0x0000000000207805 */ /* 0x000fe4000001ff00 */
[----:B------:R-:W-:-:S02]  /*1790*/  CS2R R34, SRZ ;  /* 0x0000000000227805 */ /* 0x000fc4000001ff00 */
[----:B------:R-:W-:Y:S02]  /*17a0*/  CS2R R36, SRZ ;  /* 0x0000000000247805 */ /* 0x000fe4000001ff00 */
[----:B------:R-:W-:Y:S02]  /*17b0*/  CS2R R38, SRZ ;  /* 0x0000000000267805 */ /* 0x000fe4000001ff00 */
[----:B------:R-:W-:Y:S02]  /*17c0*/  CS2R R40, SRZ ;  /* 0x0000000000287805 */ /* 0x000fe4000001ff00 */
[----:B------:R-:W-:Y:S02]  /*17d0*/  CS2R R42, SRZ ;  /* 0x00000000002a7805 */ /* 0x000fe4000001ff00 */
        /* <DEDUP_REMOVED lines=53> */
[----:B------:R-:W-:Y:S01]  /*1b30*/  CS2R R150, SRZ ;  /* 0x0000000000967805 */ /* 0x000fe2000001ff00 */
[----:B0-----:R-:W-:Y:S06]  /*1b40*/  BRA `(.L_x_1) ;  /* 0x0000010800147947 */ /* 0x001fec0003800000 */
.L_x_0:
[----:B------:R0:W-:Y:S01]  /*1b50*/  STL [R1+0x57c], R160 ;  /* 0x00057ca001007387 */ /* 0x0001e20000100800 */
[----:B------:R-:W-:Y:S01]  /*1b60*/  IABS R16, R87 ;  /* 0x0000005700107213 */ /* 0x000fe20000000000 */
[----:B------:R-:W-:Y:S01]  /*1b70*/  ULDC UR4, c[0x0][0x240] ;  /* 0x0000900000047ab9 */ /* 0x000fe20000000800 */
[----:B------:R-:W-:Y:S01]  /*1b80*/  IABS R18, R86 ;  /* 0x0000005600127213 */ /* 0x000fe20000000000 */
[----:B------:R-:W-:Y:S01]  /*1b90*/  STL [R1+0x578], R158 ;  /* 0x0005789e01007387 */ /* 0x000fe20000100800 */
[----:B------:R-:W-:Y:S01]  /*1ba0*/  IABS R9, R2 ;  /* 0x0000000200097213 */ /* 0x000fe20000000000 */
[----:B------:R-:W-:Y:S01]  /*1bb0*/  ULDC.64 UR6, c[0x0][0x218] ;  /* 0x0000860000067ab9 */ /* 0x000fe20000000a00 */
[----:B-1----:R-:W-:Y:S01]  /*1bc0*/  IABS R15, R15 ;  /* 0x0000000f000f7213 */ /* 0x002fe20000000000 */
[----:B------:R-:W-:Y:S01]  /*1bd0*/  STL [R1+0x574], R156 ;  /* 0x0005749c01007387 */ /* 0x000fe20000100800 */
[----:B------:R-:W-:Y:S01]  /*1be0*/  IABS R19, R19 ;  /* 0x0000001300137213 */ /* 0x000fe20000000000 */
[----:B0-----:R-:W-:Y:S01]  /*1bf0*/  IMAD.MOV.U32 R160, RZ, RZ, R3 ;  /* 0x000000ffffa07224 */ /* 0x001fe200078e0003 */
[----:B------:R-:W-:Y:S01]  /*1c00*/  IABS R155, R155 ;  /* 0x0000009b009b7213 */ /* 0x000fe20000000000 */
[----:B------:R0:W-:Y:S01]  /*1c10*/  STL [R1+0x570], R154 ;  /* 0x0005709a01007387 */ /* 0x0001e20000100800 */
[----:B------:R-:W-:Y:S01]  /*1c20*/  IABS R157, R157 ;  /* 0x0000009d009d7213 */ /* 0x000fe20000000000 */
[----:B------:R-:W-:Y:S01]  /*1c30*/  ULDC.64 UR8, c[0x0][0x218] ;  /* 0x0000860000087ab9 */ /* 0x000fe20000000a00 */
[----:B------:R-:W-:Y:S01]  /*1c40*/  IABS R159, R159 ;  /* 0x0000009f009f7213 */ /* 0x000fe20000000000 */
[----:B------:R-:W-:Y:S01]  /*1c50*/  ULDC UR10, c[0x0][0x238] ;  /* 0x00008e00000a7ab9 */ /* 0x000fe20000000800 */
[----:B------:R-:W-:Y:S01]  /*1c60*/  IABS R165, R165 ;  /* 0x000000a500a57213 */ /* 0x000fe20000000000 */
[----:B------:R-:W-:Y:S01]  /*1c70*/  ULDC UR20, c[0x0][0x238] ;  /* 0x00008e0000147ab9 */ /* 0x000fe20000000800 */
[----:B------:R-:W-:Y:S01]  /*1c80*/  IABS R153, R153 ;  /* 0x0000009900997213 */ /* 0x000fe20000000000 */
[----:B------:R-:W-:Y:S01]  /*1c90*/  ULDC UR23, c[0x0][0x238] ;  /* 0x00008e0000177ab9 */ /* 0x000fe20000000800 */
[----:B------:R-:W-:Y:S01]  /*1ca0*/  IABS R215, R215 ;  /* 0x000000d700d77213 */ /* 0x000fe20000000000 */
[----:B0-----:R-:W2:Y:S01]  /*1cb0*/  LDL R154, [R1+0x384] ;  /* 0x00038400019a7983 */ /* 0x001ea20000100800 */
[----:B------:R-:W-:Y:S01]  /*1cc0*/  IABS R217, R217 ;  /* 0x000000d900d97213 */ /* 0x000fe20000000000 */
[----:B------:R-:W-:Y:S01]  /*1cd0*/  ULDC UR25, c[0x0][0x238] ;  /* 0x00008e0000197ab9 */ /* 0x000fe20000000800 */
[----:B------:R-:W-:Y:S01]  /*1ce0*/  IABS R161, R161 ;  /* 0x000000a100a17213 */ /* 0x000fe20000000000 */
[----:B------:R0:W-:Y:S01]  /*1cf0*/  STL [R1+0x56c], R152 ;  /* 0x00056c9801007387 */ /* 0x0001e20000100800 */
[----:B------:R-:W-:Y:S01]  /*1d00*/  IABS R163, R163 ;  /* 0x000000a300a37213 */ /* 0x000fe20000000000 */
[----:B------:R-:W-:Y:S01]  /*1d10*/  ULDC UR18, c[0x0][0x21c] ;  /* 0x0000870000127ab9 */ /* 0x000fe20000000800 */
[----:B------:R-:W-:Y:S01]  /*1d20*/  IABS R223, R223 ;  /* 0x000000df00df7213 */ /* 0x000fe20000000000 */
[----:B------:R-:W-:Y:S01]  /*1d30*/  ULDC UR5, c[0x0][0x234] ;  /* 0x00008d0000057ab9 */ /* 0x000fe20000000800 */
[----:B------:R-:W-:Y:S01]  /*1d40*/  IABS R219, R219 ;  /* 0x000000db00db7213 */ /* 0x000fe20000000000 */
[----:B------:R-:W-:Y:S01]  /*1d50*/  ULDC UR11, c[0x0][0x238] ;  /* 0x00008e00000b7ab9 */ /* 0x000fe20000000800 */
[----:B------:R-:W-:Y:S01]  /*1d60*/  IABS R225, R225 ;  /* 0x000000e100e17213 */ /* 0x000fe20000000000 */
[----:B------:R-:W-:Y:S01]  /*1d70*/  ULDC UR21, c[0x0][0x238] ;  /* 0x00008e0000157ab9 */ /* 0x000fe20000000800 */
[----:B------:R-:W-:Y:S01]  /*1d80*/  IABS R221, R221 ;  /* 0x000000dd00dd7213 */ /* 0x000fe20000000000 */
[----:B0-----:R-:W3:Y:S01]  /*1d90*/  LDL R152, [R1+0x2d0] ;  /* 0x0002d00001987983 */ /* 0x001ee20000100800 */
        /* <DEDUP_REMOVED lines=13> */
[----:B0-----:R-:W4:Y:S01]  /*1e70*/  LDL R185, [R1+0x444] ;  /* 0x0004440001b97983 */ /* 0x001f220000100800 */
        /* <DEDUP_REMOVED lines=36> */
[----:B0-----:R-:W4:Y:S04]  /*20c0*/  LDL R182, [R1+0x450] ;  /* 0x0004500001b67983 */ /* 0x001f280000100800 */
[----:B------:R0:W-:Y:S04]  /*20d0*/  STL [R1+0x53c], R181 ;  /* 0x00053cb501007387 */ /* 0x0001e80000100800 */
        /* <DEDUP_REMOVED lines=9> */
[----:B------:R0:W-:Y:S01]  /*2170*/  STL [R1+0x528], R176 ;  /* 0x000528b001007387 */ /* 0x0001e20000100800 */
[----:B------:R-:W-:-:S03]  /*2180*/  IABS R24, R160 ;  /* 0x000000a000187213 */ /* 0x000fc60000000000 */
        /* <DEDUP_REMOVED lines=10> */
[----:B------:R-:W4:Y:S01]  /*2230*/  LDL R160, [R1+0x418] ;  /* 0x0004180001a07983 */ /* 0x000f220000100800 */
[----:B------:R-:W1:Y:S08]  /*2240*/  I2F.RP R3, R16 ;  /* 0x0000001000037306 */ /* 0x000e700000209400 */
[----:B------:R-:W1:Y:S01]  /*2250*/  I2F.RP R8, R18 ;  /* 0x0000001200087306 */ /* 0x000e620000209400 */
[----:B------:R-:W-:Y:S01]  /*2260*/  IMAD.MOV.U32 R156, RZ, RZ, R10 ;  /* 0x000000ffff9c7224 */ /* 0x000fe200078e000a */
[----:B0-----:R-:W4:Y:S01]  /*2270*/  LDL R0, [R1+0x474] ;  /* 0x0004740001007983 */ /* 0x001f220000100800 */
[----:B------:R-:W-:Y:S01]  /*2280*/  IMAD.MOV.U32 R158, RZ, RZ, R23 ;  /* 0x000000ffff9e7224 */ /* 0x000fe200078e0017 */
[----:B------:R-:W-:-:S04]  /*2290*/  IABS R23, R17 ;  /* 0x0000001100177213 */ /* 0x000fc80000000000 */
[----:B-1----:R-:W0:Y:S08]  /*22a0*/  MUFU.RCP R3, R3 ;  /* 0x0000000300037308 */ /* 0x002e300000001000 */
[----:B------:R-:W1:Y:S01]  /*22b0*/  MUFU.RCP R8, R8 ;  /* 0x0000000800087308 */ /* 0x000e620000001000 */
[----:B0-----:R-:W-:-:S07]  /*22c0*/  VIADD R6, R3, 0xffffffe ;  /* 0x0ffffffe03067836 */ /* 0x001fce0000000000 */
[----:B------:R0:W0:Y:S01]  /*22d0*/  F2I.FTZ.U32.TRUNC.NTZ R7, R6 ;  /* 0x0000000600077305 */ /* 0x000022000021f000 */
[----:B-1----:R-:W-:-:S07]  /*22e0*/  VIADD R4, R8, 0xffffffe ;  /* 0x0ffffffe08047836 */ /* 0x002fce0000000000 */
[----:B------:R1:W1:Y:S01]  /*22f0*/  F2I.FTZ.U32.TRUNC.NTZ R5, R4 ;  /* 0x0000000400057305 */ /* 0x000262000021f000 */
[----:B0-----:R-:W-:Y:S02]  /*2300*/  IMAD.MOV.U32 R6, RZ, RZ, RZ ;  /* 0x000000ffff067224 */ /* 0x001fe400078e00ff */
[----:B------:R-:W-:Y:S02]  /*2310*/  IMAD.MOV R11, RZ, RZ, -R7 ;  /* 0x000000ffff0b7224 */ /* 0x000fe400078e0a07 */
[----:B-1----:R-:W-:Y:S02]  /*2320*/  IMAD.MOV.U32 R4, RZ, RZ, RZ ;  /* 0x000000ffff047224 */ /* 0x002fe400078e00ff */
[----:B------:R-:W-:Y:S02]  /*2330*/  IMAD R11, R11, R16, RZ ;  /* 0x000000100b0b7224 */ /* 0x000fe400078e02ff */
[----:B------:R-:W-:Y:S02]  /*2340*/  IMAD.MOV R13, RZ, RZ, -R5 ;  /* 0x000000ffff0d7224 */ /* 0x000fe400078e0a05 */
[----:B------:R-:W-:-:S04]  /*2350*/  IMAD.HI.U32 R11, R7, R11, R6 ;  /* 0x0000000b070b7227 */ /* 0x000fc800078e0006 */
[----:B------:R-:W-:Y:S01]  /*2360*/  IMAD R3, R13, R18, RZ ;  /* 0x000000120d037224 */ /* 0x000fe200078e02ff */
[----:B------:R-:W-:Y:S01]  /*2370*/  IABS R13, R12 ;  /* 0x0000000c000d7213 */ /* 0x000fe20000000000 */
[----:B------:R-:W-:Y:S01]  /*2380*/  IMAD.MOV.U32 R6, RZ, RZ, R9 ;  /* 0x000000ffff067224 */ /* 0x000fe200078e0009 */
[----:B------:R-:W-:Y:S01]  /*2390*/  IABS R9, R14 ;  /* 0x0000000e00097213 */ /* 0x000fe20000000000 */
[----:B------:R-:W-:-:S04]  /*23a0*/  IMAD.HI.U32 R4, R5, R3, R4 ;  /* 0x0000000305047227 */ /* 0x000fc800078e0004 */
[----:B------:R-:W-:-:S04]  /*23b0*/  IMAD.HI.U32 R3, R11, R6, RZ ;  /* 0x000000060b037227 */ /* 0x000fc800078e00ff */
[----:B------:R-:W-:Y:S02]  /*23c0*/  IMAD.MOV R3, RZ, RZ, -R3 ;  /* 0x000000ffff037224 */ /* 0x000fe400078e0a03 */
[----:B------:R-:W-:Y:S01]  /*23d0*/  IMAD.HI.U32 R7, R4, R13, RZ ;  /* 0x0000000d04077227 */ /* 0x000fe200078e00ff */
[----:B--2---:R-:W-:-:S03]  /*23e0*/  IABS R8, R154 ;  /* 0x0000009a00087213 */ /* 0x004fc60000000000 */
[----:B------:R-:W-:Y:S02]  /*23f0*/  IMAD R4, R16, R3, R6 ;  /* 0x0000000310047224 */ /* 0x000fe400078e0206 */
[----:B------:R-:W-:-:S04]  /*2400*/  IMAD.HI.U32 R5, R11, R8, RZ ;  /* 0x000000080b057227 */ /* 0x000fc800078e00ff */
[----:B------:R-:W-:Y:S02]  /*2410*/  IMAD.MOV R14, RZ, RZ, -R7 ;  /* 0x000000ffff0e7224 */ /* 0x000fe400078e0a07 */
[----:B------:R-:W-:Y:S01]  /*2420*/  IMAD.HI.U32 R6, R11, R9, RZ ;  /* 0x000000090b067227 */ /* 0x000fe200078e00ff */
[----:B---3--:R-:W-:-:S03]  /*2430*/  IABS R12, R152 ;  /* 0x00000098000c7213 */ /* 0x008fc60000000000 */
[----:B------:R-:W-:Y:S02]  /*2440*/  IMAD.MOV R5, RZ, RZ, -R5 ;  /* 0x000000ffff057224 */ /* 0x000fe400078e0a05 */
[----:B------:R-:W-:Y:S02]  /*2450*/  IMAD.MOV R10, RZ, RZ, -R6 ;  /* 0x000000ffff0a7224 */ /* 0x000fe400078e0a06 */
[----:B------:R-:W-:-:S04]  /*2460*/  IMAD.HI.U32 R3, R11, R12, RZ ;  /* 0x0000000c0b037227 */ /* 0x000fc800078e00ff */
[----:B------:R-:W-:Y:S02]  /*2470*/  IMAD.MOV R7, RZ, RZ, -R3 ;  /* 0x000000ffff077224 */ /* 0x000fe400078e0a03 */
[----:B------:R-:W-:Y:S01]  /*2480*/  IMAD R3, R18, R14, R13 ;  /* 0x0000000e12037224 */ /* 0x000fe200078e020d */
[----:B------:R-:W-:Y:S01]  /*2490*/  IABS R14, R22 ;  /* 0x00000016000e7213 */ /* 0x000fe20000000000 */
[----:B------:R-:W-:Y:S01]  /*24a0*/  IMAD.MOV.U32 R13, RZ, RZ, R15 ;  /* 0x000000ffff0d7224 */ /* 0x000fe200078e000f */
[----:B------:R-:W-:Y:S01]  /*24b0*/  IABS R15, R21 ;  /* 0x00000015000f7213 */ /* 0x000fe20000000000 */
[----:B------:R-:W-:Y:S01]  /*24c0*/  IMAD R6, R16, R5, R8 ;  /* 0x0000000510067224 */ /* 0x000fe200078e0208 */
[----:B------:R-:W-:Y:S01]  /*24d0*/  IABS R21, R20 ;  /* 0x0000001400157213 */ /* 0x000fe20000000000 */
[----:B------:R-:W-:-:S04]  /*24e0*/  IMAD.HI.U32 R5, R11, R13, RZ ;  /* 0x0000000d0b057227 */ /* 0x000fc800078e00ff */
[----:B------:R-:W-:Y:S02]  /*24f0*/  IMAD.MOV R8, RZ, RZ, -R5 ;  /* 0x000000ffff087224 */ /* 0x000fe400078e0a05 */
[----:B------:R-:W-:-:S04]  /*2500*/  IMAD.HI.U32 R5, R11, R14, RZ ;  /* 0x0000000e0b057227 */ /* 0x000fc800078e00ff */
[C---:B------:R-:W-:Y:S02]  /*2510*/  IMAD R12, R16.reuse, R7, R12 ;  /* 0x00000007100c7224 */ /* 0x040fe400078e020c */
[C---:B------:R-:W-:Y:S02]  /*2520*/  IMAD R7, R16.reuse, R10, R9 ;  /* 0x0000000a10077224 */ /* 0x040fe400078e0209 */
[----:B------:R-:W-:Y:S02]  /*2530*/  IMAD R8, R16, R8, R13 ;  /* 0x0000000810087224 */ /* 0x000fe400078e020d */
[----:B------:R-:W-:-:S04]  /*2540*/  IMAD.HI.U32 R9, R11, R15, RZ ;  /* 0x0000000f0b097227 */ /* 0x000fc800078e00ff */
[----:B------:R-:W-:-:S04]  /*2550*/  IMAD.HI.U32 R13, R11, R21, RZ ;  /* 0x000000150b0d7227 */ /* 0x000fc800078e00ff */
[----:B------:R-:W-:Y:S02]  /*2560*/  IMAD.MOV R5, RZ, RZ, -R5 ;  /* 0x000000ffff057224 */ /* 0x000fe400078e0a05 */
[----:B------:R-:W-:-:S04]  /*2570*/  IMAD.HI.U32 R10, R11, R19, RZ ;  /* 0x000000130b0a7227 */ /* 0x000fc800078e00ff */
[----:B------:R-:W-:Y:S02]  /*2580*/  IMAD.MOV R17, RZ, RZ, -R9 ;  /* 0x000000ffff117224 */ /* 0x000fe400078e0a09 */
[----:B------:R-:W-:Y:S02]  /*2590*/  IMAD.MOV R22, RZ, RZ, -R13 ;  /* 0x000000ffff167224 */ /* 0x000fe400078e0a0d */
[C---:B------:R-:W-:Y:S02]  /*25a0*/  IMAD R9, R16.reuse, R5, R14 ;  /* 0x0000000510097224 */ /* 0x040fe400078e020e */
[----:B------:R-:W-:Y:S02]  /*25b0*/  IMAD.MOV.U32 R14, RZ, RZ, R23 ;  /* 0x000000ffff0e7224 */ /* 0x000fe400078e0017 */
[----:B------:R-:W-:Y:S02]  /*25c0*/  IMAD.MOV R20, RZ, RZ, -R10 ;  /* 0x000000ffff147224 */ /* 0x000fe400078e0a0a */
[----:B------:R-:W-:-:S02]  /*25d0*/  IMAD R10, R16, R17, R15 ;  /* 0x00000011100a7224 */ /* 0x000fc400078e020f */
[C---:B------:R-:W-:Y:S01]  /*25e0*/  IMAD R15, R16.reuse, R22, R21 ;  /* 0x00000016100f7224 */ /* 0x040fe200078e0215 */
[----:B------:R-:W-:Y:S01]  /*25f0*/  IABS R21, R156 ;  /* 0x0000009c00157213 */ /* 0x000fe20000000000 */
[C---:B------:R-:W-:Y:S01]  /*2600*/  IMAD.HI.U32 R5, R11.reuse, R14, RZ ;  /* 0x0000000e0b057227 */ /* 0x040fe200078e00ff */
[----:B------:R-:W-:Y:S01]  /*2610*/  IABS R22, R158 ;  /* 0x0000009e00167213 */ /* 0x000fe20000000000 */
[----:B------:R-:W2:Y:S02]  /*2620*/  LDL R156, [R1+0x424] ;  /* 0x00042400019c7983 */ /* 0x000ea40000100800 */
[----:B------:R-:W-:Y:S02]  /*2630*/  IMAD.MOV R17, RZ, RZ, -R5 ;  /* 0x000000ffff117224 */ /* 0x000fe400078e0a05 */
[----:B------:R-:W-:Y:S01]  /*2640*/  IMAD.HI.U32 R5, R11, R21, RZ ;  /* 0x000000150b057227 */ /* 0x000fe200078e00ff */
[----:B------:R-:W3:Y:S03]  /*2650*/  LDL R158, [R1+0x428] ;  /* 0x00042800019e7983 */ /* 0x000ee60000100800 */
[----:B------:R-:W-:-:S02]  /*2660*/  IMAD R13, R16, R20, R19 ;  /* 0x00000014100d7224 */ /* 0x000fc400078e0213 */
[----:B------:R-:W-:-:S04]  /*2670*/  IMAD.HI.U32 R19, R11, R24, RZ ;  /* 0x000000180b137227 */ /* 0x000fc800078e00ff */
[----:B------:R-:W-:Y:S02]  /*2680*/  IMAD.MOV R5, RZ, RZ, -R5 ;  /* 0x000000ffff057224 */ /* 0x000fe400078e0a05 */
[----:B------:R-:W-:Y:S02]  /*2690*/  IMAD R17, R16, R17, R14 ;  /* 0x0000001110117224 */ /* 0x000fe400078e020e */
[----:B------:R-:W-:Y:S02]  /*26a0*/  IMAD.MOV R25, RZ, RZ, -R19 ;  /* 0x000000ffff197224 */ /* 0x000fe400078e0a13 */
[----:B------:R-:W-:-:S04]  /*26b0*/  IMAD.HI.U32 R14, R11, R22, RZ ;  /* 0x000000160b0e7227 */ /* 0x000fc800078e00ff */
[----:B------:R-:W-:Y:S02]  /*26c0*/  IMAD R19, R16, R5, R21 ;  /* 0x0000000510137224 */ /* 0x000fe400078e0215 */
[----:B------:R-:W-:-:S04]  /*26d0*/  IMAD.HI.U32 R5, R11, R155, RZ ;  /* 0x0000009b0b057227 */ /* 0x000fc800078e00ff */
[----:B------:R-:W-:Y:S02]  /*26e0*/  IMAD.MOV R23, RZ, RZ, -R14 ;  /* 0x000000ffff177224 */ /* 0x000fe400078e0a0e */
[----:B------:R-:W-:Y:S02]  /*26f0*/  IMAD.MOV R14, RZ, RZ, -R5 ;  /* 0x000000ffff0e7224 */ /* 0x000fe400078e0a05 */
[----:B------:R-:W-:-:S04]  /*2700*/  IMAD.HI.U32 R5, R11, R157, RZ ;  /* 0x0000009d0b057227 */ /* 0x000fc800078e00ff */
[----:B------:R-:W-:Y:S02]  /*2710*/  IMAD R155, R16, R14, R155 ;  /* 0x0000000e109b7224 */ /* 0x000fe400078e029b */
[----:B------:R-:W-:-:S04]  /*2720*/  IMAD.HI.U32 R14, R11, R159, RZ ;  /* 0x0000009f0b0e7227 */ /* 0x000fc800078e00ff */
[----:B------:R-:W-:Y:S02]  /*2730*/  IMAD.MOV R5, RZ, RZ, -R5 ;  /* 0x000000ffff057224 */ /* 0x000fe400078e0a05 */
[----:B------:R-:W-:Y:S02]  /*2740*/  IMAD.MOV R14, RZ, RZ, -R14 ;  /* 0x000000ffff0e7224 */ /* 0x000fe400078e0a0e */
[----:B------:R-:W-:Y:S02]  /*2750*/  IMAD R157, R16, R5, R157 ;  /* 0x00000005109d7224 */ /* 0x000fe400078e029d */
[----:B------:R-:W-:-:S04]  /*2760*/  IMAD.HI.U32 R5, R11, R165, RZ ;  /* 0x000000a50b057227 */ /* 0x000fc800078e00ff */
[----:B------:R-:W-:-:S04]  /*2770*/  IMAD.HI.U32 R20, R11, R153, RZ ;  /* 0x000000990b147227 */ /* 0x000fc800078e00ff */
[----:B------:R-:W-:Y:S02]  /*2780*/  IMAD R159, R16, R14, R159 ;  /* 0x0000000e109f7224 */ /* 0x000fe400078e029f */
[----:B------:R-:W-:Y:S02]  /*2790*/  IMAD.MOV R14, RZ, RZ, -R5 ;  /* 0x000000ffff0e7224 */ /* 0x000fe400078e0a05 */
[----:B------:R-:W-:Y:S02]  /*27a0*/  IMAD.MOV R20, RZ, RZ, -R20 ;  /* 0x000000ffff147224 */ /* 0x000fe400078e0a14 */
[----:B------:R-:W-:-:S04]  /*27b0*/  IMAD.HI.U32 R5, R11, R215, RZ ;  /* 0x000000d70b057227 */ /* 0x000fc800078e00ff */
[C---:B------:R-:W-:Y:S02]  /*27c0*/  IMAD R165, R16.reuse, R14, R165 ;  /* 0x0000000e10a57224 */ /* 0x040fe400078e02a5 */
[----:B------:R-:W-:Y:S02]  /*27d0*/  IMAD R153, R16, R20, R153 ;  /* 0x0000001410997224 */ /* 0x000fe400078e0299 */
[----:B------:R-:W-:-:S04]  /*27e0*/  IMAD.HI.U32 R14, R11, R217, RZ ;  /* 0x000000d90b0e7227 */ /* 0x000fc800078e00ff */
[----:B------:R-:W-:Y:S02]  /*27f0*/  IMAD.MOV R5, RZ, RZ, -R5 ;  /* 0x000000ffff057224 */ /* 0x000fe400078e0a05 */
[----:B------:R-:W-:Y:S02]  /*2800*/  IMAD R21, R16, R23, R22 ;  /* 0x0000001710157224 */ /* 0x000fe400078e0216 */
[----:B------:R-:W-:-:S04]  /*2810*/  IMAD.HI.U32 R20, R11, R161, RZ ;  /* 0x000000a10b147227 */ /* 0x000fc800078e00ff */
[----:B------:R-:W-:-:S04]  /*2820*/  IMAD.HI.U32 R22, R11, R163, RZ ;  /* 0x000000a30b167227 */ /* 0x000fc800078e00ff */
[----:B------:R-:W-:Y:S02]  /*2830*/  IMAD.MOV R14, RZ, RZ, -R14 ;  /* 0x000000ffff0e7224 */ /* 0x000fe400078e0a0e */
[----:B------:R-:W-:Y:S02]  /*2840*/  IMAD R215, R16, R5, R215 ;  /* 0x0000000510d77224 */ /* 0x000fe400078e02d7 */
[----:B------:R-:W-:Y:S02]  /*2850*/  IMAD.MOV R20, RZ, RZ, -R20 ;  /* 0x000000ffff147224 */ /* 0x000fe400078e0a14 */
[----:B------:R-:W-:-:S04]  /*2860*/  IMAD.HI.U32 R5, R11, R223, RZ ;  /* 0x000000df0b057227 */ /* 0x000fc800078e00ff */
[----:B------:R-:W-:Y:S02]  /*2870*/  IMAD.MOV R22, RZ, RZ, -R22 ;  /* 0x000000ffff167224 */ /* 0x000fe400078e0a16 */
[C---:B------:R-:W-:Y:S02]  /*2880*/  IMAD R217, R16.reuse, R14, R217 ;  /* 0x0000000e10d97224 */ /* 0x040fe400078e02d9 */
[C---:B------:R-:W-:Y:S02]  /*2890*/  IMAD R161, R16.reuse, R20, R161 ;  /* 0x0000001410a17224 */ /* 0x040fe400078e02a1 */
[----:B------:R-:W-:Y:S02]  /*28a0*/  IMAD.MOV R14, RZ, RZ, -R5 ;  /* 0x000000ffff0e7224 */ /* 0x000fe400078e0a05 */
[----:B------:R-:W-:Y:S02]  /*28b0*/  IMAD R163, R16, R22, R163 ;  /* 0x0000001610a37224 */ /* 0x000fe400078e02a3 */
[----:B------:R-:W-:-:S04]  /*28c0*/  IMAD.HI.U32 R20, R11, R219, RZ ;  /* 0x000000db0b147227 */ /* 0x000fc800078e00ff */
[----:B------:R-:W-:-:S04]  /*28d0*/  IMAD.HI.U32 R5, R11, R225, RZ ;  /* 0x000000e10b057227 */ /* 0x000fc800078e00ff */
[----:B------:R-:W-:-:S04]  /*28e0*/  IMAD.HI.U32 R22, R11, R221, RZ ;  /* 0x000000dd0b167227 */ /* 0x000fc800078e00ff */
[----:B------:R-:W-:Y:S02]  /*28f0*/  IMAD R223, R16, R14, R223 ;  /* 0x0000000e10df7224 */ /* 0x000fe400078e02df */
[----:B------:R-:W-:Y:S02]  /*2900*/  IMAD.MOV R20, RZ, RZ, -R20 ;  /* 0x000000ffff147224 */ /* 0x000fe400078e0a14 */
[----:B------:R-:W-:-:S04]  /*2910*/  IMAD.HI.U32 R14, R11, R227, RZ ;  /* 0x000000e30b0e7227 */ /* 0x000fc800078e00ff */
[----:B------:R-:W-:Y:S02]  /*2920*/  IMAD.MOV R5, RZ, RZ, -R5 ;  /* 0x000000ffff057224 */ /* 0x000fe400078e0a05 */
[----:B------:R-:W-:Y:S02]  /*2930*/  IMAD.MOV R22, RZ, RZ, -R22 ;  /* 0x000000ffff167224 */ /* 0x000fe400078e0a16 */
[C---:B------:R-:W-:Y:S02]  /*2940*/  IMAD R219, R16.reuse, R20, R219 ;  /* 0x0000001410db7224 */ /* 0x040fe400078e02db */
[----:B------:R-:W-:Y:S02]  /*2950*/  IMAD.MOV R14, RZ, RZ, -R14 ;  /* 0x000000ffff0e7224 */ /* 0x000fe400078e0a0e */
[C---:B------:R-:W-:Y:S02]  /*2960*/  IMAD R225, R16.reuse, R5, R225 ;  /* 0x0000000510e17224 */ /* 0x040fe400078e02e1 */
[----:B------:R-:W-:-:S02]  /*2970*/  IMAD R221, R16, R22, R221 ;  /* 0x0000001610dd7224 */ /* 0x000fc400078e02dd */
[----:B------:R-:W-:-:S04]  /*2980*/  IMAD.HI.U32 R20, R11, R229, RZ ;  /* 0x000000e50b147227 */ /* 0x000fc800078e00ff */
[----:B------:R-:W-:-:S04]  /*2990*/  IMAD.HI.U32 R5, R11, R233, RZ ;  /* 0x000000e90b057227 */ /* 0x000fc800078e00ff */
[----:B------:R-:W-:-:S04]  /*29a0*/  IMAD.HI.U32 R22, R11, R231, RZ ;  /* 0x000000e70b167227 */ /* 0x000fc800078e00ff */
[----:B------:R-:W-:Y:S02]  /*29b0*/  IMAD R227, R16, R14, R227 ;  /* 0x0000000e10e37224 */ /* 0x000fe400078e02e3 */
[----:B------:R-:W-:Y:S02]  /*29c0*/  IMAD.MOV R20, RZ, RZ, -R20 ;  /* 0x000000ffff147224 */ /* 0x000fe400078e0a14 */
[----:B------:R-:W-:Y:S02]  /*29d0*/  IMAD.MOV R14, RZ, RZ, -R5 ;  /* 0x000000ffff0e7224 */ /* 0x000fe400078e0a05 */
        /* <DEDUP_REMOVED lines=9> */
[C---:B------:R-:W-:Y:S02]  /*2a70*/  IMAD R23, R16.reuse, R25, R24 ;  /* 0x0000001910177224 */ /* 0x040fe400078e0218 */
[----:B------:R-:W-:Y:S02]  /*2a80*/  IMAD.MOV R14, RZ, RZ, -R14 ;  /* 0x000000ffff0e7224 */ /* 0x000fe400078e0a0e */
[----:B------:R-:W-:Y:S02]  /*2a90*/  IMAD.MOV R25, RZ, RZ, -R20 ;  /* 0x000000ffff197224 */ /* 0x000fe400078e0a14 */
[----:B------:R-:W-:Y:S02]  /*2aa0*/  IMAD R235, R16, R5, R235 ;  /* 0x0000000510eb7224 */ /* 0x000fe400078e02eb */
[----:B------:R-:W-:Y:S02]  /*2ab0*/  IMAD.MOV R27, RZ, RZ, -R22 ;  /* 0x000000ffff1b7224 */ /* 0x000fe400078e0a16 */
[----:B------:R-:W-:-:S04]  /*2ac0*/  IMAD.HI.U32 R5, R11, R244, RZ ;  /* 0x000000f40b057227 */ /* 0x000fc800078e00ff */
[C---:B------:R-:W-:Y:S01]  /*2ad0*/  IMAD.HI.U32 R22, R11.reuse, R252, RZ ;  /* 0x000000fc0b167227 */ /* 0x040fe200078e00ff */
[----:B----4-:R-:W-:Y:S02]  /*2ae0*/  IABS R111, R160 ;  /* 0x000000a0006f7213 */ /* 0x010fe40000000000 */
[----:B------:R-:W4:Y:S01]  /*2af0*/  LDL.LU R160, [R1+0x57c] ;  /* 0x00057c0001a07983 */ /* 0x000f220000300800 */
[C---:B------:R-:W-:Y:S02]  /*2b00*/  IMAD R237, R16.reuse, R14, R237 ;  /* 0x0000000e10ed7224 */ /* 0x040fe400078e02ed */
[----:B------:R-:W-:Y:S02]  /*2b10*/  IMAD R240, R16, R25, R240 ;  /* 0x0000001910f07224 */ /* 0x000fe400078e02f0 */
[----:B------:R-:W-:Y:S02]  /*2b20*/  IMAD.MOV R25, RZ, RZ, -R5 ;  /* 0x000000ffff197224 */ /* 0x000fe400078e0a05 */
[----:B------:R-:W-:-:S04]  /*2b30*/  IMAD.HI.U32 R14, R11, R248, RZ ;  /* 0x000000f80b0e7227 */ /* 0x000fc800078e00ff */
[----:B------:R-:W-:Y:S02]  /*2b40*/  IMAD.MOV R29, RZ, RZ, -R22 ;  /* 0x000000ffff1d7224 */ /* 0x000fe400078e0a16 */
[----:B------:R-:W4:Y:S01]  /*2b50*/  LDL R22, [R1+0x41c] ;  /* 0x00041c0001167983 */ /* 0x000f220000100800 */
[----:B------:R-:W-:Y:S02]  /*2b60*/  IMAD R244, R16, R25, R244 ;  /* 0x0000001910f47224 */ /* 0x000fe400078e02f4 */
[----:B------:R-:W-:-:S04]  /*2b70*/  IMAD.HI.U32 R20, R11, R250, RZ ;  /* 0x000000fa0b147227 */ /* 0x000fc800078e00ff */
[----:B------:R-:W-:Y:S02]  /*2b80*/  IMAD.MOV R25, RZ, RZ, -R14 ;  /* 0x000000ffff197224 */ /* 0x000fe400078e0a0e */
[----:B------:R-:W4:Y:S01]  /*2b90*/  LDL R14, [R1+0x420] ;  /* 0x00042000010e7983 */ /* 0x000f220000100800 */
[----:B------:R-:W-:Y:S02]  /*2ba0*/  IMAD R242, R16, R27, R242 ;  /* 0x0000001b10f27224 */ /* 0x000fe400078e02f2 */
[----:B------:R-:W-:Y:S02]  /*2bb0*/  IMAD.MOV R27, RZ, RZ, -R20 ;  /* 0x000000ffff1b7224 */ /* 0x000fe400078e0a14 */
[----:B------:R-:W4:Y:S01]  /*2bc0*/  LDL R20, [R1+0x2e4] ;  /* 0x0002e40001147983 */ /* 0x000f220000100800 */
[----:B------:R-:W-:-:S04]  /*2bd0*/  IMAD.HI.U32 R5, R11, R246, RZ ;  /* 0x000000f60b057227 */ /* 0x000fc800078e00ff */
[----:B------:R-:W-:-:S04]  /*2be0*/  IMAD.MOV R5, RZ, RZ, -R5 ;  /* 0x000000ffff057224 */ /* 0x000fc800078e0a05 */
[----:B------:R-:W-:Y:S02]  /*2bf0*/  IMAD R246, R16, R5, R246 ;  /* 0x0000000510f67224 */ /* 0x000fe400078e02f6 */
[----:B------:R-:W-:-:S04]  /*2c00*/  IMAD.HI.U32 R5, R11, R111, RZ ;  /* 0x0000006f0b057227 */ /* 0x000fc800078e00ff */
[----:B------:R-:W-:Y:S01]  /*2c10*/  IMAD R248, R16, R25, R248 ;  /* 0x0000001910f87224 */ /* 0x000fe200078e02f8 */
[----:B--2---:R-:W-:Y:S02]  /*2c20*/  IABS R107, R156 ;  /* 0x0000009c006b7213 */ /* 0x004fe40000000000 */
[----:B------:R-:W2:Y:S01]  /*2c30*/  LDL R156, [R1+0x2e8] ;  /* 0x0002e800019c7983 */ /* 0x000ea20000100800 */
[----:B---3--:R-:W-:-:S03]  /*2c40*/  IABS R106, R158 ;  /* 0x0000009e006a7213 */ /* 0x008fc60000000000 */
[----:B------:R-:W3:Y:S01]  /*2c50*/  LDL.LU R158, [R1+0x578] ;  /* 0x00057800019e7983 */ /* 0x000ee20000300800 */
[----:B----4-:R-:W-:Y:S01]  /*2c60*/  IABS R110, R22 ;  /* 0x00000016006e7213 */ /* 0x010fe20000000000 */
[----:B------:R-:W-:Y:S01]  /*2c70*/  IMAD.HI.U32 R22, R11, R107, RZ ;  /* 0x0000006b0b167227 */ /* 0x000fe200078e00ff */
[----:B------:R-:W-:-:S03]  /*2c80*/  IABS R108, R14 ;  /* 0x0000000e006c7213 */ /* 0x000fc60000000000 */
[----:B------:R-:W-:Y:S02]  /*2c90*/  IMAD.MOV R14, RZ, RZ, -R5 ;  /* 0x000000ffff0e7224 */ /* 0x000fe400078e0a05 */
[----:B------:R-:W-:Y:S01]  /*2ca0*/  IMAD.HI.U32 R5, R11, R110, RZ ;  /* 0x0000006e0b057227 */ /* 0x000fe200078e00ff */
[----:B------:R-:W-:-:S03]  /*2cb0*/  IABS R109, R20 ;  /* 0x00000014006d7213 */ /* 0x000fc60000000000 */
[----:B------:R-:W-:Y:S02]  /*2cc0*/  IMAD.MOV R5, RZ, RZ, -R5 ;  /* 0x000000ffff057224 */ /* 0x000fe400078e0a05 */
[----:B------:R-:W-:Y:S02]  /*2cd0*/  IMAD R111, R16, R14, R111 ;  /* 0x0000000e106f7224 */ /* 0x000fe400078e026f */
[----:B------:R-:W-:-:S04]  /*2ce0*/  IMAD.HI.U32 R14, R11, R109, RZ ;  /* 0x0000006d0b0e7227 */ /* 0x000fc800078e00ff */
[----:B------:R-:W-:Y:S02]  /*2cf0*/  IMAD.MOV R22, RZ, RZ, -R22 ;  /* 0x000000ffff167224 */ /* 0x000fe400078e0a16 */
[----:B------:R-:W-:-:S04]  /*2d00*/  IMAD.HI.U32 R20, R11, R108, RZ ;  /* 0x0000006c0b147227 */ /* 0x000fc800078e00ff */
[C---:B------:R-:W-:Y:S02]  /*2d10*/  IMAD R110, R16.reuse, R5, R110 ;  /* 0x00000005106e7224 */ /* 0x040fe400078e026e */
[----:B------:R-:W4:Y:S01]  /*2d20*/  LDL R5, [R1+0x42c] ;  /* 0x00042c0001057983 */ /* 0x000f220000100800 */
[----:B------:R-:W-:Y:S02]  /*2d30*/  IMAD.MOV R14, RZ, RZ, -R14 ;  /* 0x000000ffff0e7224 */ /* 0x000fe400078e0a0e */
[C---:B------:R-:W-:Y:S02]  /*2d40*/  IMAD R107, R16.reuse, R22, R107 ;  /* 0x00000016106b7224 */ /* 0x040fe400078e026b */
[----:B------:R-:W-:Y:S01]  /*2d50*/  IMAD.MOV R25, RZ, RZ, -R20 ;  /* 0x000000ffff197224 */ /* 0x000fe200078e0a14 */
[----:B------:R-:W3:Y:S01]  /*2d60*/  LDL R22, [R1+0x430] ;  /* 0x0004300001167983 */ /* 0x000ee20000100800 */
[----:B------:R-:W-:-:S03]  /*2d70*/  IMAD R109, R16, R14, R109 ;  /* 0x0000000e106d7224 */ /* 0x000fc600078e026d */
[----:B------:R-:W3:Y:S04]  /*2d80*/  LDL R20, [R1+0x438] ;  /* 0x0004380001147983 */ /* 0x000ee80000100800 */
[----:B------:R-:W3:Y:S01]  /*2d90*/  LDL R14, [R1+0x434] ;  /* 0x00043400010e7983 */ /* 0x000ee20000100800 */
[C---:B------:R-:W-:Y:S02]  /*2da0*/  IMAD R108, R16.reuse, R25, R108 ;  /* 0x00000019106c7224 */ /* 0x040fe400078e026c */
[----:B------:R-:W-:Y:S01]  /*2db0*/  IMAD R250, R16, R27, R250 ;  /* 0x0000001b10fa7224 */ /* 0x000fe200078e02fa */
[----:B--2---:R-:W-:Y:S02]  /*2dc0*/  IABS R101, R156 ;  /* 0x0000009c00657213 */ /* 0x004fe40000000000 */
[----:B------:R-:W2:Y:S01]  /*2dd0*/  LDL.LU R156, [R1+0x574] ;  /* 0x00057400019c7983 */ /* 0x000ea20000300800 */
[----:B------:R-:W-:-:S02]  /*2de0*/  ISETP.GT.U32.AND P2, PT, R18, R3, PT ;  /* 0x000000031200720c */ /* 0x000fc40003f44070 */
[C---:B------:R-:W-:Y:S02]  /*2df0*/  ISETP.GT.U32.AND P1, PT, R16.reuse, R4, PT ;  /* 0x000000041000720c */ /* 0x040fe40003f24070 */
[----:B------:R-:W-:-:S09]  /*2e00*/  ISETP.GT.U32.AND P0, PT, R16, R12, PT ;  /* 0x0000000c1000720c */ /* 0x000fd20003f04070 */
[----:B------:R-:W-:Y:S02]  /*2e10*/  @!P2 IMAD.IADD R3, R3, 0x1, -R18 ;  /* 0x000000010303a824 */ /* 0x000fe400078e0a12 */
[----:B------:R-:W-:-:S03]  /*2e20*/  @!P1 IMAD.IADD R4, R4, 0x1, -R16 ;  /* 0x0000000104049824 */ /* 0x000fc600078e0a10 */
[----:B------:R-:W-:Y:S01]  /*2e30*/  ISETP.GT.U32.AND P1, PT, R18, R3, PT ;  /* 0x000000031200720c */ /* 0x000fe20003f24070 */
[----:B------:R-:W-:Y:S01]  /*2e40*/  @!P0 IMAD.IADD R12, R12, 0x1, -R16 ;  /* 0x000000010c0c8824 */ /* 0x000fe200078e0a10 */
[C---:B------:R-:W-:Y:S02]  /*2e50*/  ISETP.GT.U32.AND P2, PT, R16.reuse, R4, PT ;  /* 0x000000041000720c */ /* 0x040fe40003f44070 */
[----:B------:R-:W-:-:S09]  /*2e60*/  ISETP.GT.U32.AND P0, PT, R16, R8, PT ;  /* 0x000000081000720c */ /* 0x000fd20003f04070 */
[----:B------:R-:W-:Y:S01]  /*2e70*/  @!P1 IMAD.IADD R3, R3, 0x1, -R18 ;  /* 0x0000000103039824 */ /* 0x000fe200078e0a12 */
[----:B------:R-:W-:Y:S01]  /*2e80*/  ISETP.GT.U32.AND P1, PT, R16, R9, PT ;  /* 0x000000091000720c */ /* 0x000fe20003f24070 */
[--C-:B------:R-:W-:Y:S01]  /*2e90*/  @!P2 IMAD.IADD R4, R4, 0x1, -R16.reuse ;  /* 0x000000010404a824 */ /* 0x100fe200078e0a10 */
[----:B------:R-:W-:Y:S01]  /*2ea0*/  ISETP.GT.U32.AND P2, PT, R16, R10, PT ;  /* 0x0000000a1000720c */ /* 0x000fe20003f44070 */
[----:B------:R-:W-:Y:S01]  /*2eb0*/  @!P0 IMAD.IADD R8, R8, 0x1, -R16 ;  /* 0x0000000108088824 */ /* 0x000fe200078e0a10 */
[C---:B------:R-:W-:Y:S02]  /*2ec0*/  ISETP.GT.U32.AND P0, PT, R16.reuse, R21, PT ;  /* 0x000000151000720c */ /* 0x040fe40003f04070 */
[C---:B------:R-:W-:Y:S02]  /*2ed0*/  ISETP.GT.U32.AND P6, PT, R16.reuse, R12, PT ;  /* 0x0000000c1000720c */ /* 0x040fe40003fc4070 */
[C---:B------:R-:W-:Y:S02]  /*2ee0*/  ISETP.GT.U32.AND P5, PT, R16.reuse, R6, PT ;  /* 0x000000061000720c */ /* 0x040fe40003fa4070 */
[----:B------:R-:W-:-:S03]  /*2ef0*/  ISETP.GT.U32.AND P3, PT, R16, R13, PT ;  /* 0x0000000d1000720c */ /* 0x000fc60003f64070 */
[--C-:B------:R-:W-:Y:S01]  /*2f00*/  @!P1 IMAD.IADD R9, R9, 0x1, -R16.reuse ;  /* 0x0000000109099824 */ /* 0x100fe200078e0a10 */
[----:B------:R-:W-:Y:S01]  /*2f10*/  ISETP.GT.U32.AND P1, PT, R16, R23, PT ;  /* 0x000000171000720c */ /* 0x000fe20003f24070 */
[--C-:B------:R-:W-:Y:S01]  /*2f20*/  @!P2 IMAD.IADD R10, R10, 0x1, -R16.reuse ;  /* 0x000000010a0aa824 */ /* 0x100fe200078e0a10 */
[C---:B------:R-:W-:Y:S01]  /*2f30*/  ISETP.GT.U32.AND P4, PT, R16.reuse, R7, PT ;  /* 0x000000071000720c */ /* 0x040fe20003f84070 */
[--C-:B------:R-:W-:Y:S01]  /*2f40*/  @!P0 IMAD.IADD R21, R21, 0x1, -R16.reuse ;  /* 0x0000000115158824 */ /* 0x100fe200078e0a10 */
[C---:B------:R-:W-:Y:S02]  /*2f50*/  ISETP.GT.U32.AND P2, PT, R16.reuse, R153, PT ;  /* 0x000000991000720c */ /* 0x040fe40003f44070 */
[----:B------:R-:W-:Y:S01]  /*2f60*/  ISETP.GT.U32.AND P0, PT, R16, R9, PT ;  /* 0x000000091000720c */ /* 0x000fe20003f04070 */
[--C-:B------:R-:W-:Y:S01]  /*2f70*/  @!P6 IMAD.IADD R12, R12, 0x1, -R16.reuse ;  /* 0x000000010c0ce824 */ /* 0x100fe200078e0a10 */
[----:B------:R-:W-:Y:S01]  /*2f80*/  ISETP.GT.U32.AND P6, PT, R16, R15, PT ;  /* 0x0000000f1000720c */ /* 0x000fe20003fc4070 */
[----:B------:R-:W-:Y:S01]  /*2f90*/  @!P5 IMAD.IADD R6, R6, 0x1, -R16 ;  /* 0x000000010606d824 */ /* 0x000fe200078e0a10 */
[----:B------:R-:W-:-:S02]  /*2fa0*/  ISETP.GT.U32.AND P5, PT, R16, R17, PT ;  /* 0x000000111000720c */ /* 0x000fc40003fa4070 */
[----:B----4-:R-:W-:Y:S01]  /*2fb0*/  IABS R105, R5 ;  /* 0x0000000500697213 */ /* 0x010fe20000000000 */
[----:B------:R-:W-:Y:S01]  /*2fc0*/  IMAD.HI.U32 R5, R11, R106, RZ ;  /* 0x0000006a0b057227 */ /* 0x000fe200078e00ff */
[----:B---3--:R-:W-:-:S03]  /*2fd0*/  IABS R104, R22 ;  /* 0x0000001600687213 */ /* 0x008fc60000000000 */
[----:B------:R-:W-:Y:S01]  /*2fe0*/  IMAD.MOV R25, RZ, RZ, -R5 ;  /* 0x000000ffff197224 */ /* 0x000fe200078e0a05 */
[----:B------:R-:W-:Y:S01]  /*2ff0*/  IABS R102, R20 ;  /* 0x0000001400667213 */ /* 0x000fe20000000000 */
[----:B------:R-:W-:Y:S01]  /*3000*/  IMAD.HI.U32 R5, R11, R105, RZ ;  /* 0x000000690b057227 */ /* 0x000fe200078e00ff */
[----:B------:R-:W-:-:S03]  /*3010*/  IABS R103, R14 ;  /* 0x0000000e00677213 */ /* 0x000fc60000000000 */
[----:B------:R-:W-:-:S04]  /*3020*/  IMAD.HI.U32 R14, R11, R104, RZ ;  /* 0x000000680b0e7227 */ /* 0x000fc800078e00ff */
[----:B------:R-:W-:-:S04]  /*3030*/  IMAD.HI.U32 R22, R11, R102, RZ ;  /* 0x000000660b167227 */ /* 0x000fc800078e00ff */
[----:B------:R-:W-:Y:S02]  /*3040*/  IMAD.MOV R5, RZ, RZ, -R5 ;  /* 0x000000ffff057224 */ /* 0x000fe400078e0a05 */
[C---:B------:R-:W-:Y:S02]  /*3050*/  IMAD R106, R16.reuse, R25, R106 ;  /* 0x00000019106a7224 */ /* 0x040fe400078e026a */
[----:B------:R-:W-:Y:S02]  /*3060*/  IMAD.MOV R25, RZ, RZ, -R14 ;  /* 0x000000ffff197224 */ /* 0x000fe400078e0a0e */
[----:B------:R-:W-:Y:S01]  /*3070*/  IMAD.MOV R27, RZ, RZ, -R22 ;  /* 0x000000ffff1b7224 */ /* 0x000fe200078e0a16 */
[----:B------:R-:W3:Y:S01]  /*3080*/  LDL R14, [R1+0x380] ;  /* 0x00038000010e7983 */ /* 0x000ee20000100800 */
[----:B------:R-:W-:Y:S02]  /*3090*/  IMAD.MOV.U32 R22, RZ, RZ, R154 ;  /* 0x000000ffff167224 */ /* 0x000fe400078e009a */
[----:B------:R-:W-:Y:S01]  /*30a0*/  IMAD R105, R16, R5, R105 ;  /* 0x0000000510697224 */ /* 0x000fe200078e0269 */
[----:B------:R-:W4:Y:S04]  /*30b0*/  LDL.LU R154, [R1+0x570] ;  /* 0x00057000019a7983 */ /* 0x000f280000300800 */
[----:B------:R-:W2:Y:S01]  /*30c0*/  LDL R5, [R1+0x43c] ;  /* 0x00043c0001057983 */ /* 0x000ea20000100800 */
[----:B------:R-:W-:-:S04]  /*30d0*/  IMAD.HI.U32 R20, R11, R103, RZ ;  /* 0x000000670b147227 */ /* 0x000fc800078e00ff */
[----:B------:R-:W-:-:S04]  /*30e0*/  IMAD.MOV R20, RZ, RZ, -R20 ;  /* 0x000000ffff147224 */ /* 0x000fc800078e0a14 */
[C---:B------:R-:W-:Y:S02]  /*30f0*/  IMAD R103, R16.reuse, R20, R103 ;  /* 0x0000001410677224 */ /* 0x040fe400078e0267 */
[----:B------:R-:W4:Y:S01]  /*3100*/  LDL R20, [R1+0x440] ;  /* 0x0004400001147983 */ /* 0x000f220000100800 */
[--C-:B------:R-:W-:Y:S01]  /*3110*/  @!P3 IMAD.IADD R13, R13, 0x1, -R16.reuse ;  /* 0x000000010d0db824 */ /* 0x100fe200078e0a10 */
[C---:B------:R-:W-:Y:S01]  /*3120*/  ISETP.GT.U32.AND P3, PT, R16.reuse, R155, PT ;  /* 0x0000009b1000720c */ /* 0x040fe20003f64070 */
[--C-:B------:R-:W-:Y:S01]  /*3130*/  @!P1 IMAD.IADD R23, R23, 0x1, -R16.reuse ;  /* 0x0000000117179824 */ /* 0x100fe200078e0a10 */
[C---:B------:R-:W-:Y:S01]  /*3140*/  ISETP.GT.U32.AND P1, PT, R16.reuse, R10, PT ;  /* 0x0000000a1000720c */ /* 0x040fe20003f24070 */
[--C-:B------:R-:W-:Y:S01]  /*3150*/  @!P4 IMAD.IADD R7, R7, 0x1, -R16.reuse ;  /* 0x000000010707c824 */ /* 0x100fe200078e0a10 */
[C---:B------:R-:W-:Y:S01]  /*3160*/  ISETP.GT.U32.AND P4, PT, R16.reuse, R19, PT ;  /* 0x000000131000720c */ /* 0x040fe20003f84070 */
[--C-:B------:R-:W-:Y:S01]  /*3170*/  @!P2 IMAD.IADD R153, R153, 0x1, -R16.reuse ;  /* 0x000000019999a824 */ /* 0x100fe200078e0a10 */
[C---:B------:R-:W-:Y:S01]  /*3180*/  ISETP.GT.U32.AND P2, PT, R16.reuse, R13, PT ;  /* 0x0000000d1000720c */ /* 0x040fe20003f44070 */
[--C-:B------:R-:W-:Y:S01]  /*3190*/  @!P0 IMAD.IADD R9, R9, 0x1, -R16.reuse ;  /* 0x0000000109098824 */ /* 0x100fe200078e0a10 */
[----:B------:R-:W-:Y:S01]  /*31a0*/  ISETP.GT.U32.AND P0, PT, R16, R21, PT ;  /* 0x000000151000720c */ /* 0x000fe20003f04070 */
[----:B------:R-:W-:-:S02]  /*31b0*/  @!P6 IMAD.IADD R15, R15, 0x1, -R16 ;  /* 0x000000010f0fe824 */ /* 0x000fc400078e0a10 */
[--C-:B------:R-:W-:Y:S01]  /*31c0*/  @!P5 IMAD.IADD R17, R17, 0x1, -R16.reuse ;  /* 0x000000011111d824 */ /* 0x100fe200078e0a10 */
[C---:B------:R-:W-:Y:S01]  /*31d0*/  ISETP.GT.U32.AND P5, PT, R16.reuse, R7, PT ;  /* 0x000000071000720c */ /* 0x040fe20003fa4070 */
[--C-:B------:R-:W-:Y:S01]  /*31e0*/  @!P3 IMAD.IADD R155, R155, 0x1, -R16.reuse ;  /* 0x000000019b9bb824 */ /* 0x100fe200078e0a10 */
[----:B------:R-:W-:Y:S01]  /*31f0*/  ISETP.GT.U32.AND P6, PT, R16, R6, PT ;  /* 0x000000061000720c */ /* 0x000fe20003fc4070 */
[--C-:B------:R-:W-:Y:S01]  /*3200*/  @!P1 IMAD.IADD R10, R10, 0x1, -R16.reuse ;  /* 0x000000010a0a9824 */ /* 0x100fe200078e0a10 */
[C---:B------:R-:W-:Y:S02]  /*3210*/  ISETP.GT.U32.AND P3, PT, R16.reuse, R15, PT ;  /* 0x0000000f1000720c */ /* 0x040fe40003f64070 */
        /* <DEDUP_REMOVED lines=48> */
[----:B------:R-:W-:Y:S01]  /*3520*/  @!P5 IMAD.IADD R221, R221, 0x1, -R16 ;  /* 0x00000001ddddd824 */ /* 0x000fe200078e0a10 */
[----:B------:R-:W-:-:S02]  /*3530*/  ISETP.GT.U32.AND P6, PT, R16, R157, PT ;  /* 0x0000009d1000720c */ /* 0x000fc40003fc4070 */
        /* <DEDUP_REMOVED lines=39> */
[----:B------:R-:W-:-:S02]  /*37b0*/  @!P6 IMAD.IADD R244, R244, 0x1, -R16 ;  /* 0x00000001f4f4e824 */ /* 0x000fc400078e0a10 */
[----:B------:R-:W-:Y:S01]  /*37c0*/  @!P5 IMAD.IADD R235, R235, 0x1, -R16 ;  /* 0x00000001ebebd824 */ /* 0x000fe200078e0a10 */
[C---:B------:R-:W-:Y:S01]  /*37d0*/  ISETP.GT.U32.AND P5, PT, R16.reuse, R250, PT ;  /* 0x000000fa1000720c */ /* 0x040fe20003fa4070 */
[C---:B------:R-:W-:Y:S01]  /*37e0*/  IMAD R252, R16.reuse, R29, R252 ;  /* 0x0000001d10fc7224 */ /* 0x040fe200078e02fc */
[----:B------:R-:W-:Y:S01]  /*37f0*/  ISETP.GT.U32.AND P6, PT, R16, R231, PT ;  /* 0x000000e71000720c */ /* 0x000fe20003fc4070 */
        /* <DEDUP_REMOVED lines=9> */
[----:B------:R-:W-:Y:S01]  /*3890*/  ISETP.GT.U32.AND P0, PT, R16, R111, PT ;  /* 0x0000006f1000720c */ /* 0x000fe20003f04070 */
[----:B------:R-:W-:Y:S01]  /*38a0*/  @!P5 IMAD.IADD R250, R250, 0x1, -R16 ;  /* 0x00000001fafad824 */ /* 0x000fe200078e0a10 */
[C---:B------:R-:W-:Y:S01]  /*38b0*/  ISETP.GT.U32.AND P5, PT, R16.reuse, R237, PT ;  /* 0x000000ed1000720c */ /* 0x040fe20003fa4070 */
[C---:B------:R-:W-:Y:S01]  /*38c0*/  IMAD R104, R16.reuse, R25, R104 ;  /* 0x0000001910687224 */ /* 0x040fe200078e0268 */
[----:B------:R-:W-:Y:S01]  /*38d0*/  IABS R97, R184 ;  /* 0x000000b800617213 */ /* 0x000fe20000000000 */
[--C-:B------:R-:W-:Y:S01]  /*38e0*/  @!P6 IMAD.IADD R231, R231, 0x1, -R16.reuse ;  /* 0x00000001e7e7e824 */ /* 0x100fe200078e0a10 */
[C---:B------:R-:W-:Y:S01]  /*38f0*/  ISETP.GT.U32.AND P6, PT, R16.reuse, R110, PT ;  /* 0x0000006e1000720c */ /* 0x040fe20003fc4070 */
[--C-:B------:R-:W-:Y:S01]  /*3900*/  @!P3 IMAD.IADD R235, R235, 0x1, -R16.reuse ;  /* 0x00000001ebebb824 */ /* 0x100fe200078e0a10 */
[----:B------:R-:W-:Y:S01]  /*3910*/  ISETP.GT.U32.AND P3, PT, R16, R248, PT ;  /* 0x000000f81000720c */ /* 0x000fe20003f64070 */
[--C-:B------:R-:W-:Y:S01]  /*3920*/  @!P1 IMAD.IADD R244, R244, 0x1, -R16.reuse ;  /* 0x00000001f4f49824 */ /* 0x100fe200078e0a10 */
[----:B------:R-:W-:Y:S01]  /*3930*/  ISETP.GT.U32.AND P1, PT, R16, R109, PT ;  /* 0x0000006d1000720c */ /* 0x000fe20003f24070 */
[----:B------:R0:W-:Y:S01]  /*3940*/  STL [R1+0x550], R185 ;  /* 0x000550b901007387 */ /* 0x0001e20000100800 */
[----:B------:R-:W-:Y:S01]  /*3950*/  IABS R98, R185 ;  /* 0x000000b900627213 */ /* 0x000fe20000000000 */
[--C-:B------:R-:W-:Y:S01]  /*3960*/  @!P4 IMAD.IADD R252, R252, 0x1, -R16.reuse ;  /* 0x00000001fcfcc824 */ /* 0x100fe200078e0a10 */
[----:B------:R-:W-:Y:S01]  /*3970*/  ISETP.GT.U32.AND P4, PT, R16, R240, PT ;  /* 0x000000f01000720c */ /* 0x000fe20003f84070 */
[--C-:B------:R-:W-:Y:S01]  /*3980*/  @!P2 IMAD.IADD R246, R246, 0x1, -R16.reuse ;  /* 0x00000001f6f6a824 */ /* 0x100fe200078e0a10 */
[C---:B------:R-:W-:Y:S01]  /*3990*/  ISETP.GT.U32.AND P2, PT, R16.reuse, R108, PT ;  /* 0x0000006c1000720c */ /* 0x040fe20003f44070 */
[----:B------:R-:W-:Y:S01]  /*39a0*/  @!P0 IMAD.IADD R111, R111, 0x1, -R16 ;  /* 0x000000016f6f8824 */ /* 0x000fe200078e0a10 */
[----:B------:R-:W-:Y:S01]  /*39b0*/  ISETP.GT.U32.AND P0, PT, R16, R104, PT ;  /* 0x000000681000720c */ /* 0x000fe20003f04070 */
[----:B0-----:R-:W-:-:S02]  /*39c0*/  IMAD.MOV.U32 R185, RZ, RZ, R22 ;  /* 0x000000ffffb97224 */ /* 0x001fc400078e0016 */
[----:B------:R-:W-:Y:S01]  /*39d0*/  IMAD.HI.U32 R22, R11, R97, RZ ;  /* 0x000000610b167227 */ /* 0x000fe200078e00ff */
[----:B------:R3:W-:Y:S03]  /*39e0*/  STL [R1+0x554], R184 ;  /* 0x000554b801007387 */ /* 0x0007e60000100800 */
[C---:B------:R-:W-:Y:S02]  /*39f0*/  IMAD R102, R16.reuse, R27, R102 ;  /* 0x0000001b10667224 */ /* 0x040fe400078e0266 */
[----:B------:R-:W-:Y:S02]  /*3a00*/  IMAD.MOV R22, RZ, RZ, -R22 ;  /* 0x000000ffff167224 */ /* 0x000fe400078e0a16 */
[----:B------:R-:W-:Y:S01]  /*3a10*/  @!P5 IMAD.IADD R237, R237, 0x1, -R16 ;  /* 0x00000001ededd824 */ /* 0x000fe200078e0a10 */
[C---:B------:R-:W-:Y:S01]  /*3a20*/  ISETP.GT.U32.AND P5, PT, R16.reuse, R250, PT ;  /* 0x000000fa1000720c */ /* 0x040fe20003fa4070 */
[----:B------:R-:W-:-:S02]  /*3a30*/  IMAD R97, R16, R22, R97 ;  /* 0x0000001610617224 */ /* 0x000fc400078e0261 */
[--C-:B------:R-:W-:Y:S01]  /*3a40*/  @!P3 IMAD.IADD R248, R248, 0x1, -R16.reuse ;  /* 0x00000001f8f8b824 */ /* 0x100fe200078e0a10 */
[----:B------:R-:W-:Y:S01]  /*3a50*/  ISETP.GT.U32.AND P3, PT, R16, R107, PT ;  /* 0x0000006b1000720c */ /* 0x000fe20003f64070 */
[--C-:B------:R-:W-:Y:S01]  /*3a60*/  @!P6 IMAD.IADD R110, R110, 0x1, -R16.reuse ;  /* 0x000000016e6ee824 */ /* 0x100fe200078e0a10 */
[C---:B------:R-:W-:Y:S01]  /*3a70*/  ISETP.GT.U32.AND P6, PT, R16.reuse, R103, PT ;  /* 0x000000671000720c */ /* 0x040fe20003fc4070 */
[--C-:B------:R-:W-:Y:S01]  /*3a80*/  @!P1 IMAD.IADD R109, R109, 0x1, -R16.reuse ;  /* 0x000000016d6d9824 */ /* 0x100fe200078e0a10 */
[----:B------:R-:W-:Y:S01]  /*3a90*/  ISETP.GT.U32.AND P1, PT, R16, R102, PT ;  /* 0x000000661000720c */ /* 0x000fe20003f24070 */
[--C-:B------:R-:W-:Y:S01]  /*3aa0*/  @!P4 IMAD.IADD R240, R240, 0x1, -R16.reuse ;  /* 0x00000001f0f0c824 */ /* 0x100fe200078e0a10 */
[----:B------:R-:W-:Y:S01]  /*3ab0*/  ISETP.GT.U32.AND P4, PT, R16, R252, PT ;  /* 0x000000fc1000720c */ /* 0x000fe20003f84070 */
[--C-:B------:R-:W-:Y:S02]  /*3ac0*/  @!P2 IMAD.IADD R108, R108, 0x1, -R16.reuse ;  /* 0x000000016c6ca824 */ /* 0x100fe400078e0a10 */
[--C-:B------:R-:W-:Y:S01]  /*3ad0*/  @!P0 IMAD.IADD R104, R104, 0x1, -R16.reuse ;  /* 0x0000000168688824 */ /* 0x100fe200078e0a10 */
[----:B------:R-:W-:Y:S01]  /*3ae0*/  ISETP.GT.U32.AND P0, PT, R16, R97, PT ;  /* 0x000000611000720c */ /* 0x000fe20003f04070 */
[----:B------:R-:W-:Y:S01]  /*3af0*/  @!P5 IMAD.IADD R250, R250, 0x1, -R16 ;  /* 0x00000001fafad824 */ /* 0x000fe200078e0a10 */
[----:B------:R-:W-:-:S02]  /*3b00*/  IABS R96, R183 ;  /* 0x000000b700607213 */ /* 0x000fc40000000000 */
[----:B------:R-:W-:Y:S01]  /*3b10*/  ISETP.GT.U32.AND P5, PT, R16, R106, PT ;  /* 0x0000006a1000720c */ /* 0x000fe20003fa4070 */
[--C-:B------:R-:W-:Y:S01]  /*3b20*/  @!P3 IMAD.IADD R107, R107, 0x1, -R16.reuse ;  /* 0x000000016b6bb824 */ /* 0x100fe200078e0a10 */
[----:B------:R-:W-:Y:S01]  /*3b30*/  IABS R95, R182 ;  /* 0x000000b6005f7213 */ /* 0x000fe20000000000 */
[--C-:B------:R-:W-:Y:S02]  /*3b40*/  @!P6 IMAD.IADD R103, R103, 0x1, -R16.reuse ;  /* 0x000000016767e824 */ /* 0x100fe400078e0a10 */
[--C-:B------:R-:W-:Y:S01]  /*3b50*/  @!P1 IMAD.IADD R102, R102, 0x1, -R16.reuse ;  /* 0x0000000166669824 */ /* 0x100fe200078e0a10 */
[----:B------:R-:W-:Y:S01]  /*3b60*/  ISETP.GT.U32.AND P1, PT, R16, R108, PT ;  /* 0x0000006c1000720c */ /* 0x000fe20003f24070 */
[--C-:B------:R-:W-:Y:S01]  /*3b70*/  @!P4 IMAD.IADD R252, R252, 0x1, -R16.reuse ;  /* 0x00000001fcfcc824 */ /* 0x100fe200078e0a10 */
[----:B------:R-:W-:Y:S01]  /*3b80*/  IABS R94, R181 ;  /* 0x000000b5005e7213 */ /* 0x000fe20000000000 */
[----:B------:R-:W-:Y:S01]  /*3b90*/  @!P0 IMAD.IADD R97, R97, 0x1, -R16 ;  /* 0x0000000161618824 */ /* 0x000fe200078e0a10 */
[----:B------:R-:W-:-:S02]  /*3ba0*/  ISETP.GT.U32.AND P4, PT, R16, R105, PT ;  /* 0x000000691000720c */ /* 0x000fc40003f84070 */
[----:B------:R-:W-:Y:S01]  /*3bb0*/  ISETP.GT.U32.AND P0, PT, R16, R103, PT ;  /* 0x000000671000720c */ /* 0x000fe20003f04070 */
[----:B------:R-:W-:Y:S01]  /*3bc0*/  @!P5 IMAD.IADD R106, R106, 0x1, -R16 ;  /* 0x000000016a6ad824 */ /* 0x000fe200078e0a10 */
[----:B------:R-:W-:Y:S02]  /*3bd0*/  IABS R88, R178 ;  /* 0x000000b200587213 */ /* 0x000fe40000000000 */
[----:B------:R-:W-:-:S03]  /*3be0*/  IABS R85, R176 ;  /* 0x000000b000557213 */ /* 0x000fc60000000000 */
[----:B------:R-:W-:Y:S01]  /*3bf0*/  @!P1 IMAD.IADD R108, R108, 0x1, -R16 ;  /* 0x000000016c6c9824 */ /* 0x000fe200078e0a10 */
[----:B------:R-:W-:-:S03]  /*3c00*/  ISETP.GT.U32.AND P1, PT, R16, R102, PT ;  /* 0x000000661000720c */ /* 0x000fc60003f24070 */
[--C-:B------:R-:W-:Y:S02]  /*3c10*/  @!P4 IMAD.IADD R105, R105, 0x1, -R16.reuse ;  /* 0x000000016969c824 */ /* 0x100fe400078e0a10 */
[--C-:B------:R-:W-:Y:S01]  /*3c20*/  @!P0 IMAD.IADD R103, R103, 0x1, -R16.reuse ;  /* 0x0000000167678824 */ /* 0x100fe200078e0a10 */
[----:B------:R-:W-:Y:S02]  /*3c30*/  IABS R92, R180 ;  /* 0x000000b4005c7213 */ /* 0x000fe40000000000 */
[----:B------:R-:W-:Y:S02]  /*3c40*/  IABS R90, R179 ;  /* 0x000000b3005a7213 */ /* 0x000fe40000000000 */
[----:B------:R-:W-:Y:S02]  /*3c50*/  IABS R84, R175 ;  /* 0x000000af00547213 */ /* 0x000fe40000000000 */
[----:B------:R-:W-:Y:S01]  /*3c60*/  IABS R24, R177 ;  /* 0x000000b100187213 */ /* 0x000fe20000000000 */
[----:B------:R-:W-:Y:S01]  /*3c70*/  @!P1 IMAD.IADD R102, R102, 0x1, -R16 ;  /* 0x0000000166669824 */ /* 0x000fe200078e0a10 */
[----:B------:R-:W-:Y:S01]  /*3c80*/  IABS R83, R174 ;  /* 0x000000ae00537213 */ /* 0x000fe20000000000 */
[----:B------:R-:W-:-:S04]  /*3c90*/  IMAD.HI.U32 R22, R11, R90, RZ ;  /* 0x0000005a0b167227 */ /* 0x000fc800078e00ff */
[----:B------:R-:W-:Y:S02]  /*3ca0*/  IMAD.MOV R29, RZ, RZ, -R22 ;  /* 0x000000ffff1d7224 */ /* 0x000fe400078e0a16 */
[C---:B------:R-:W-:Y:S01]  /*3cb0*/  IMAD.HI.U32 R22, R11.reuse, R83, RZ ;  /* 0x000000530b167227 */ /* 0x040fe200078e00ff */
[----:B------:R-:W-:Y:S02]  /*3cc0*/  ISETP.GT.U32.AND P6, PT, R16, R109, PT ;  /* 0x0000006d1000720c */ /* 0x000fe40003fc4070 */
[----:B------:R-:W-:Y:S01]  /*3cd0*/  IABS R82, R173 ;  /* 0x000000ad00527213 */ /* 0x000fe20000000000 */
[----:B------:R-:W-:Y:S02]  /*3ce0*/  IMAD.MOV R22, RZ, RZ, -R22 ;  /* 0x000000ffff167224 */ /* 0x000fe400078e0a16 */
[----:B---3--:R-:W-:Y:S01]  /*3cf0*/  IMAD.MOV.U32 R184, RZ, RZ, R14 ;  /* 0x000000ffffb87224 */ /* 0x008fe200078e000e */
[----:B--2---:R-:W-:Y:S01]  /*3d00*/  IABS R100, R5 ;  /* 0x0000000500647213 */ /* 0x004fe20000000000 */
[----:B------:R-:W-:-:S04]  /*3d10*/  IMAD.HI.U32 R5, R11, R101, RZ ;  /* 0x000000650b057227 */ /* 0x000fc800078e00ff */
[----:B------:R-:W-:Y:S02]  /*3d20*/  IMAD.MOV R14, RZ, RZ, -R5 ;  /* 0x000000ffff0e7224 */ /* 0x000fe400078e0a05 */
[----:B------:R-:W-:-:S04]  /*3d30*/  IMAD.HI.U32 R5, R11, R100, RZ ;  /* 0x000000640b057227 */ /* 0x000fc800078e00ff */
[----:B------:R-:W-:Y:S01]  /*3d40*/  IMAD R101, R16, R14, R101 ;  /* 0x0000000e10657224 */ /* 0x000fe200078e0265 */
[----:B----4-:R-:W-:Y:S01]  /*3d50*/  IABS R99, R20 ;  /* 0x0000001400637213 */ /* 0x010fe20000000000 */
[----:B------:R-:W-:-:S03]  /*3d60*/  IMAD.MOV R5, RZ, RZ, -R5 ;  /* 0x000000ffff057224 */ /* 0x000fc600078e0a05 */
[----:B------:R-:W-:Y:S01]  /*3d70*/  ISETP.GT.U32.AND P2, PT, R16, R101, PT ;  /* 0x000000651000720c */ /* 0x000fe20003f44070 */
[----:B------:R-:W-:-:S04]  /*3d80*/  IMAD.HI.U32 R20, R11, R98, RZ ;  /* 0x000000620b147227 */ /* 0x000fc800078e00ff */
[----:B------:R-:W-:Y:S02]  /*3d90*/  IMAD R100, R16, R5, R100 ;  /* 0x0000000510647224 */ /* 0x000fe400078e0264 */
[----:B------:R-:W-:-:S03]  /*3da0*/  IMAD.HI.U32 R14, R11, R99, RZ ;  /* 0x000000630b0e7227 */ /* 0x000fc600078e00ff */
[----:B------:R-:W-:Y:S01]  /*3db0*/  ISETP.GT.U32.AND P3, PT, R16, R100, PT ;  /* 0x000000641000720c */ /* 0x000fe20003f64070 */
[----:B------:R-:W-:Y:S02]  /*3dc0*/  IMAD.MOV R25, RZ, RZ, -R20 ;  /* 0x000000ffff197224 */ /* 0x000fe400078e0a14 */
[----:B------:R-:W-:-:S04]  /*3dd0*/  IMAD.HI.U32 R5, R11, R96, RZ ;  /* 0x000000600b057227 */ /* 0x000fc800078e00ff */
[----:B------:R-:W-:Y:S02]  /*3de0*/  IMAD.MOV R14, RZ, RZ, -R14 ;  /* 0x000000ffff0e7224 */ /* 0x000fe400078e0a0e */
[C---:B------:R-:W-:Y:S02]  /*3df0*/  IMAD R98, R16.reuse, R25, R98 ;  /* 0x0000001910627224 */ /* 0x040fe400078e0262 */
[----:B------:R-:W-:Y:S01]  /*3e00*/  @!P2 IMAD.IADD R101, R101, 0x1, -R16 ;  /* 0x000000016565a824 */ /* 0x000fe200078e0a10 */
[C---:B------:R-:W-:Y:S01]  /*3e10*/  ISETP.GT.U32.AND P2, PT, R16.reuse, R107, PT ;  /* 0x0000006b1000720c */ /* 0x040fe20003f44070 */
[----:B------:R-:W-:Y:S02]  /*3e20*/  IMAD.MOV R25, RZ, RZ, -R5 ;  /* 0x000000ffff197224 */ /* 0x000fe400078e0a05 */
[----:B------:R-:W-:Y:S02]  /*3e30*/  IMAD R99, R16, R14, R99 ;  /* 0x0000000e10637224 */ /* 0x000fe400078e0263 */
[----:B------:R-:W-:-:S03]  /*3e40*/  IMAD.HI.U32 R5, R11, R95, RZ ;  /* 0x0000005f0b057227 */ /* 0x000fc600078e00ff */
[----:B------:R-:W-:Y:S01]  /*3e50*/  ISETP.GT.U32.AND P5, PT, R16, R99, PT ;  /* 0x000000631000720c */ /* 0x000fe20003fa4070 */
[----:B------:R-:W-:-:S04]  /*3e60*/  IMAD.HI.U32 R14, R11, R94, RZ ;  /* 0x0000005e0b0e7227 */ /* 0x000fc800078e00ff */
[----:B------:R-:W-:Y:S02]  /*3e70*/  IMAD.MOV R5, RZ, RZ, -R5 ;  /* 0x000000ffff057224 */ /* 0x000fe400078e0a05 */
[C---:B------:R-:W-:Y:S02]  /*3e80*/  IMAD R96, R16.reuse, R25, R96 ;  /* 0x0000001910607224 */ /* 0x040fe400078e0260 */
[----:B------:R-:W-:Y:S02]  /*3e90*/  IMAD.MOV R25, RZ, RZ, -R14 ;  /* 0x000000ffff197224 */ /* 0x000fe400078e0a0e */
[----:B------:R-:W-:Y:S02]  /*3ea0*/  IMAD R95, R16, R5, R95 ;  /* 0x00000005105f7224 */ /* 0x000fe400078e025f */
[----:B------:R-:W-:Y:S01]  /*3eb0*/  @!P3 IMAD.IADD R100, R100, 0x1, -R16 ;  /* 0x000000016464b824 */ /* 0x000fe200078e0a10 */
[C---:B------:R-:W-:Y:S01]  /*3ec0*/  ISETP.GT.U32.AND P3, PT, R16.reuse, R106, PT ;  /* 0x0000006a1000720c */ /* 0x040fe20003f64070 */
[----:B------:R-:W-:Y:S01]  /*3ed0*/  IMAD.HI.U32 R5, R11, R88, RZ ;  /* 0x000000580b057227 */ /* 0x000fe200078e00ff */
[----:B------:R-:W-:-:S02]  /*3ee0*/  ISETP.GT.U32.AND P4, PT, R16, R98, PT ;  /* 0x000000621000720c */ /* 0x000fc40003f84070 */
[C---:B------:R-:W-:Y:S01]  /*3ef0*/  ISETP.GT.U32.AND P0, PT, R16.reuse, R96, PT ;  /* 0x000000601000720c */ /* 0x040fe20003f04070 */
[C---:B------:R-:W-:Y:S02]  /*3f00*/  IMAD R94, R16.reuse, R25, R94 ;  /* 0x00000019105e7224 */ /* 0x040fe400078e025e */
[----:B------:R-:W-:Y:S01]  /*3f10*/  @!P2 IMAD.IADD R107, R107, 0x1, -R16 ;  /* 0x000000016b6ba824 */ /* 0x000fe200078e0a10 */
[----:B------:R-:W-:Y:S01]  /*3f20*/  ISETP.GT.U32.AND P2, PT, R16, R101, PT ;  /* 0x000000651000720c */ /* 0x000fe20003f44070 */
[----:B------:R-:W-:Y:S02]  /*3f30*/  IMAD.MOV R25, RZ, RZ, -R5 ;  /* 0x000000ffff197224 */ /* 0x000fe400078e0a05 */
[----:B------:R-:W-:-:S04]  /*3f40*/  IMAD.HI.U32 R14, R11, R85, RZ ;  /* 0x000000550b0e7227 */ /* 0x000fc800078e00ff */
[C---:B------:R-:W-:Y:S02]  /*3f50*/  IMAD R88, R16.reuse, R25, R88 ;  /* 0x0000001910587224 */ /* 0x040fe400078e0258 */
[----:B------:R-:W-:Y:S02]  /*3f60*/  IMAD.MOV R25, RZ, RZ, -R14 ;  /* 0x000000ffff197224 */ /* 0x000fe400078e0a0e */
[----:B------:R-:W-:Y:S01]  /*3f70*/  @!P5 IMAD.IADD R99, R99, 0x1, -R16 ;  /* 0x000000016363d824 */ /* 0x000fe200078e0a10 */
[C---:B------:R-:W-:Y:S01]  /*3f80*/  ISETP.GT.U32.AND P5, PT, R16.reuse, R105, PT ;  /* 0x000000691000720c */ /* 0x040fe20003fa4070 */
[----:B------:R-:W-:Y:S01]  /*3f90*/  IMAD.HI.U32 R20, R11, R92, RZ ;  /* 0x0000005c0b147227 */ /* 0x000fe200078e00ff */
[----:B------:R-:W-:-:S03]  /*3fa0*/  ISETP.GT.U32.AND P1, PT, R16, R95, PT ;  /* 0x0000005f1000720c */ /* 0x000fc60003f24070 */
[----:B------:R-:W-:Y:S02]  /*3fb0*/  IMAD R85, R16, R25, R85 ;  /* 0x0000001910557224 */ /* 0x000fe400078e0255 */
[----:B------:R-:W-:Y:S01]  /*3fc0*/  @!P3 IMAD.IADD R106, R106, 0x1, -R16 ;  /* 0x000000016a6ab824 */ /* 0x000fe200078e0a10 */
[----:B------:R-:W-:Y:S01]  /*3fd0*/  ISETP.GT.U32.AND P3, PT, R16, R100, PT ;  /* 0x000000641000720c */ /* 0x000fe20003f64070 */
[----:B------:R-:W-:Y:S02]  /*3fe0*/  IMAD.MOV R27, RZ, RZ, -R20 ;  /* 0x000000ffff1b7224 */ /* 0x000fe400078e0a14 */
[----:B------:R-:W-:-:S04]  /*3ff0*/  IMAD.HI.U32 R20, R11, R84, RZ ;  /* 0x000000540b147227 */ /* 0x000fc800078e00ff */
[--C-:B------:R-:W-:Y:S01]  /*4000*/  @!P4 IMAD.IADD R98, R98, 0x1, -R16.reuse ;  /* 0x000000016262c824 */ /* 0x100fe200078e0a10 */
[C---:B------:R-:W-:Y:S01]  /*4010*/  ISETP.GT.U32.AND P4, PT, R16.reuse, R104, PT ;  /* 0x000000681000720c */ /* 0x040fe20003f84070 */
[--C-:B------:R-:W-:Y:S01]  /*4020*/  @!P2 IMAD.IADD R101, R101, 0x1, -R16.reuse ;  /* 0x000000016565a824 */ /* 0x100fe200078e0a10 */
[----:B------:R-:W-:Y:S01]  /*4030*/  ISETP.GT.U32.AND P2, PT, R16, R94, PT ;  /* 0x0000005e1000720c */ /* 0x000fe20003f44070 */
[----:B------:R-:W-:Y:S01]  /*4040*/  @!P0 IMAD.IADD R96, R96, 0x1, -R16 ;  /* 0x0000000160608824 */ /* 0x000fe200078e0a10 */
[C---:B------:R-:W-:Y:S01]  /*4050*/  ISETP.GT.U32.AND P0, PT, R16.reuse, R85, PT ;  /* 0x000000551000720c */ /* 0x040fe20003f04070 */
[----:B------:R-:W-:Y:S02]  /*4060*/  IMAD R92, R16, R27, R92 ;  /* 0x0000001b105c7224 */ /* 0x000fe400078e025c */
[----:B------:R-:W-:-:S04]  /*4070*/  IMAD.HI.U32 R5, R11, R24, RZ ;  /* 0x000000180b057227 */ /* 0x000fc800078e00ff */
[----:B------:R-:W-:Y:S02]  /*4080*/  IMAD.MOV R27, RZ, RZ, -R20 ;  /* 0x000000ffff1b7224 */ /* 0x000fe400078e0a14 */
[----:B------:R-:W-:Y:S02]  /*4090*/  IMAD.MOV R5, RZ, RZ, -R5 ;  /* 0x000000ffff057224 */ /* 0x000fe400078e0a05 */
[C---:B------:R-:W-:Y:S02]  /*40a0*/  IMAD R84, R16.reuse, R27, R84 ;  /* 0x0000001b10547224 */ /* 0x040fe400078e0254 */
[----:B------:R-:W-:Y:S01]  /*40b0*/  @!P5 IMAD.IADD R105, R105, 0x1, -R16 ;  /* 0x000000016969d824 */ /* 0x000fe200078e0a10 */
[C---:B------:R-:W-:Y:S01]  /*40c0*/  ISETP.GT.U32.AND P5, PT, R16.reuse, R99, PT ;  /* 0x000000631000720c */ /* 0x040fe20003fa4070 */
[C---:B------:R-:W-:Y:S01]  /*40d0*/  IMAD R14, R16.reuse, R5, R24 ;  /* 0x00000005100e7224 */ /* 0x040fe200078e0218 */
[----:B------:R-:W-:Y:S01]  /*40e0*/  IABS R81, R172 ;  /* 0x000000ac00517213 */ /* 0x000fe20000000000 */
[----:B------:R-:W-:-:S02]  /*40f0*/  IMAD R83, R16, R22, R83 ;  /* 0x0000001610537224 */ /* 0x000fc400078e0253 */
[--C-:B------:R-:W-:Y:S01]  /*4100*/  @!P3 IMAD.IADD R100, R100, 0x1, -R16.reuse ;  /* 0x000000016464b824 */ /* 0x100fe200078e0a10 */
[C---:B------:R-:W-:Y:S01]  /*4110*/  ISETP.GT.U32.AND P3, PT, R16.reuse, R92, PT ;  /* 0x0000005c1000720c */ /* 0x040fe20003f64070 */
[----:B------:R-:W-:Y:S01]  /*4120*/  @!P1 IMAD.IADD R95, R95, 0x1, -R16 ;  /* 0x000000015f5f9824 */ /* 0x000fe200078e0a10 */
[----:B------:R-:W-:Y:S01]  /*4130*/  ISETP.GT.U32.AND P1, PT, R16, R84, PT ;  /* 0x000000541000720c */ /* 0x000fe20003f24070 */
[----:B------:R-:W-:-:S04]  /*4140*/  IMAD.HI.U32 R5, R11, R82, RZ ;  /* 0x000000520b057227 */ /* 0x000fc800078e00ff */
[--C-:B------:R-:W-:Y:S01]  /*4150*/  @!P4 IMAD.IADD R104, R104, 0x1, -R16.reuse ;  /* 0x000000016868c824 */ /* 0x100fe200078e0a10 */
[----:B------:R-:W-:Y:S01]  /*4160*/  ISETP.GT.U32.AND P4, PT, R16, R98, PT ;  /* 0x000000621000720c */ /* 0x000fe20003f84070 */
[--C-:B------:R-:W-:Y:S01]  /*4170*/  @!P2 IMAD.IADD R94, R94, 0x1, -R16.reuse ;  /* 0x000000015e5ea824 */ /* 0x100fe200078e0a10 */
[C---:B------:R-:W-:Y:S01]  /*4180*/  ISETP.GT.U32.AND P2, PT, R16.reuse, R83, PT ;  /* 0x000000531000720c */ /* 0x040fe20003f44070 */
[----:B------:R-:W-:Y:S01]  /*4190*/  @!P0 IMAD.IADD R85, R85, 0x1, -R16 ;  /* 0x0000000155558824 */ /* 0x000fe200078e0a10 */
[C---:B------:R-:W-:Y:S01]  /*41a0*/  ISETP.GT.U32.AND P0, PT, R16.reuse, R95, PT ;  /* 0x0000005f1000720c */ /* 0x040fe20003f04070 */
[----:B------:R-:W-:Y:S02]  /*41b0*/  IMAD.MOV R25, RZ, RZ, -R5 ;  /* 0x000000ffff197224 */ /* 0x000fe400078e0a05 */
[----:B------:R-:W-:Y:S02]  /*41c0*/  IMAD R90, R16, R29, R90 ;  /* 0x0000001d105a7224 */ /* 0x000fe400078e025a */
[----:B------:R-:W-:Y:S01]  /*41d0*/  IMAD.HI.U32 R5, R11, R81, RZ ;  /* 0x000000510b057227 */ /* 0x000fe200078e00ff */
[----:B------:R-:W-:-:S03]  /*41e0*/  IABS R80, R0 ;  /* 0x0000000000507213 */ /* 0x000fc60000000000 */
[----:B------:R-:W-:Y:S01]  /*41f0*/  @!P6 IMAD.IADD R109, R109, 0x1, -R16 ;  /* 0x000000016d6de824 */ /* 0x000fe200078e0a10 */
[C---:B------:R-:W-:Y:S01]  /*4200*/  ISETP.GT.U32.AND P6, PT, R16.reuse, R97, PT ;  /* 0x000000611000720c */ /* 0x040fe20003fc4070 */
[C---:B------:R-:W-:Y:S02]  /*4210*/  IMAD R82, R16.reuse, R25, R82 ;  /* 0x0000001910527224 */ /* 0x040fe400078e0252 */
[----:B------:R-:W-:Y:S02]  /*4220*/  IMAD.MOV R5, RZ, RZ, -R5 ;  /* 0x000000ffff057224 */ /* 0x000fe400078e0a05 */
[----:B------:R-:W-:Y:S01]  /*4230*/  @!P5 IMAD.IADD R99, R99, 0x1, -R16 ;  /* 0x000000016363d824 */ /* 0x000fe200078e0a10 */
[----:B------:R-:W-:Y:S01]  /*4240*/  ISETP.GT.U32.AND P5, PT, R16, R90, PT ;  /* 0x0000005a1000720c */ /* 0x000fe20003fa4070 */
[----:B------:R-:W-:-:S04]  /*4250*/  IMAD.HI.U32 R20, R11, R80, RZ ;  /* 0x000000500b147227 */ /* 0x000fc800078e00ff */
[----:B------:R-:W-:Y:S02]  /*4260*/  IMAD R81, R16, R5, R81 ;  /* 0x0000000510517224 */ /* 0x000fe400078e0251 */
[--C-:B------:R-:W-:Y:S01]  /*4270*/  @!P3 IMAD.IADD R92, R92, 0x1, -R16.reuse ;  /* 0x000000015c5cb824 */ /* 0x100fe200078e0a10 */
[----:B------:R-:W-:Y:S01]  /*4280*/  ISETP.GT.U32.AND P3, PT, R16, R82, PT ;  /* 0x000000521000720c */ /* 0x000fe20003f64070 */
[----:B------:R-:W-:Y:S01]  /*4290*/  @!P1 IMAD.IADD R84, R84, 0x1, -R16 ;  /* 0x0000000154549824 */ /* 0x000fe200078e0a10 */
[----:B------:R-:W-:Y:S01]  /*42a0*/  ISETP.GT.U32.AND P1, PT, R16, R94, PT ;  /* 0x0000005e1000720c */ /* 0x000fe20003f24070 */
[----:B------:R-:W-:-:S04]  /*42b0*/  IMAD.HI.U32 R22, R11, R79, RZ ;  /* 0x0000004f0b167227 */ /* 0x000fc800078e00ff */
[----:B------:R-:W-:-:S04]  /*42c0*/  IMAD.HI.U32 R5, R11, R77, RZ ;  /* 0x0000004d0b057227 */ /* 0x000fc800078e00ff */
[----:B------:R-:W-:Y:S02]  /*42d0*/  IMAD.MOV R25, RZ, RZ, -R20 ;  /* 0x000000ffff197224 */ /* 0x000fe400078e0a14 */
[--C-:B------:R-:W-:Y:S01]  /*42e0*/  @!P4 IMAD.IADD R98, R98, 0x1, -R16.reuse ;  /* 0x000000016262c824 */ /* 0x100fe200078e0a10 */
[C---:B------:R-:W-:Y:S01]  /*42f0*/  ISETP.GT.U32.AND P4, PT, R16.reuse, R88, PT ;  /* 0x000000581000720c */ /* 0x040fe20003f84070 */
[--C-:B------:R-:W-:Y:S01]  /*4300*/  @!P2 IMAD.IADD R83, R83, 0x1, -R16.reuse ;  /* 0x000000015353a824 */ /* 0x100fe200078e0a10 */
[C---:B------:R-:W-:Y:S01]  /*4310*/  ISETP.GT.U32.AND P2, PT, R16.reuse, R92, PT ;  /* 0x0000005c1000720c */ /* 0x040fe20003f44070 */
[----:B------:R-:W-:Y:S01]  /*4320*/  @!P0 IMAD.IADD R95, R95, 0x1, -R16 ;  /* 0x000000015f5f8824 */ /* 0x000fe200078e0a10 */
[----:B------:R-:W-:Y:S01]  /*4330*/  ISETP.GT.U32.AND P0, PT, R16, R85, PT ;  /* 0x000000551000720c */ /* 0x000fe20003f04070 */
[----:B------:R-:W-:Y:S02]  /*4340*/  IMAD.MOV R22, RZ, RZ, -R22 ;  /* 0x000000ffff167224 */ /* 0x000fe400078e0a16 */
[----:B------:R-:W-:-:S02]  /*4350*/  IMAD.MOV R20, RZ, RZ, -R5 ;  /* 0x000000ffff147224 */ /* 0x000fc400078e0a05 */
[----:B------:R-:W-:-:S04]  /*4360*/  IMAD.HI.U32 R24, R11, R78, RZ ;  /* 0x0000004e0b187227 */ /* 0x000fc800078e00ff */
[----:B------:R-:W-:-:S04]  /*4370*/  IMAD.HI.U32 R5, R11, R76, RZ ;  /* 0x0000004c0b057227 */ /* 0x000fc800078e00ff */
[----:B------:R-:W-:Y:S01]  /*4380*/  @!P6 IMAD.IADD R97, R97, 0x1, -R16 ;  /* 0x000000016161e824 */ /* 0x000fe200078e0a10 */
[C---:B------:R-:W-:Y:S01]  /*4390*/  ISETP.GT.U32.AND P6, PT, R16.reuse, R14, PT ;  /* 0x0000000e1000720c */ /* 0x040fe20003fc4070 */
[----:B------:R-:W-:Y:S02]  /*43a0*/  IMAD R79, R16, R22, R79 ;  /* 0x00000016104f7224 */ /* 0x000fe400078e024f */
[----:B------:R-:W-:Y:S02]  /*43b0*/  IMAD.MOV R27, RZ, RZ, -R24 ;  /* 0x000000ffff1b7224 */ /* 0x000fe400078e0a18 */
[----:B------:R-:W-:-:S04]  /*43c0*/  IMAD.HI.U32 R22, R11, R74, RZ ;  /* 0x0000004a0b167227 */ /* 0x000fc800078e00ff */
[----:B------:R-:W-:Y:S02]  /*43d0*/  IMAD.MOV R5, RZ, RZ, -R5 ;  /* 0x000000ffff057224 */ /* 0x000fe400078e0a05 */
[----:B------:R-:W-:Y:S01]  /*43e0*/  @!P5 IMAD.IADD R90, R90, 0x1, -R16 ;  /* 0x000000015a5ad824 */ /* 0x000fe200078e0a10 */
[C---:B------:R-:W-:Y:S01]  /*43f0*/  ISETP.GT.U32.AND P5, PT, R16.reuse, R81, PT ;  /* 0x000000511000720c */ /* 0x040fe20003fa4070 */
[C---:B------:R-:W-:Y:S02]  /*4400*/  IMAD R80, R16.reuse, R25, R80 ;  /* 0x0000001910507224 */ /* 0x040fe400078e0250 */
[C---:B------:R-:W-:Y:S02]  /*4410*/  IMAD R78, R16.reuse, R27, R78 ;  /* 0x0000001b104e7224 */ /* 0x040fe400078e024e */
[----:B------:R-:W-:Y:S02]  /*4420*/  IMAD.MOV R25, RZ, RZ, -R22 ;  /* 0x000000ffff197224 */ /* 0x000fe400078e0a16 */
[----:B------:R-:W-:-:S02]  /*4430*/  IMAD R76, R16, R5, R76 ;  /* 0x00000005104c7224 */ /* 0x000fc400078e024c */
[--C-:B------:R-:W-:Y:S01]  /*4440*/  @!P3 IMAD.IADD R82, R82, 0x1, -R16.reuse ;  /* 0x000000015252b824 */ /* 0x100fe200078e0a10 */
[----:B------:R-:W-:Y:S01]  /*4450*/  ISETP.GT.U32.AND P3, PT, R16, R90, PT ;  /* 0x0000005a1000720c */ /* 0x000fe20003f64070 */
[----:B------:R-:W-:Y:S01]  /*4460*/  @!P1 IMAD.IADD R94, R94, 0x1, -R16 ;  /* 0x000000015e5e9824 */ /* 0x000fe200078e0a10 */
[----:B------:R-:W-:Y:S01]  /*4470*/  ISETP.GT.U32.AND P1, PT, R16, R84, PT ;  /* 0x000000541000720c */ /* 0x000fe20003f24070 */
[----:B------:R-:W-:-:S04]  /*4480*/  IMAD.HI.U32 R5, R11, R72, RZ ;  /* 0x000000480b057227 */ /* 0x000fc800078e00ff */
[----:B------:R-:W-:Y:S02]  /*4490*/  IMAD R74, R16, R25, R74 ;  /* 0x00000019104a7224 */ /* 0x000fe400078e024a */
[--C-:B------:R-:W-:Y:S01]  /*44a0*/  @!P4 IMAD.IADD R88, R88, 0x1, -R16.reuse ;  /* 0x000000015858c824 */ /* 0x100fe200078e0a10 */
[----:B------:R-:W-:Y:S01]  /*44b0*/  ISETP.GT.U32.AND P4, PT, R16, R80, PT ;  /* 0x000000501000720c */ /* 0x000fe20003f84070 */
[--C-:B------:R-:W-:Y:S01]  /*44c0*/  @!P2 IMAD.IADD R92, R92, 0x1, -R16.reuse ;  /* 0x000000015c5ca824 */ /* 0x100fe200078e0a10 */
[C---:B------:R-:W-:Y:S01]  /*44d0*/  ISETP.GT.U32.AND P2, PT, R16.reuse, R83, PT ;  /* 0x000000531000720c */ /* 0x040fe20003f44070 */
[----:B------:R-:W-:Y:S01]  /*44e0*/  @!P0 IMAD.IADD R85, R85, 0x1, -R16 ;  /* 0x0000000155558824 */ /* 0x000fe200078e0a10 */
[C---:B------:R-:W-:Y:S01]  /*44f0*/  ISETP.GT.U32.AND P0, PT, R16.reuse, R78, PT ;  /* 0x0000004e1000720c */ /* 0x040fe20003f04070 */
[----:B------:R-:W-:Y:S02]  /*4500*/  IMAD.MOV R25, RZ, RZ, -R5 ;  /* 0x000000ffff197224 */ /* 0x000fe400078e0a05 */
[----:B------:R-:W-:-:S02]  /*4510*/  IMAD R77, R16, R20, R77 ;  /* 0x00000014104d7224 */ /* 0x000fc400078e024d */
[----:B------:R-:W-:-:S04]  /*4520*/  IMAD.HI.U32 R5, R11, R71, RZ ;  /* 0x000000470b057227 */ /* 0x000fc800078e00ff */
[----:B------:R-:W-:-:S04]  /*4530*/  IMAD.HI.U32 R20, R11, R75, RZ ;  /* 0x0000004b0b147227 */ /* 0x000fc800078e00ff */
[--C-:B------:R-:W-:Y:S01]  /*4540*/  @!P6 IMAD.IADD R14, R14, 0x1, -R16.reuse ;  /* 0x000000010e0ee824 */ /* 0x100fe200078e0a10 */
[C---:B------:R-:W-:Y:S01]  /*4550*/  ISETP.GT.U32.AND P6, PT, R16.reuse, R96, PT ;  /* 0x000000601000720c */ /* 0x040fe20003fc4070 */
[----:B------:R-:W-:Y:S02]  /*4560*/  IMAD.MOV R5, RZ, RZ, -R5 ;  /* 0x000000ffff057224 */ /* 0x000fe400078e0a05 */
[----:B------:R-:W-:Y:S01]  /*4570*/  @!P5 IMAD.IADD R81, R81, 0x1, -R16 ;  /* 0x000000015151d824 */ /* 0x000fe200078e0a10 */
[C---:B------:R-:W-:Y:S01]  /*4580*/  ISETP.GT.U32.AND P5, PT, R16.reuse, R88, PT ;  /* 0x000000581000720c */ /* 0x040fe20003fa4070 */
[----:B------:R-:W-:Y:S02]  /*4590*/  IMAD.MOV R20, RZ, RZ, -R20 ;  /* 0x000000ffff147224 */ /* 0x000fe400078e0a14 */
[----:B------:R-:W-:Y:S02]  /*45a0*/  IMAD R71, R16, R5, R71 ;  /* 0x0000000510477224 */ /* 0x000fe400078e0247 */
[--C-:B------:R-:W-:Y:S01]  /*45b0*/  @!P3 IMAD.IADD R90, R90, 0x1, -R16.reuse ;  /* 0x000000015a5ab824 */ /* 0x100fe200078e0a10 */
[----:B------:R-:W-:Y:S01]  /*45c0*/  ISETP.GT.U32.AND P3, PT, R16, R82, PT ;  /* 0x000000521000720c */ /* 0x000fe20003f64070 */
[----:B------:R-:W-:Y:S01]  /*45d0*/  @!P1 IMAD.IADD R84, R84, 0x1, -R16 ;  /* 0x0000000154549824 */ /* 0x000fe200078e0a10 */
[C---:B------:R-:W-:Y:S01]  /*45e0*/  ISETP.GT.U32.AND P1, PT, R16.reuse, R77, PT ;  /* 0x0000004d1000720c */ /* 0x040fe20003f24070 */
[----:B------:R-:W-:-:S02]  /*45f0*/  IMAD R75, R16, R20, R75 ;  /* 0x00000014104b7224 */ /* 0x000fc400078e024b */
        /* <DEDUP_REMOVED lines=10> */
[----:B------:R-:W-:Y:S01]  /*46a0*/  IMAD.HI.U32 R24, R11, R73, RZ ;  /* 0x000000490b187227 */ /* 0x000fe200078e00ff */
[----:B------:R-:W-:-:S03]  /*46b0*/  IABS R68, R230 ;  /* 0x000000e600447213 */ /* 0x000fc60000000000 */
[----:B------:R-:W-:Y:S01]  /*46c0*/  @!P6 IMAD.IADD R96, R96, 0x1, -R16 ;  /* 0x000000016060e824 */ /* 0x000fe200078e0a10 */
[C---:B------:R-:W-:Y:S01]  /*46d0*/  ISETP.GT.U32.AND P6, PT, R16.reuse, R80, PT ;  /* 0x000000501000720c */ /* 0x040fe20003fc4070 */
[----:B------:R-:W-:Y:S02]  /*46e0*/  IMAD.MOV R22, RZ, RZ, -R22 ;  /* 0x000000ffff167224 */ /* 0x000fe400078e0a16 */
[----:B------:R-:W-:Y:S02]  /*46f0*/  IMAD R70, R16, R25, R70 ;  /* 0x0000001910467224 */ /* 0x000fe400078e0246 */
[----:B------:R-:W-:Y:S01]  /*4700*/  @!P5 IMAD.IADD R88, R88, 0x1, -R16 ;  /* 0x000000015858d824 */ /* 0x000fe200078e0a10 */
[----:B------:R-:W-:Y:S01]  /*4710*/  ISETP.GT.U32.AND P5, PT, R16, R81, PT ;  /* 0x000000511000720c */ /* 0x000fe20003fa4070 */
[----:B------:R-:W-:Y:S02]  /*4720*/  IMAD.MOV R24, RZ, RZ, -R24 ;  /* 0x000000ffff187224 */ /* 0x000fe400078e0a18 */
[----:B------:R-:W-:Y:S01]  /*4730*/  IMAD.HI.U32 R5, R11, R67, RZ ;  /* 0x000000430b057227 */ /* 0x000fe200078e00ff */
[----:B------:R-:W-:-:S03]  /*4740*/  IABS R63, R220 ;  /* 0x000000dc003f7213 */ /* 0x000fc60000000000 */
[----:B------:R-:W-:Y:S02]  /*4750*/  IMAD R69, R16, R22, R69 ;  /* 0x0000001610457224 */ /* 0x000fe400078e0245 */
[--C-:B------:R-:W-:Y:S01]  /*4760*/  @!P3 IMAD.IADD R82, R82, 0x1, -R16.reuse ;  /* 0x000000015252b824 */ /* 0x100fe200078e0a10 */
[C---:B------:R-:W-:Y:S01]  /*4770*/  ISETP.GT.U32.AND P3, PT, R16.reuse, R75, PT ;  /* 0x0000004b1000720c */ /* 0x040fe20003f64070 */
[----:B------:R-:W-:Y:S01]  /*4780*/  @!P1 IMAD.IADD R77, R77, 0x1, -R16 ;  /* 0x000000014d4d9824 */ /* 0x000fe200078e0a10 */
[C---:B------:R-:W-:Y:S01]  /*4790*/  ISETP.GT.U32.AND P1, PT, R16.reuse, R70, PT ;  /* 0x000000461000720c */ /* 0x040fe20003f24070 */
[----:B------:R-:W-:Y:S02]  /*47a0*/  IMAD R73, R16, R24, R73 ;  /* 0x0000001810497224 */ /* 0x000fe400078e0249 */
[----:B------:R-:W-:-:S04]  /*47b0*/  IMAD.HI.U32 R24, R11, R68, RZ ;  /* 0x000000440b187227 */ /* 0x000fc800078e00ff */
[----:B------:R-:W-:Y:S02]  /*47c0*/  IMAD.MOV R5, RZ, RZ, -R5 ;  /* 0x000000ffff057224 */ /* 0x000fe400078e0a05 */
        /* <DEDUP_REMOVED lines=8> */
[----:B------:R-:W-:Y:S01]  /*4850*/  IMAD.HI.U32 R5, R11, R63, RZ ;  /* 0x0000003f0b057227 */ /* 0x000fe200078e00ff */
[----:B------:R-:W-:-:S03]  /*4860*/  IABS R62, R218 ;  /* 0x000000da003e7213 */ /* 0x000fc60000000000 */
[----:B------:R-:W-:Y:S01]  /*4870*/  @!P6 IMAD.IADD R80, R80, 0x1, -R16 ;  /* 0x000000015050e824 */ /* 0x000fe200078e0a10 */
[C---:B------:R-:W-:Y:S01]  /*4880*/  ISETP.GT.U32.AND P6, PT, R16.reuse, R73, PT ;  /* 0x000000491000720c */ /* 0x040fe20003fc4070 */
[C---:B------:R-:W-:Y:S02]  /*4890*/  IMAD R68, R16.reuse, R27, R68 ;  /* 0x0000001b10447224 */ /* 0x040fe400078e0244 */
[--C-:B------:R-:W-:Y:S01]  /*48a0*/  @!P5 IMAD.IADD R81, R81, 0x1, -R16.reuse ;  /* 0x000000015151d824 */ /* 0x100fe200078e0a10 */
[C---:B------:R-:W-:Y:S01]  /*48b0*/  ISETP.GT.U32.AND P5, PT, R16.reuse, R74, PT ;  /* 0x0000004a1000720c */ /* 0x040fe20003fa4070 */
[----:B------:R-:W-:Y:S01]  /*48c0*/  IMAD.MOV R5, RZ, RZ, -R5 ;  /* 0x000000ffff057224 */ /* 0x000fe200078e0a05 */
[----:B------:R-:W-:Y:S01]  /*48d0*/  IABS R64, R222 ;  /* 0x000000de00407213 */ /* 0x000fe20000000000 */
[--C-:B------:R-:W-:Y:S01]  /*48e0*/  @!P3 IMAD.IADD R75, R75, 0x1, -R16.reuse ;  /* 0x000000014b4bb824 */ /* 0x100fe200078e0a10 */
[----:B------:R-:W-:Y:S01]  /*48f0*/  ISETP.GT.U32.AND P3, PT, R16, R68, PT ;  /* 0x000000441000720c */ /* 0x000fe20003f64070 */
[----:B------:R-:W-:Y:S01]  /*4900*/  @!P1 IMAD.IADD R70, R70, 0x1, -R16 ;  /* 0x0000000146469824 */ /* 0x000fe200078e0a10 */
[C---:B------:R-:W-:Y:S01]  /*4910*/  ISETP.GT.U32.AND P1, PT, R16.reuse, R76, PT ;  /* 0x0000004c1000720c */ /* 0x040fe20003f24070 */
[----:B------:R-:W-:-:S02]  /*4920*/  IMAD R63, R16, R5, R63 ;  /* 0x00000005103f7224 */ /* 0x000fc400078e023f */
[----:B------:R-:W-:Y:S01]  /*4930*/  IMAD.HI.U32 R5, R11, R62, RZ ;  /* 0x0000003e0b057227 */ /* 0x000fe200078e00ff */
[----:B------:R-:W-:-:S03]  /*4940*/  IABS R58, R212 ;  /* 0x000000d4003a7213 */ /* 0x000fc60000000000 */
[--C-:B------:R-:W-:Y:S01]  /*4950*/  @!P4 IMAD.IADD R79, R79, 0x1, -R16.reuse ;  /* 0x000000014f4fc824 */ /* 0x100fe200078e0a10 */
[C---:B------:R-:W-:Y:S01]  /*4960*/  ISETP.GT.U32.AND P4, PT, R16.reuse, R72, PT ;  /* 0x000000481000720c */ /* 0x040fe20003f84070 */
[--C-:B------:R-:W-:Y:S01]  /*4970*/  @!P2 IMAD.IADD R69, R69, 0x1, -R16.reuse ;  /* 0x000000014545a824 */ /* 0x100fe200078e0a10 */
[C---:B------:R-:W-:Y:S01]  /*4980*/  ISETP.GT.U32.AND P2, PT, R16.reuse, R75, PT ;  /* 0x0000004b1000720c */ /* 0x040fe20003f44070 */
[----:B------:R-:W-:Y:S01]  /*4990*/  @!P0 IMAD.IADD R77, R77, 0x1, -R16 ;  /* 0x000000014d4d8824 */ /* 0x000fe200078e0a10 */
[----:B------:R-:W-:Y:S01]  /*49a0*/  ISETP.GT.U32.AND P0, PT, R16, R71, PT ;  /* 0x000000471000720c */ /* 0x000fe20003f04070 */
[----:B------:R-:W-:-:S04]  /*49b0*/  IMAD.HI.U32 R25, R11, R64, RZ ;  /* 0x000000400b197227 */ /* 0x000fc800078e00ff */
[----:B------:R-:W-:Y:S02]  /*49c0*/  IMAD.MOV R5, RZ, RZ, -R5 ;  /* 0x000000ffff057224 */ /* 0x000fe400078e0a05 */
[----:B------:R-:W-:Y:S01]  /*49d0*/  @!P6 IMAD.IADD R73, R73, 0x1, -R16 ;  /* 0x000000014949e824 */ /* 0x000fe200078e0a10 */
[C---:B------:R-:W-:Y:S01]  /*49e0*/  ISETP.GT.U32.AND P6, PT, R16.reuse, R79, PT ;  /* 0x0000004f1000720c */ /* 0x040fe20003fc4070 */
[----:B------:R-:W-:Y:S02]  /*49f0*/  IMAD.MOV R25, RZ, RZ, -R25 ;  /* 0x000000ffff197224 */ /* 0x000fe400078e0a19 */
[----:B------:R-:W-:Y:S02]  /*4a00*/  IMAD R62, R16, R5, R62 ;  /* 0x00000005103e7224 */ /* 0x000fe400078e023e */
[----:B------:R-:W-:Y:S02]  /*4a10*/  @!P5 IMAD.IADD R74, R74, 0x1, -R16 ;  /* 0x000000014a4ad824 */ /* 0x000fe400078e0a10 */
[----:B------:R-:W-:Y:S01]  /*4a20*/  IMAD.HI.U32 R5, R11, R58, RZ ;  /* 0x0000003a0b057227 */ /* 0x000fe200078e00ff */
[----:B------:R-:W-:-:S03]  /*4a30*/  IABS R57, R211 ;  /* 0x000000d300397213 */ /* 0x000fc60000000000 */
[----:B------:R-:W-:Y:S02]  /*4a40*/  IMAD R64, R16, R25, R64 ;  /* 0x0000001910407224 */ /* 0x000fe400078e0240 */
[--C-:B------:R-:W-:Y:S01]  /*4a50*/  @!P3 IMAD.IADD R68, R68, 0x1, -R16.reuse ;  /* 0x000000014444b824 */ /* 0x100fe200078e0a10 */
[----:B------:R-:W-:Y:S01]  /*4a60*/  ISETP.GT.U32.AND P3, PT, R16, R74, PT ;  /* 0x0000004a1000720c */ /* 0x000fe20003f64070 */
[--C-:B------:R-:W-:Y:S01]  /*4a70*/  @!P1 IMAD.IADD R76, R76, 0x1, -R16.reuse ;  /* 0x000000014c4c9824 */ /* 0x100fe200078e0a10 */
[----:B------:R-:W-:Y:S01]  /*4a80*/  ISETP.GT.U32.AND P1, PT, R16, R70, PT ;  /* 0x000000461000720c */ /* 0x000fe20003f24070 */
[----:B------:R-:W-:Y:S01]  /*4a90*/  IMAD.MOV R5, RZ, RZ, -R5 ;  /* 0x000000ffff057224 */ /* 0x000fe200078e0a05 */
[----:B------:R-:W-:Y:S01]  /*4aa0*/  IABS R61, R216 ;  /* 0x000000d8003d7213 */ /* 0x000fe20000000000 */
[--C-:B------:R-:W-:Y:S01]  /*4ab0*/  @!P4 IMAD.IADD R72, R72, 0x1, -R16.reuse ;  /* 0x000000014848c824 */ /* 0x100fe200078e0a10 */
[----:B------:R-:W-:Y:S01]  /*4ac0*/  IABS R65, R224 ;  /* 0x000000e000417213 */ /* 0x000fe20000000000 */
[--C-:B------:R-:W-:Y:S01]  /*4ad0*/  @!P2 IMAD.IADD R75, R75, 0x1, -R16.reuse ;  /* 0x000000014b4ba824 */ /* 0x100fe200078e0a10 */
[C---:B------:R-:W-:Y:S01]  /*4ae0*/  ISETP.GT.U32.AND P2, PT, R16.reuse, R69, PT ;  /* 0x000000451000720c */ /* 0x040fe20003f44070 */
[----:B------:R-:W-:Y:S01]  /*4af0*/  @!P0 IMAD.IADD R71, R71, 0x1, -R16 ;  /* 0x0000000147478824 */ /* 0x000fe200078e0a10 */
[C---:B------:R-:W-:Y:S01]  /*4b00*/  ISETP.GT.U32.AND P0, PT, R16.reuse, R64, PT ;  /* 0x000000401000720c */ /* 0x040fe20003f04070 */
[C---:B------:R-:W-:Y:S01]  /*4b10*/  IMAD R58, R16.reuse, R5, R58 ;  /* 0x00000005103a7224 */ /* 0x040fe200078e023a */
[----:B------:R-:W-:Y:S01]  /*4b20*/  IABS R60, R214 ;  /* 0x000000d6003c7213 */ /* 0x000fe20000000000 */
[----:B------:R-:W-:Y:S01]  /*4b30*/  IMAD.HI.U32 R5, R11, R57, RZ ;  /* 0x000000390b057227 */ /* 0x000fe200078e00ff */
[----:B------:R-:W-:-:S03]  /*4b40*/  ISETP.GT.U32.AND P5, PT, R16, R67, PT ;  /* 0x000000431000720c */ /* 0x000fc60003fa4070 */
[----:B------:R-:W-:Y:S01]  /*4b50*/  IMAD.HI.U32 R24, R11, R61, RZ ;  /* 0x0000003d0b187227 */ /* 0x000fe200078e00ff */
[----:B------:R-:W-:-:S03]  /*4b60*/  IABS R56, R210 ;  /* 0x000000d200387213 */ /* 0x000fc60000000000 */
[----:B------:R-:W-:Y:S01]  /*4b70*/  @!P6 IMAD.IADD R79, R79, 0x1, -R16 ;  /* 0x000000014f4fe824 */ /* 0x000fe200078e0a10 */
[C---:B------:R-:W-:Y:S01]  /*4b80*/  ISETP.GT.U32.AND P6, PT, R16.reuse, R72, PT ;  /* 0x000000481000720c */ /* 0x040fe20003fc4070 */
[----:B------:R-:W-:Y:S01]  /*4b90*/  IMAD.HI.U32 R20, R11, R65, RZ ;  /* 0x000000410b147227 */ /* 0x000fe200078e00ff */
[----:B------:R-:W-:-:S03]  /*4ba0*/  ISETP.GT.U32.AND P4, PT, R16, R78, PT ;  /* 0x0000004e1000720c */ /* 0x000fc60003f84070 */
[----:B------:R-:W-:Y:S02]  /*4bb0*/  IMAD.MOV R5, RZ, RZ, -R5 ;  /* 0x000000ffff057224 */ /* 0x000fe400078e0a05 */
[----:B------:R-:W-:-:S04]  /*4bc0*/  IMAD.HI.U32 R22, R11, R60, RZ ;  /* 0x0000003c0b167227 */ /* 0x000fc800078e00ff */
[----:B------:R-:W-:Y:S01]  /*4bd0*/  IMAD.MOV R24, RZ, RZ, -R24 ;  /* 0x000000ffff187224 */ /* 0x000fe200078e0a18 */
[----:B------:R-:W-:Y:S01]  /*4be0*/  IABS R55, R209 ;  /* 0x000000d100377213 */ /* 0x000fe20000000000 */
[----:B------:R-:W-:Y:S02]  /*4bf0*/  IMAD.MOV R20, RZ, RZ, -R20 ;  /* 0x000000ffff147224 */ /* 0x000fe400078e0a14 */
[----:B------:R-:W-:Y:S02]  /*4c00*/  IMAD R57, R16, R5, R57 ;  /* 0x0000000510397224 */ /* 0x000fe400078e0239 */
[--C-:B------:R-:W-:Y:S01]  /*4c10*/  @!P3 IMAD.IADD R74, R74, 0x1, -R16.reuse ;  /* 0x000000014a4ab824 */ /* 0x100fe200078e0a10 */
[----:B------:R-:W-:Y:S01]  /*4c20*/  ISETP.GT.U32.AND P3, PT, R16, R68, PT ;  /* 0x000000441000720c */ /* 0x000fe20003f64070 */
[----:B------:R-:W-:Y:S01]  /*4c30*/  @!P1 IMAD.IADD R70, R70, 0x1, -R16 ;  /* 0x0000000146469824 */ /* 0x000fe200078e0a10 */
[C---:B------:R-:W-:Y:S01]  /*4c40*/  ISETP.GT.U32.AND P1, PT, R16.reuse, R63, PT ;  /* 0x0000003f1000720c */ /* 0x040fe20003f24070 */
[----:B------:R-:W-:Y:S01]  /*4c50*/  IMAD.MOV R22, RZ, RZ, -R22 ;  /* 0x000000ffff167224 */ /* 0x000fe200078e0a16 */
[----:B------:R-:W-:Y:S01]  /*4c60*/  IABS R59, R213 ;  /* 0x000000d5003b7213 */ /* 0x000fe20000000000 */
[----:B------:R-:W-:-:S02]  /*4c70*/  IMAD R61, R16, R24, R61 ;  /* 0x00000018103d7224 */ /* 0x000fc400078e023d */
[----:B------:R-:W-:Y:S01]  /*4c80*/  IMAD.HI.U32 R24, R11, R56, RZ ;  /* 0x000000380b187227 */ /* 0x000fe200078e00ff */
[----:B------:R-:W-:-:S03]  /*4c90*/  IABS R53, R207 ;  /* 0x000000cf00357213 */ /* 0x000fc60000000000 */
[C---:B------:R-:W-:Y:S02]  /*4ca0*/  IMAD R65, R16.reuse, R20, R65 ;  /* 0x0000001410417224 */ /* 0x040fe400078e0241 */
[--C-:B------:R-:W-:Y:S01]  /*4cb0*/  @!P2 IMAD.IADD R69, R69, 0x1, -R16.reuse ;  /* 0x000000014545a824 */ /* 0x100fe200078e0a10 */
[----:B------:R-:W-:Y:S01]  /*4cc0*/  ISETP.GT.U32.AND P2, PT, R16, R62, PT ;  /* 0x0000003e1000720c */ /* 0x000fe20003f44070 */
[----:B------:R-:W-:Y:S01]  /*4cd0*/  @!P0 IMAD.IADD R64, R64, 0x1, -R16 ;  /* 0x0000000140408824 */ /* 0x000fe200078e0a10 */
[C---:B------:R-:W-:Y:S01]  /*4ce0*/  ISETP.GT.U32.AND P0, PT, R16.reuse, R57, PT ;  /* 0x000000391000720c */ /* 0x040fe20003f04070 */
[----:B------:R-:W-:Y:S02]  /*4cf0*/  IMAD R60, R16, R22, R60 ;  /* 0x00000016103c7224 */ /* 0x000fe400078e023c */
[----:B------:R-:W-:-:S04]  /*4d00*/  IMAD.HI.U32 R22, R11, R55, RZ ;  /* 0x000000370b167227 */ /* 0x000fc800078e00ff */
[----:B------:R-:W-:Y:S02]  /*4d10*/  IMAD.MOV R24, RZ, RZ, -R24 ;  /* 0x000000ffff187224 */ /* 0x000fe400078e0a18 */
[----:B------:R-:W-:Y:S02]  /*4d20*/  @!P5 IMAD.IADD R67, R67, 0x1, -R16 ;  /* 0x000000014343d824 */ /* 0x000fe400078e0a10 */
        /* <DEDUP_REMOVED lines=49> */
[----:B------:R-:W-:Y:S01]  /*5040*/  IMAD.MOV R22, RZ, RZ, -R22 ;  /* 0x000000ffff167224 */ /* 0x000fe200078e0a16 */
[----:B------:R-:W-:Y:S01]  /*5050*/  IABS R49, R203 ;  /* 0x000000cb00317213 */ /* 0x000fe20000000000 */
[----:B------:R-:W-:Y:S02]  /*5060*/  IMAD R48, R16, R5, R48 ;  /* 0x0000000510307224 */ /* 0x000fe400078e0230 */
[----:B------:R-:W-:Y:S02]  /*5070*/  @!P4 IMAD.IADD R60, R60, 0x1, -R16 ;  /* 0x000000013c3cc824 */ /* 0x000fe400078e0a10 */
[----:B------:R-:W-:Y:S01]  /*5080*/  IMAD.HI.U32 R5, R11, R47, RZ ;  /* 0x0000002f0b057227 */ /* 0x000fe200078e00ff */
[----:B------:R-:W-:-:S02]  /*5090*/  IABS R51, R205 ;  /* 0x000000cd00337213 */ /* 0x000fc40000000000 */
[----:B------:R-:W-:Y:S01]  /*50a0*/  IABS R43, R197 ;  /* 0x000000c5002b7213 */ /* 0x000fe20000000000 */
[----:B------:R-:W-:Y:S02]  /*50b0*/  IMAD R50, R16, R22, R50 ;  /* 0x0000001610327224 */ /* 0x000fe400078e0232 */
[--C-:B------:R-:W-:Y:S01]  /*50c0*/  @!P3 IMAD.IADD R54, R54, 0x1, -R16.reuse ;  /* 0x000000013636b824 */ /* 0x100fe200078e0a10 */
[----:B------:R-:W-:Y:S01]  /*50d0*/  ISETP.GT.U32.AND P3, PT, R16, R60, PT ;  /* 0x0000003c1000720c */ /* 0x000fe20003f64070 */
[----:B------:R-:W-:Y:S01]  /*50e0*/  @!P1 IMAD.IADD R62, R62, 0x1, -R16 ;  /* 0x000000013e3e9824 */ /* 0x000fe200078e0a10 */
[----:B------:R-:W-:Y:S01]  /*50f0*/  ISETP.GT.U32.AND P1, PT, R16, R56, PT ;  /* 0x000000381000720c */ /* 0x000fe20003f24070 */
[----:B------:R-:W-:Y:S02]  /*5100*/  IMAD.MOV R5, RZ, RZ, -R5 ;  /* 0x000000ffff057224 */ /* 0x000fe400078e0a05 */
[----:B------:R-:W-:-:S04]  /*5110*/  IMAD.HI.U32 R20, R11, R49, RZ ;  /* 0x000000310b147227 */ /* 0x000fc800078e00ff */
[--C-:B------:R-:W-:Y:S01]  /*5120*/  @!P2 IMAD.IADD R61, R61, 0x1, -R16.reuse ;  /* 0x000000013d3da824 */ /* 0x100fe200078e0a10 */
[C---:B------:R-:W-:Y:S01]  /*5130*/  ISETP.GT.U32.AND P2, PT, R16.reuse, R54, PT ;  /* 0x000000361000720c */ /* 0x040fe20003f44070 */
        /* <DEDUP_REMOVED lines=10> */
[C---:B------:R-:W-:Y:S02]  /*51e0*/  IMAD R49, R16.reuse, R20, R49 ;  /* 0x0000001410317224 */ /* 0x040fe400078e0231 */
[----:B------:R-:W-:Y:S01]  /*51f0*/  IMAD.MOV R5, RZ, RZ, -R5 ;  /* 0x000000ffff057224 */ /* 0x000fe200078e0a05 */
[----:B------:R-:W-:Y:S01]  /*5200*/  IABS R42, R196 ;  /* 0x000000c4002a7213 */ /* 0x000fe20000000000 */
[C---:B------:R-:W-:Y:S02]  /*5210*/  IMAD R51, R16.reuse, R24, R51 ;  /* 0x0000001810337224 */ /* 0x040fe400078e0233 */
[----:B------:R-:W-:-:S02]  /*5220*/  IMAD R43, R16, R5, R43 ;  /* 0x00000005102b7224 */ /* 0x000fc400078e022b */
[--C-:B------:R-:W-:Y:S01]  /*5230*/  @!P3 IMAD.IADD R60, R60, 0x1, -R16.reuse ;  /* 0x000000013c3cb824 */ /* 0x100fe200078e0a10 */
[----:B------:R-:W-:Y:S01]  /*5240*/  ISETP.GT.U32.AND P3, PT, R16, R53, PT ;  /* 0x000000351000720c */ /* 0x000fe20003f64070 */
[----:B------:R-:W-:Y:S01]  /*5250*/  @!P1 IMAD.IADD R56, R56, 0x1, -R16 ;  /* 0x0000000138389824 */ /* 0x000fe200078e0a10 */
[----:B------:R-:W-:Y:S01]  /*5260*/  ISETP.GT.U32.AND P1, PT, R16, R49, PT ;  /* 0x000000311000720c */ /* 0x000fe20003f24070 */
[----:B------:R-:W-:Y:S01]  /*5270*/  IMAD.HI.U32 R24, R11, R46, RZ ;  /* 0x0000002e0b187227 */ /* 0x000fe200078e00ff */
[----:B------:R-:W-:-:S03]  /*5280*/  IABS R41, R195 ;  /* 0x000000c300297213 */ /* 0x000fc60000000000 */
[--C-:B------:R-:W-:Y:S01]  /*5290*/  @!P2 IMAD.IADD R54, R54, 0x1, -R16.reuse ;  /* 0x000000013636a824 */ /* 0x100fe200078e0a10 */
[----:B------:R-:W-:Y:S01]  /*52a0*/  ISETP.GT.U32.AND P2, PT, R16, R47, PT ;  /* 0x0000002f1000720c */ /* 0x000fe20003f44070 */
[----:B------:R-:W-:Y:S01]  /*52b0*/  @!P0 IMAD.IADD R50, R50, 0x1, -R16 ;  /* 0x0000000132328824 */ /* 0x000fe200078e0a10 */
[----:B------:R-:W-:Y:S01]  /*52c0*/  ISETP.GT.U32.AND P0, PT, R16, R43, PT ;  /* 0x0000002b1000720c */ /* 0x000fe20003f04070 */
[----:B------:R-:W-:Y:S02]  /*52d0*/  IMAD.MOV R24, RZ, RZ, -R24 ;  /* 0x000000ffff187224 */ /* 0x000fe400078e0a18 */
[----:B------:R-:W-:-:S04]  /*52e0*/  IMAD.HI.U32 R5, R11, R42, RZ ;  /* 0x0000002a0b057227 */ /* 0x000fc800078e00ff */
[----:B------:R-:W-:Y:S01]  /*52f0*/  @!P6 IMAD.IADD R55, R55, 0x1, -R16 ;  /* 0x000000013737e824 */ /* 0x000fe200078e0a10 */
[C---:B------:R-:W-:Y:S01]  /*5300*/  ISETP.GT.U32.AND P6, PT, R16.reuse, R48, PT ;  /* 0x000000301000720c */ /* 0x040fe20003fc4070 */
[----:B------:R-:W-:Y:S02]  /*5310*/  IMAD R46, R16, R24, R46 ;  /* 0x00000018102e7224 */ /* 0x000fe400078e022e */
[----:B------:R-:W-:Y:S02]  /*5320*/  IMAD.MOV R5, RZ, RZ, -R5 ;  /* 0x000000ffff057224 */ /* 0x000fe400078e0a05 */
[----:B------:R-:W-:Y:S01]  /*5330*/  IMAD.HI.U32 R24, R11, R41, RZ ;  /* 0x000000290b187227 */ /* 0x000fe200078e00ff */
[----:B------:R-:W-:-:S03]  /*5340*/  IABS R45, R199 ;  /* 0x000000c7002d7213 */ /* 0x000fc60000000000 */
[C---:B------:R-:W-:Y:S02]  /*5350*/  IMAD R42, R16.reuse, R5, R42 ;  /* 0x00000005102a7224 */ /* 0x040fe400078e022a */
[----:B------:R-:W-:Y:S02]  /*5360*/  IMAD.MOV R24, RZ, RZ, -R24 ;  /* 0x000000ffff187224 */ /* 0x000fe400078e0a18 */
[--C-:B------:R-:W-:Y:S02]  /*5370*/  @!P3 IMAD.IADD R53, R53, 0x1, -R16.reuse ;  /* 0x000000013535b824 */ /* 0x100fe400078e0a10 */
[--C-:B------:R-:W-:Y:S01]  /*5380*/  @!P1 IMAD.IADD R49, R49, 0x1, -R16.reuse ;  /* 0x0000000131319824 */ /* 0x100fe200078e0a10 */
[----:B------:R-:W-:Y:S01]  /*5390*/  IABS R44, R198 ;  /* 0x000000c6002c7213 */ /* 0x000fe20000000000 */
[C---:B------:R-:W-:Y:S01]  /*53a0*/  IMAD R41, R16.reuse, R24, R41 ;  /* 0x0000001810297224 */ /* 0x040fe200078e0229 */
[C---:B------:R-:W-:Y:S01]  /*53b0*/  ISETP.GT.U32.AND P1, PT, R16.reuse, R42, PT ;  /* 0x0000002a1000720c */ /* 0x040fe20003f24070 */
[--C-:B------:R-:W-:Y:S01]  /*53c0*/  @!P2 IMAD.IADD R47, R47, 0x1, -R16.reuse ;  /* 0x000000012f2fa824 */ /* 0x100fe200078e0a10 */
[C---:B------:R-:W-:Y:S01]  /*53d0*/  ISETP.GT.U32.AND P2, PT, R16.reuse, R53, PT ;  /* 0x000000351000720c */ /* 0x040fe20003f44070 */
[----:B------:R-:W-:Y:S01]  /*53e0*/  @!P0 IMAD.IADD R43, R43, 0x1, -R16 ;  /* 0x000000012b2b8824 */ /* 0x000fe200078e0a10 */
[----:B------:R-:W-:Y:S01]  /*53f0*/  ISETP.GT.U32.AND P0, PT, R16, R49, PT ;  /* 0x000000311000720c */ /* 0x000fe20003f04070 */
[----:B------:R-:W-:Y:S01]  /*5400*/  IMAD.HI.U32 R22, R11, R45, RZ ;  /* 0x0000002d0b167227 */ /* 0x000fe200078e00ff */
[----:B------:R-:W-:-:S03]  /*5410*/  IABS R66, R226 ;  /* 0x000000e200427213 */ /* 0x000fc60000000000 */
[----:B------:R-:W-:Y:S01]  /*5420*/  IMAD.HI.U32 R20, R11, R44, RZ ;  /* 0x0000002c0b147227 */ /* 0x000fe200078e00ff */
[----:B------:R-:W-:-:S03]  /*5430*/  IABS R39, R194 ;  /* 0x000000c200277213 */ /* 0x000fc60000000000 */
[----:B------:R-:W-:Y:S01]  /*5440*/  @!P6 IMAD.IADD R48, R48, 0x1, -R16 ;  /* 0x000000013030e824 */ /* 0x000fe200078e0a10 */
[----:B------:R-:W-:Y:S01]  /*5450*/  ISETP.GT.U32.AND P6, PT, R16, R41, PT ;  /* 0x000000291000720c */ /* 0x000fe20003fc4070 */
[----:B------:R-:W-:Y:S01]  /*5460*/  IMAD.MOV R22, RZ, RZ, -R22 ;  /* 0x000000ffff167224 */ /* 0x000fe200078e0a16 */
[----:B------:R-:W-:Y:S01]  /*5470*/  IABS R37, R193 ;  /* 0x000000c100257213 */ /* 0x000fe20000000000 */
[----:B------:R-:W-:-:S04]  /*5480*/  IMAD.HI.U32 R27, R11, R66, RZ ;  /* 0x000000420b1b7227 */ /* 0x000fc800078e00ff */
[----:B------:R-:W-:Y:S01]  /*5490*/  IMAD.MOV R20, RZ, RZ, -R20 ;  /* 0x000000ffff147224 */ /* 0x000fe200078e0a14 */
[----:B------:R-:W-:Y:S01]  /*54a0*/  IABS R31, R190 ;  /* 0x000000be001f7213 */ /* 0x000fe20000000000 */
[C---:B------:R-:W-:Y:S02]  /*54b0*/  IMAD R45, R16.reuse, R22, R45 ;  /* 0x00000016102d7224 */ /* 0x040fe400078e022d */
[----:B------:R-:W-:Y:S02]  /*54c0*/  IMAD.MOV R27, RZ, RZ, -R27 ;  /* 0x000000ffff1b7224 */ /* 0x000fe400078e0a1b */
[----:B------:R-:W-:Y:S02]  /*54d0*/  IMAD R44, R16, R20, R44 ;  /* 0x00000014102c7224 */ /* 0x000fe400078e022c */
[----:B------:R-:W-:Y:S01]  /*54e0*/  IMAD.HI.U32 R22, R11, R39, RZ ;  /* 0x000000270b167227 */ /* 0x000fe200078e00ff */
[----:B------:R-:W-:-:S03]  /*54f0*/  IABS R29, R189 ;  /* 0x000000bd001d7213 */ /* 0x000fc60000000000 */
[----:B------:R-:W-:-:S04]  /*5500*/  IMAD.HI.U32 R20, R11, R37, RZ ;  /* 0x000000250b147227 */ /* 0x000fc800078e00ff */
[--C-:B------:R-:W-:Y:S02]  /*5510*/  @!P1 IMAD.IADD R42, R42, 0x1, -R16.reuse ;  /* 0x000000012a2a9824 */ /* 0x100fe400078e0a10 */
[--C-:B------:R-:W-:Y:S01]  /*5520*/  @!P2 IMAD.IADD R53, R53, 0x1, -R16.reuse ;  /* 0x000000013535a824 */ /* 0x100fe200078e0a10 */
[C---:B------:R-:W-:Y:S01]  /*5530*/  ISETP.GT.U32.AND P2, PT, R16.reuse, R47, PT ;  /* 0x0000002f1000720c */ /* 0x040fe20003f44070 */
[----:B------:R-:W-:Y:S01]  /*5540*/  @!P0 IMAD.IADD R49, R49, 0x1, -R16 ;  /* 0x0000000131318824 */ /* 0x000fe200078e0a10 */
[C---:B------:R-:W-:Y:S01]  /*5550*/  ISETP.GT.U32.AND P0, PT, R16.reuse, R43, PT ;  /* 0x0000002b1000720c */ /* 0x040fe20003f04070 */
[----:B------:R-:W-:Y:S01]  /*5560*/  IMAD R66, R16, R27, R66 ;  /* 0x0000001b10427224 */ /* 0x000fe200078e0242 */
[----:B------:R-:W-:Y:S01]  /*5570*/  IABS R27, R188 ;  /* 0x000000bc001b7213 */ /* 0x000fe20000000000 */
[----:B------:R-:W-:Y:S02]  /*5580*/  IMAD.MOV R22, RZ, RZ, -R22 ;  /* 0x000000ffff167224 */ /* 0x000fe400078e0a16 */
[----:B------:R-:W-:-:S02]  /*5590*/  IMAD.MOV R20, RZ, RZ, -R20 ;  /* 0x000000ffff147224 */ /* 0x000fc400078e0a14 */
[----:B------:R-:W-:-:S04]  /*55a0*/  IMAD.HI.U32 R24, R11, R31, RZ ;  /* 0x0000001f0b187227 */ /* 0x000fc800078e00ff */
[----:B------:R-:W-:Y:S01]  /*55b0*/  @!P6 IMAD.IADD R41, R41, 0x1, -R16 ;  /* 0x000000012929e824 */ /* 0x000fe200078e0a10 */
[C---:B------:R-:W-:Y:S01]  /*55c0*/  ISETP.GT.U32.AND P6, PT, R16.reuse, R42, PT ;  /* 0x0000002a1000720c */ /* 0x040fe20003fc4070 */
[C---:B------:R-:W-:Y:S02]  /*55d0*/  IMAD R39, R16.reuse, R22, R39 ;  /* 0x0000001610277224 */ /* 0x040fe400078e0227 */
[----:B------:R-:W-:Y:S02]  /*55e0*/  IMAD R37, R16, R20, R37 ;  /* 0x0000001410257224 */ /* 0x000fe400078e0225 */
[----:B------:R-:W-:-:S04]  /*55f0*/  IMAD.HI.U32 R22, R11, R29, RZ ;  /* 0x0000001d0b167227 */ /* 0x000fc800078e00ff */
[----:B------:R-:W-:Y:S02]  /*5600*/  IMAD.MOV R24, RZ, RZ, -R24 ;  /* 0x000000ffff187224 */ /* 0x000fe400078e0a18 */
[----:B------:R-:W-:Y:S01]  /*5610*/  IMAD.HI.U32 R20, R11, R27, RZ ;  /* 0x0000001b0b147227 */ /* 0x000fe200078e00ff */
[----:B------:R-:W-:-:S03]  /*5620*/  IABS R32, R169 ;  /* 0x000000a900207213 */ /* 0x000fc60000000000 */
[----:B------:R-:W-:Y:S02]  /*5630*/  IMAD.MOV R22, RZ, RZ, -R22 ;  /* 0x000000ffff167224 */ /* 0x000fe400078e0a16 */
[C---:B------:R-:W-:Y:S02]  /*5640*/  IMAD R31, R16.reuse, R24, R31 ;  /* 0x00000018101f7224 */ /* 0x040fe400078e021f */
[----:B------:R-:W-:Y:S01]  /*5650*/  IMAD.MOV R20, RZ, RZ, -R20 ;  /* 0x000000ffff147224 */ /* 0x000fe200078e0a14 */
[----:B------:R0:W-:Y:S01]  /*5660*/  STL [R1+0x558], R183 ;  /* 0x000558b701007387 */ /* 0x0001e20000100800 */
[C---:B------:R-:W-:Y:S02]  /*5670*/  IMAD R29, R16.reuse, R22, R29 ;  /* 0x00000016101d7224 */ /* 0x040fe400078e021d */
[--C-:B------:R-:W-:Y:S01]  /*5680*/  @!P2 IMAD.IADD R47, R47, 0x1, -R16.reuse ;  /* 0x000000012f2fa824 */ /* 0x100fe200078e0a10 */
[C---:B------:R-:W-:Y:S01]  /*5690*/  ISETP.GT.U32.AND P2, PT, R16.reuse, R39, PT ;  /* 0x000000271000720c */ /* 0x040fe20003f44070 */
[----:B------:R-:W-:Y:S01]  /*56a0*/  @!P0 IMAD.IADD R43, R43, 0x1, -R16 ;  /* 0x000000012b2b8824 */ /* 0x000fe200078e0a10 */
[C---:B------:R-:W-:Y:S01]  /*56b0*/  ISETP.GT.U32.AND P0, PT, R16.reuse, R31, PT ;  /* 0x0000001f1000720c */ /* 0x040fe20003f04070 */
[----:B------:R-:W-:-:S02]  /*56c0*/  IMAD R27, R16, R20, R27 ;  /* 0x00000014101b7224 */ /* 0x000fc400078e021b */
[----:B------:R-:W-:-:S04]  /*56d0*/  IMAD.HI.U32 R20, R11, R32, RZ ;  /* 0x000000200b147227 */ /* 0x000fc800078e00ff */
[----:B0-----:R-:W-:Y:S02]  /*56e0*/  IMAD.MOV.U32 R183, RZ, RZ, R152 ;  /* 0x000000ffffb77224 */ /* 0x001fe400078e0098 */
[----:B------:R-:W2:Y:S01]  /*56f0*/  LDL.LU R152, [R1+0x56c] ;  /* 0x00056c0001987983 */ /* 0x000ea20000300800 */
[----:B------:R-:W-:Y:S01]  /*5700*/  @!P6 IMAD.IADD R42, R42, 0x1, -R16 ;  /* 0x000000012a2ae824 */ /* 0x000fe200078e0a10 */
[----:B------:R-:W-:Y:S01]  /*5710*/  ISETP.GT.U32.AND P6, PT, R16, R29, PT ;  /* 0x0000001d1000720c */ /* 0x000fe20003fc4070 */
[----:B------:R-:W-:Y:S01]  /*5720*/  IMAD.MOV R20, RZ, RZ, -R20 ;  /* 0x000000ffff147224 */ /* 0x000fe200078e0a14 */
[----:B------:R-:W-:-:S03]  /*5730*/  IABS R26, R166 ;  /* 0x000000a6001a7213 */ /* 0x000fc60000000000 */
[----:B------:R-:W-:Y:S02]  /*5740*/  IMAD R32, R16, R20, R32 ;  /* 0x0000001410207224 */ /* 0x000fe400078e0220 */
[----:B------:R-:W-:-:S04]  /*5750*/  IMAD.HI.U32 R91, R11, R26, RZ ;  /* 0x0000001a0b5b7227 */ /* 0x000fc800078e00ff */
[--C-:B------:R-:W-:Y:S02]  /*5760*/  @!P2 IMAD.IADD R39, R39, 0x1, -R16.reuse ;  /* 0x000000012727a824 */ /* 0x100fe400078e0a10 */
[--C-:B------:R-:W-:Y:S01]  /*5770*/  @!P0 IMAD.IADD R31, R31, 0x1, -R16.reuse ;  /* 0x000000011f1f8824 */ /* 0x100fe200078e0a10 */
[C---:B------:R-:W-:Y:S01]  /*5780*/  ISETP.GT.U32.AND P0, PT, R16.reuse, R32, PT ;  /* 0x000000201000720c */ /* 0x040fe20003f04070 */
[----:B------:R-:W-:Y:S02]  /*5790*/  IMAD.MOV R91, RZ, RZ, -R91 ;  /* 0x000000ffff5b7224 */ /* 0x000fe400078e0a5b */
[----:B------:R-:W-:Y:S01]  /*57a0*/  @!P6 IMAD.IADD R29, R29, 0x1, -R16 ;  /* 0x000000011d1de824 */ /* 0x000fe200078e0a10 */
[C---:B------:R-:W-:Y:S01]  /*57b0*/  ISETP.GT.U32.AND P6, PT, R16.reuse, R39, PT ;  /* 0x000000271000720c */ /* 0x040fe20003fc4070 */
[----:B------:R-:W-:Y:S01]  /*57c0*/  IMAD R26, R16, R91, R26 ;  /* 0x0000005b101a7224 */ /* 0x000fe200078e021a */
[----:B------:R-:W-:-:S05]  /*57d0*/  IABS R91, R158 ;  /* 0x0000009e005b7213 */ /* 0x000fca0000000000 */
[----:B------:R-:W-:Y:S01]  /*57e0*/  IMAD.HI.U32 R18, R11, R91, RZ ;  /* 0x0000005b0b127227 */ /* 0x000fe200078e00ff */
[----:B------:R-:W-:-:S03]  /*57f0*/  IABS R93, R156 ;  /* 0x0000009c005d7213 */ /* 0x000fc60000000000 */
[----:B------:R-:W-:Y:S02]  /*5800*/  @!P0 IMAD.IADD R32, R32, 0x1, -R16 ;  /* 0x0000000120208824 */ /* 0x000fe400078e0a10 */
[----:B------:R-:W-:Y:S02]  /*5810*/  IMAD.MOV R18, RZ, RZ, -R18 ;  /* 0x000000ffff127224 */ /* 0x000fe400078e0a12 */
[----:B------:R-:W-:Y:S01]  /*5820*/  @!P6 IMAD.IADD R39, R39, 0x1, -R16 ;  /* 0x000000012727e824 */ /* 0x000fe200078e0a10 */
[C---:B------:R-:W-:Y:S01]  /*5830*/  ISETP.GT.U32.AND P6, PT, R16.reuse, R32, PT ;  /* 0x000000201000720c */ /* 0x040fe20003fc4070 */
[----:B------:R-:W-:Y:S02]  /*5840*/  IMAD R91, R16, R18, R91 ;  /* 0x00000012105b7224 */ /* 0x000fe400078e025b */
[----:B------:R-:W-:Y:S01]  /*5850*/  IMAD.HI.U32 R18, R11, R93, RZ ;  /* 0x0000005d0b127227 */ /* 0x000fe200078e00ff */
[----:B------:R-:W-:-:S03]  /*5860*/  IABS R28, R167 ;  /* 0x000000a7001c7213 */ /* 0x000fc60000000000 */
[----:B------:R-:W-:Y:S02]  /*5870*/  IMAD.MOV R18, RZ, RZ, -R18 ;  /* 0x000000ffff127224 */ /* 0x000fe400078e0a12 */
[----:B------:R-:W-:-:S04]  /*5880*/  IMAD.HI.U32 R20, R11, R28, RZ ;  /* 0x0000001c0b147227 */ /* 0x000fc800078e00ff */
[----:B------:R-:W-:Y:S02]  /*5890*/  IMAD R93, R16, R18, R93 ;  /* 0x00000012105d7224 */ /* 0x000fe400078e025d */
[----:B------:R-:W-:Y:S01]  /*58a0*/  @!P6 IMAD.IADD R32, R32, 0x1, -R16 ;  /* 0x000000012020e824 */ /* 0x000fe200078e0a10 */
[----:B------:R-:W-:Y:S01]  /*58b0*/  IABS R89, R160 ;  /* 0x000000a000597213 */ /* 0x000fe20000000000 */
[----:B------:R-:W-:Y:S01]  /*58c0*/  IMAD.MOV R20, RZ, RZ, -R20 ;  /* 0x000000ffff147224 */ /* 0x000fe200078e0a14 */
[----:B------:R-:W-:-:S03]  /*58d0*/  ISETP.GT.U32.AND P6, PT, R16, R93, PT ;  /* 0x0000005d1000720c */ /* 0x000fc60003fc4070 */
[----:B------:R-:W-:Y:S02]  /*58e0*/  IMAD R28, R16, R20, R28 ;  /* 0x00000014101c7224 */ /* 0x000fe400078e021c */
[----:B------:R-:W-:Y:S01]  /*58f0*/  IMAD.HI.U32 R20, R11, R89, RZ ;  /* 0x000000590b147227 */ /* 0x000fe200078e00ff */
[----:B------:R-:W-:Y:S03]  /*5900*/  STL [R1+0x55c], R182 ;  /* 0x00055cb601007387 */ /* 0x000fe60000100800 */
[----:B------:R-:W-:Y:S01]  /*5910*/  IMAD.MOV R20, RZ, RZ, -R20 ;  /* 0x000000ffff147224 */ /* 0x000fe200078e0a14 */
[----:B------:R0:W-:Y:S04]  /*5920*/  STL [R1+0x560], R181 ;  /* 0x000560b501007387 */ /* 0x0001e80000100800 */
[----:B------:R-:W-:Y:S01]  /*5930*/  STL [R1+0x564], R180 ;  /* 0x000564b401007387 */ /* 0x000fe20000100800 */
[----:B------:R-:W-:Y:S01]  /*5940*/  @!P6 IMAD.IADD R93, R93, 0x1, -R16 ;  /* 0x000000015d5de824 */ /* 0x000fe200078e0a10 */
[----:B------:R-:W-:-:S02]  /*5950*/  ISETP.GE.AND P6, PT, R184, RZ, PT ;  /* 0x000000ffb800720c */ /* 0x000fc40003fc6270 */
[----:B------:R1:W-:Y:S01]  /*5960*/  STL [R1+0x568], R179 ;  /* 0x000568b301007387 */ /* 0x0003e20000100800 */
[----:B------:R-:W-:Y:S02]  /*5970*/  IMAD R89, R16, R20, R89 ;  /* 0x0000001410597224 */ /* 0x000fe400078e0259 */
[----:B0-----:R-:W-:Y:S01]  /*5980*/  IMAD.MOV.U32 R181, RZ, RZ, R183 ;  /* 0x000000ffffb57224 */ /* 0x001fe200078e00b7 */
[----:B------:R-:W3:Y:S01]  /*5990*/  LDL R182, [R1+0x388] ;  /* 0x0003880001b67983 */ /* 0x000ee20000100800 */
[----:B------:R-:W-:-:S03]  /*59a0*/  IMAD.MOV.U32 R20, RZ, RZ, R185 ;  /* 0x000000ffff147224 */ /* 0x000fc600078e00b9 */
[----:B------:R-:W4:Y:S04]  /*59b0*/  LDL R183, [R1+0x38c] ;  /* 0x00038c0001b77983 */ /* 0x000f280000100800 */
[----:B------:R-:W4:Y:S04]  /*59c0*/  LDL R184, [R1+0x390] ;  /* 0x0003900001b87983 */ /* 0x000f280000100800 */
[----:B------:R-:W4:Y:S01]  /*59d0*/  LDL R185, [R1+0x394] ;  /* 0x0003940001b97983 */ /* 0x000f220000100800 */
[C---:B------:R-:W-:Y:S02]  /*59e0*/  ISETP.GT.U32.AND P5, PT, R16.reuse, R73, PT ;  /* 0x000000491000720c */ /* 0x040fe40003fa4070 */
[----:B------:R-:W-:Y:S01]  /*59f0*/  ISETP.GT.U32.AND P3, PT, R16, R46, PT ;  /* 0x0000002e1000720c */ /* 0x000fe20003f64070 */
[----:B-1----:R-:W4:Y:S01]  /*5a00*/  LDL R179, [R1+0x398] ;  /* 0x0003980001b37983 */ /* 0x002f220000100800 */
[----:B------:R-:W-:-:S02]  /*5a10*/  IABS R35, R192 ;  /* 0x000000c000237213 */ /* 0x000fc40000000000 */
[C---:B------:R-:W-:Y:S01]  /*5a20*/  ISETP.GT.U32.AND P1, PT, R16.reuse, R48, PT ;  /* 0x000000301000720c */ /* 0x040fe20003f24070 */
[----:B------:R-:W4:Y:S06]  /*5a30*/  LDL R180, [R1+0x39c] ;  /* 0x00039c0001b47983 */ /* 0x000f2c0000100800 */
[----:B------:R-:W-:Y:S01]  /*5a40*/  @!P5 IMAD.IADD R73, R73, 0x1, -R16 ;  /* 0x000000014949d824 */ /* 0x000fe200078e0a10 */
[----:B------:R-:W-:-:S13]  /*5a50*/  ISETP.GT.U32.AND P5, PT, R16, R66, PT ;  /* 0x000000421000720c */ /* 0x000fda0003fa4070 */
[----:B------:R-:W-:Y:S01]  /*5a60*/  @!P5 IMAD.IADD R66, R66, 0x1, -R16 ;  /* 0x000000014242d824 */ /* 0x000fe200078e0a10 */
[----:B------:R-:W-:-:S04]  /*5a70*/  ISETP.GT.U32.AND P5, PT, R16, R59, PT ;  /* 0x0000003b1000720c */ /* 0x000fc80003fa4070 */
[----:B------:R-:W-:-:S09]  /*5a80*/  ISETP.GT.U32.AND P4, PT, R16, R66, PT ;  /* 0x000000421000720c */ /* 0x000fd20003f84070 */
[----:B------:R-:W-:Y:S01]  /*5a90*/  @!P5 IMAD.IADD R59, R59, 0x1, -R16 ;  /* 0x000000013b3bd824 */ /* 0x000fe200078e0a10 */
[----:B------:R-:W-:-:S03]  /*5aa0*/  ISETP.GT.U32.AND P5, PT, R16, R65, PT ;  /* 0x000000411000720c */ /* 0x000fc60003fa4070 */
[----:B------:R-:W-:Y:S01]  /*5ab0*/  @!P4 IMAD.IADD R66, R66, 0x1, -R16 ;  /* 0x000000014242c824 */ /* 0x000fe200078e0a10 */
        /* <DEDUP_REMOVED lines=9> */
[--C-:B------:R-:W-:Y:S01]  /*5b50*/  @!P5 IMAD.IADD R51, R51, 0x1, -R16.reuse ;  /* 0x000000013333d824 */ /* 0x100fe200078e0a10 */
[----:B------:R-:W-:Y:S01]  /*5b60*/  ISETP.GT.U32.AND P5, PT, R16, R44, PT ;  /* 0x0000002c1000720c */ /* 0x000fe20003fa4070 */
[--C-:B------:R-:W-:Y:S01]  /*5b70*/  @!P3 IMAD.IADD R46, R46, 0x1, -R16.reuse ;  /* 0x000000012e2eb824 */ /* 0x100fe200078e0a10 */
[C---:B------:R-:W-:Y:S01]  /*5b80*/  ISETP.GT.U32.AND P3, PT, R16.reuse, R52, PT ;  /* 0x000000341000720c */ /* 0x040fe20003f64070 */
[----:B------:R-:W-:Y:S01]  /*5b90*/  @!P4 IMAD.IADD R45, R45, 0x1, -R16 ;  /* 0x000000012d2dc824 */ /* 0x000fe200078e0a10 */
[----:B------:R-:W-:Y:S01]  /*5ba0*/  ISETP.GT.U32.AND P4, PT, R16, R51, PT ;  /* 0x000000331000720c */ /* 0x000fe20003f84070 */
[----:B------:R-:W-:Y:S01]  /*5bb0*/  IMAD.HI.U32 R5, R11, R35, RZ ;  /* 0x000000230b057227 */ /* 0x000fe200078e00ff */
[----:B------:R-:W-:-:S07]  /*5bc0*/  IABS R33, R191 ;  /* 0x000000bf00217213 */ /* 0x000fce0000000000 */
[----:B------:R-:W-:Y:S01]  /*5bd0*/  @!P5 IMAD.IADD R44, R44, 0x1, -R16 ;  /* 0x000000012c2cd824 */ /* 0x000fe200078e0a10 */
[----:B------:R-:W-:Y:S01]  /*5be0*/  ISETP.GT.U32.AND P5, PT, R16, R50, PT ;  /* 0x000000321000720c */ /* 0x000fe20003fa4070 */
[----:B------:R-:W-:-:S04]  /*5bf0*/  IMAD.MOV R5, RZ, RZ, -R5 ;  /* 0x000000ffff057224 */ /* 0x000fc800078e0a05 */
[----:B------:R-:W-:Y:S02]  /*5c00*/  IMAD R35, R16, R5, R35 ;  /* 0x0000000510237224 */ /* 0x000fe400078e0223 */
[----:B------:R-:W-:Y:S01]  /*5c10*/  IMAD.HI.U32 R5, R11, R33, RZ ;  /* 0x000000210b057227 */ /* 0x000fe200078e00ff */
[----:B------:R-:W-:-:S03]  /*5c20*/  IABS R40, R187 ;  /* 0x000000bb00287213 */ /* 0x000fc60000000000 */
[--C-:B------:R-:W-:Y:S01]  /*5c30*/  @!P3 IMAD.IADD R52, R52, 0x1, -R16.reuse ;  /* 0x000000013434b824 */ /* 0x100fe200078e0a10 */
[C---:B------:R-:W-:Y:S01]  /*5c40*/  ISETP.GT.U32.AND P3, PT, R16.reuse, R46, PT ;  /* 0x0000002e1000720c */ /* 0x040fe20003f64070 */
[--C-:B------:R-:W-:Y:S01]  /*5c50*/  @!P4 IMAD.IADD R51, R51, 0x1, -R16.reuse ;  /* 0x000000013333c824 */ /* 0x100fe200078e0a10 */
[----:B------:R-:W-:Y:S01]  /*5c60*/  ISETP.GT.U32.AND P4, PT, R16, R45, PT ;  /* 0x0000002d1000720c */ /* 0x000fe20003f84070 */
[--C-:B------:R-:W-:Y:S01]  /*5c70*/  @!P5 IMAD.IADD R50, R50, 0x1, -R16.reuse ;  /* 0x000000013232d824 */ /* 0x100fe200078e0a10 */
[----:B------:R-:W-:Y:S01]  /*5c80*/  ISETP.GT.U32.AND P5, PT, R16, R44, PT ;  /* 0x0000002c1000720c */ /* 0x000fe20003fa4070 */
[----:B------:R-:W-:Y:S02]  /*5c90*/  IMAD.MOV R5, RZ, RZ, -R5 ;  /* 0x000000ffff057224 */ /* 0x000fe400078e0a05 */
[----:B------:R-:W-:Y:S01]  /*5ca0*/  @!P1 IMAD.IADD R48, R48, 0x1, -R16 ;  /* 0x0000000130309824 */ /* 0x000fe200078e0a10 */
[C---:B------:R-:W-:Y:S01]  /*5cb0*/  ISETP.GT.U32.AND P1, PT, R16.reuse, R41, PT ;  /* 0x000000291000720c */ /* 0x040fe20003f24070 */
[----:B------:R-:W-:-:S02]  /*5cc0*/  IMAD R33, R16, R5, R33 ;  /* 0x0000000510217224 */ /* 0x000fc400078e0221 */
[----:B------:R-:W-:Y:S01]  /*5cd0*/  IMAD.HI.U32 R5, R11, R40, RZ ;  /* 0x000000280b057227 */ /* 0x000fe200078e00ff */
[----:B------:R-:W-:Y:S02]  /*5ce0*/  IABS R36, R171 ;  /* 0x000000ab00247213 */ /* 0x000fe40000000000 */
[----:B------:R-:W-:Y:S01]  /*5cf0*/  IABS R38, R186 ;  /* 0x000000ba00267213 */ /* 0x000fe20000000000 */
[----:B------:R-:W-:Y:S01]  /*5d00*/  IMAD.MOV R5, RZ, RZ, -R5 ;  /* 0x000000ffff057224 */ /* 0x000fe200078e0a05 */
[----:B------:R-:W-:Y:S01]  /*5d10*/  IABS R34, R170 ;  /* 0x000000aa00227213 */ /* 0x000fe20000000000 */
[--C-:B------:R-:W-:Y:S01]  /*5d20*/  @!P3 IMAD.IADD R46, R46, 0x1, -R16.reuse ;  /* 0x000000012e2eb824 */ /* 0x100fe200078e0a10 */
[C---:B------:R-:W-:Y:S01]  /*5d30*/  ISETP.GT.U32.AND P3, PT, R16.reuse, R37, PT ;  /* 0x000000251000720c */ /* 0x040fe20003f64070 */
[----:B------:R-:W-:Y:S01]  /*5d40*/  @!P4 IMAD.IADD R45, R45, 0x1, -R16 ;  /* 0x000000012d2dc824 */ /* 0x000fe200078e0a10 */
[C---:B------:R-:W-:Y:S01]  /*5d50*/  ISETP.GT.U32.AND P4, PT, R16.reuse, R35, PT ;  /* 0x000000231000720c */ /* 0x040fe20003f84070 */
[----:B------:R-:W-:-:S02]  /*5d60*/  IMAD R40, R16, R5, R40 ;  /* 0x0000000510287224 */ /* 0x000fc400078e0228 */
[----:B------:R-:W-:Y:S01]  /*5d70*/  @!P5 IMAD.IADD R44, R44, 0x1, -R16 ;  /* 0x000000012c2cd824 */ /* 0x000fe200078e0a10 */
[C---:B------:R-:W-:Y:S01]  /*5d80*/  ISETP.GT.U32.AND P5, PT, R16.reuse, R33, PT ;  /* 0x000000211000720c */ /* 0x040fe20003fa4070 */
[----:B------:R-:W-:Y:S01]  /*5d90*/  IMAD.HI.U32 R24, R11, R36, RZ ;  /* 0x000000240b187227 */ /* 0x000fe200078e00ff */
[----:B------:R-:W-:-:S03]  /*5da0*/  ISETP.GT.U32.AND P2, PT, R16, R40, PT ;  /* 0x000000281000720c */ /* 0x000fc60003f44070 */
[----:B------:R-:W-:-:S04]  /*5db0*/  IMAD.HI.U32 R5, R11, R38, RZ ;  /* 0x000000260b057227 */ /* 0x000fc800078e00ff */
[----:B------:R-:W-:-:S04]  /*5dc0*/  IMAD.HI.U32 R22, R11, R34, RZ ;  /* 0x000000220b167227 */ /* 0x000fc800078e00ff */
[----:B------:R-:W-:Y:S01]  /*5dd0*/  @!P1 IMAD.IADD R41, R41, 0x1, -R16 ;  /* 0x0000000129299824 */ /* 0x000fe200078e0a10 */
[C---:B------:R-:W-:Y:S01]  /*5de0*/  ISETP.GT.U32.AND P1, PT, R16.reuse, R27, PT ;  /* 0x0000001b1000720c */ /* 0x040fe20003f24070 */
[----:B------:R-:W-:Y:S02]  /*5df0*/  IMAD.MOV R24, RZ, RZ, -R24 ;  /* 0x000000ffff187224 */ /* 0x000fe400078e0a18 */
[----:B------:R-:W-:Y:S02]  /*5e00*/  IMAD.MOV R5, RZ, RZ, -R5 ;  /* 0x000000ffff057224 */ /* 0x000fe400078e0a05 */
[----:B------:R-:W-:Y:S02]  /*5e10*/  IMAD.MOV R22, RZ, RZ, -R22 ;  /* 0x000000ffff167224 */ /* 0x000fe400078e0a16 */
[C---:B------:R-:W-:Y:S02]  /*5e20*/  IMAD R36, R16.reuse, R24, R36 ;  /* 0x0000001810247224 */ /* 0x040fe400078e0224 */
[----:B------:R-:W-:-:S02]  /*5e30*/  IMAD R38, R16, R5, R38 ;  /* 0x0000000510267224 */ /* 0x000fc400078e0226 */
[C---:B------:R-:W-:Y:S02]  /*5e40*/  IMAD R34, R16.reuse, R22, R34 ;  /* 0x0000001610227224 */ /* 0x040fe400078e0222 */
[--C-:B------:R-:W-:Y:S02]  /*5e50*/  @!P3 IMAD.IADD R37, R37, 0x1, -R16.reuse ;  /* 0x000000012525b824 */ /* 0x100fe400078e0a10 */
[--C-:B------:R-:W-:Y:S01]  /*5e60*/  @!P4 IMAD.IADD R35, R35, 0x1, -R16.reuse ;  /* 0x000000012323c824 */ /* 0x100fe200078e0a10 */
[C---:B------:R-:W-:Y:S01]  /*5e70*/  ISETP.GT.U32.AND P4, PT, R16.reuse, R36, PT ;  /* 0x000000241000720c */ /* 0x040fe20003f84070 */
[--C-:B------:R-:W-:Y:S01]  /*5e80*/  @!P5 IMAD.IADD R33, R33, 0x1, -R16.reuse ;  /* 0x000000012121d824 */ /* 0x100fe200078e0a10 */
[----:B------:R-:W-:Y:S02]  /*5e90*/  IABS R24, R164 ;  /* 0x000000a400187213 */ /* 0x000fe40000000000 */
[C---:B------:R-:W-:Y:S02]  /*5ea0*/  ISETP.GT.U32.AND P3, PT, R16.reuse, R38, PT ;  /* 0x000000261000720c */ /* 0x040fe40003f64070 */
[C---:B------:R-:W-:Y:S01]  /*5eb0*/  ISETP.GT.U32.AND P5, PT, R16.reuse, R34, PT ;  /* 0x000000221000720c */ /* 0x040fe20003fa4070 */
[--C-:B------:R-:W-:Y:S01]  /*5ec0*/  @!P1 IMAD.IADD R27, R27, 0x1, -R16.reuse ;  /* 0x000000011b1b9824 */ /* 0x100fe200078e0a10 */
[----:B------:R-:W-:Y:S01]  /*5ed0*/  ISETP.GT.U32.AND P1, PT, R16, R37, PT ;  /* 0x000000251000720c */ /* 0x000fe20003f24070 */
[----:B------:R-:W-:Y:S01]  /*5ee0*/  @!P2 IMAD.IADD R40, R40, 0x1, -R16 ;  /* 0x000000012828a824 */ /* 0x000fe200078e0a10 */
[----:B------:R-:W-:Y:S01]  /*5ef0*/  ISETP.GT.U32.AND P2, PT, R16, R35, PT ;  /* 0x000000231000720c */ /* 0x000fe20003f44070 */
[----:B------:R-:W-:Y:S01]  /*5f00*/  IMAD.HI.U32 R25, R11, R24, RZ ;  /* 0x000000180b197227 */ /* 0x000fe200078e00ff */
[----:B------:R-:W-:-:S03]  /*5f10*/  IABS R30, R168 ;  /* 0x000000a8001e7213 */ /* 0x000fc60000000000 */
[----:B------:R-:W-:Y:S02]  /*5f20*/  IMAD.MOV R25, RZ, RZ, -R25 ;  /* 0x000000ffff197224 */ /* 0x000fe400078e0a19 */
[----:B------:R-:W-:Y:S01]  /*5f30*/  @!P4 IMAD.IADD R36, R36, 0x1, -R16 ;  /* 0x000000012424c824 */ /* 0x000fe200078e0a10 */
[C---:B------:R-:W-:Y:S01]  /*5f40*/  ISETP.GT.U32.AND P4, PT, R16.reuse, R31, PT ;  /* 0x0000001f1000720c */ /* 0x040fe20003f84070 */
[----:B------:R-:W-:Y:S01]  /*5f50*/  IMAD R24, R16, R25, R24 ;  /* 0x0000001910187224 */ /* 0x000fe200078e0218 */
[----:B------:R-:W-:Y:S01]  /*5f60*/  IABS R25, R154 ;  /* 0x0000009a00197213 */ /* 0x000fe20000000000 */
[--C-:B------:R-:W-:Y:S02]  /*5f70*/  @!P3 IMAD.IADD R38, R38, 0x1, -R16.reuse ;  /* 0x000000012626b824 */ /* 0x100fe400078e0a10 */
[----:B------:R-:W-:Y:S01]  /*5f80*/  @!P5 IMAD.IADD R34, R34, 0x1, -R16 ;  /* 0x000000012222d824 */ /* 0x000fe200078e0a10 */
[----:B------:R-:W-:Y:S01]  /*5f90*/  ISETP.GT.U32.AND P5, PT, R16, R29, PT ;  /* 0x0000001d1000720c */ /* 0x000fe20003fa4070 */
[----:B------:R-:W-:-:S04]  /*5fa0*/  IMAD.HI.U32 R5, R11, R30, RZ ;  /* 0x0000001e0b057227 */ /* 0x000fc800078e00ff */
[--C-:B------:R-:W-:Y:S01]  /*5fb0*/  @!P1 IMAD.IADD R37, R37, 0x1, -R16.reuse ;  /* 0x0000000125259824 */ /* 0x100fe200078e0a10 */
[C---:B------:R-:W-:Y:S01]  /*5fc0*/  ISETP.GT.U32.AND P1, PT, R16.reuse, R40, PT ;  /* 0x000000281000720c */ /* 0x040fe20003f24070 */
[----:B------:R-:W-:Y:S01]  /*5fd0*/  @!P2 IMAD.IADD R35, R35, 0x1, -R16 ;  /* 0x000000012323a824 */ /* 0x000fe200078e0a10 */
[----:B------:R-:W-:Y:S01]  /*5fe0*/  ISETP.GT.U32.AND P2, PT, R16, R38, PT ;  /* 0x000000261000720c */ /* 0x000fe20003f44070 */
[----:B------:R-:W-:Y:S02]  /*5ff0*/  IMAD.MOV R5, RZ, RZ, -R5 ;  /* 0x000000ffff057224 */ /* 0x000fe400078e0a05 */
[----:B------:R-:W-:-:S04]  /*6000*/  IMAD.HI.U32 R18, R11, R25, RZ ;  /* 0x000000190b127227 */ /* 0x000fc800078e00ff */
[C---:B------:R-:W-:Y:S02]  /*6010*/  IMAD R30, R16.reuse, R5, R30 ;  /* 0x00000005101e7224 */ /* 0x040fe400078e021e */
[----:B------:R-:W-:Y:S01]  /*6020*/  IMAD.MOV R18, RZ, RZ, -R18 ;  /* 0x000000ffff127224 */ /* 0x000fe200078e0a12 */
[----:B------:R-:W-:Y:S01]  /*6030*/  IABS R5, R162 ;  /* 0x000000a200057213 */ /* 0x000fe20000000000 */
[--C-:B------:R-:W-:Y:S01]  /*6040*/  @!P4 IMAD.IADD R31, R31, 0x1, -R16.reuse ;  /* 0x000000011f1fc824 */ /* 0x100fe200078e0a10 */
[C---:B------:R-:W-:Y:S01]  /*6050*/  ISETP.GT.U32.AND P4, PT, R16.reuse, R34, PT ;  /* 0x000000221000720c */ /* 0x040fe20003f84070 */
[C---:B------:R-:W-:Y:S02]  /*6060*/  IMAD R25, R16.reuse, R18, R25 ;  /* 0x0000001210197224 */ /* 0x040fe400078e0219 */
[--C-:B------:R-:W-:Y:S01]  /*6070*/  @!P5 IMAD.IADD R29, R29, 0x1, -R16.reuse ;  /* 0x000000011d1dd824 */ /* 0x100fe200078e0a10 */
[----:B--2---:R-:W-:Y:S02]  /*6080*/  IABS R18, R152 ;  /* 0x0000009800127213 */ /* 0x004fe40000000000 */
[----:B------:R-:W-:Y:S01]  /*6090*/  ISETP.GT.U32.AND P5, PT, R16, R30, PT ;  /* 0x0000001e1000720c */ /* 0x000fe20003fa4070 */
[--C-:B------:R-:W-:Y:S01]  /*60a0*/  @!P1 IMAD.IADD R40, R40, 0x1, -R16.reuse ;  /* 0x0000000128289824 */ /* 0x100fe200078e0a10 */
[----:B------:R-:W-:Y:S01]  /*60b0*/  ISETP.GT.U32.AND P1, PT, R16, R26, PT ;  /* 0x0000001a1000720c */ /* 0x000fe20003f24070 */
[----:B------:R-:W-:Y:S01]  /*60c0*/  @!P2 IMAD.IADD R38, R38, 0x1, -R16 ;  /* 0x000000012626a824 */ /* 0x000fe200078e0a10 */
[----:B------:R-:W-:Y:S01]  /*60d0*/  ISETP.GT.U32.AND P2, PT, R16, R24, PT ;  /* 0x000000181000720c */ /* 0x000fe20003f44070 */
[----:B------:R-:W-:-:S04]  /*60e0*/  IMAD.HI.U32 R22, R11, R5, RZ ;  /* 0x000000050b167227 */ /* 0x000fc800078e00ff */
[----:B------:R-:W-:-:S04]  /*60f0*/  IMAD.HI.U32 R11, R11, R18, RZ ;  /* 0x000000120b0b7227 */ /* 0x000fc800078e00ff */
[----:B------:R-:W-:Y:S02]  /*6100*/  IMAD.MOV R11, RZ, RZ, -R11 ;  /* 0x000000ffff0b7224 */ /* 0x000fe400078e0a0b */
[----:B------:R-:W-:Y:S01]  /*6110*/  @!P4 IMAD.IADD R34, R34, 0x1, -R16 ;  /* 0x000000012222c824 */ /* 0x000fe200078e0a10 */
[C---:B------:R-:W-:Y:S01]  /*6120*/  ISETP.GT.U32.AND P4, PT, R16.reuse, R89, PT ;  /* 0x000000591000720c */ /* 0x040fe20003f84070 */
[----:B------:R-:W-:Y:S02]  /*6130*/  IMAD R11, R16, R11, R18 ;  /* 0x0000000b100b7224 */ /* 0x000fe400078e0212 */
[--C-:B------:R-:W-:Y:S01]  /*6140*/  @!P5 IMAD.IADD R30, R30, 0x1, -R16.reuse ;  /* 0x000000011e1ed824 */ /* 0x100fe200078e0a10 */
[----:B------:R-:W-:Y:S01]  /*6150*/  ISETP.GT.U32.AND P5, PT, R16, R91, PT ;  /* 0x0000005b1000720c */ /* 0x000fe20003fa4070 */
[--C-:B------:R-:W-:Y:S01]  /*6160*/  @!P1 IMAD.IADD R26, R26, 0x1, -R16.reuse ;  /* 0x000000011a1a9824 */ /* 0x100fe200078e0a10 */
[----:B------:R-:W-:Y:S01]  /*6170*/  ISETP.GT.U32.AND P1, PT, R16, R25, PT ;  /* 0x000000191000720c */ /* 0x000fe20003f24070 */
[----:B------:R-:W-:Y:S01]  /*6180*/  @!P2 IMAD.IADD R24, R24, 0x1, -R16 ;  /* 0x000000011818a824 */ /* 0x000fe200078e0a10 */
[----:B------:R-:W-:-:S02]  /*6190*/  ISETP.GT.U32.AND P2, PT, R16, R11, PT ;  /* 0x0000000b1000720c */ /* 0x000fc40003f44070 */
[C---:B------:R-:W-:Y:S02]  /*61a0*/  ISETP.GT.U32.AND P3, PT, R16.reuse, R33, PT ;  /* 0x000000211000720c */ /* 0x040fe40003f64070 */
[C---:B------:R-:W-:Y:S01]  /*61b0*/  ISETP.GT.U32.AND P0, PT, R16.reuse, R27, PT ;  /* 0x0000001b1000720c */ /* 0x040fe20003f04070 */
[----:B------:R-:W-:Y:S01]  /*61c0*/  @!P4 IMAD.IADD R89, R89, 0x1, -R16 ;  /* 0x000000015959c824 */ /* 0x000fe200078e0a10 */
[C---:B------:R-:W-:Y:S01]  /*61d0*/  ISETP.GT.U32.AND P4, PT, R16.reuse, R26, PT ;  /* 0x0000001a1000720c */ /* 0x040fe20003f84070 */
[----:B------:R-:W-:Y:S01]  /*61e0*/  IMAD.MOV R22, RZ, RZ, -R22 ;  /* 0x000000ffff167224 */ /* 0x000fe200078e0a16 */
[----:B------:R-:W2:Y:S01]  /*61f0*/  LDL R18, [R1+0x2e8] ;  /* 0x0002e80001127983 */ /* 0x000ea20000100800 */
[--C-:B------:R-:W-:Y:S01]  /*6200*/  @!P5 IMAD.IADD R91, R91, 0x1, -R16.reuse ;  /* 0x000000015b5bd824 */ /* 0x100fe200078e0a10 */
[C---:B------:R-:W-:Y:S01]  /*6210*/  ISETP.GT.U32.AND P5, PT, R16.reuse, R24, PT ;  /* 0x000000181000720c */ /* 0x040fe20003fa4070 */
[--C-:B------:R-:W-:Y:S01]  /*6220*/  @!P1 IMAD.IADD R25, R25, 0x1, -R16.reuse ;  /* 0x0000000119199824 */ /* 0x100fe200078e0a10 */
[C---:B------:R-:W-:Y:S01]  /*6230*/  ISETP.GT.U32.AND P1, PT, R16.reuse, R89, PT ;  /* 0x000000591000720c */ /* 0x040fe20003f24070 */
[----:B------:R-:W-:Y:S01]  /*6240*/  @!P2 IMAD.IADD R11, R11, 0x1, -R16 ;  /* 0x000000010b0ba824 */ /* 0x000fe200078e0a10 */
[----:B------:R-:W-:-:S05]  /*6250*/  ISETP.GT.U32.AND P2, PT, R16, R91, PT ;  /* 0x0000005b1000720c */ /* 0x000fca0003f44070 */
[----:B------:R-:W-:Y:S01]  /*6260*/  @!P4 IMAD.IADD R26, R26, 0x1, -R16 ;  /* 0x000000011a1ac824 */ /* 0x000fe200078e0a10 */
[----:B------:R-:W-:-:S03]  /*6270*/  ISETP.GT.U32.AND P4, PT, R16, R11, PT ;  /* 0x0000000b1000720c */ /* 0x000fc60003f84070 */
[--C-:B------:R-:W-:Y:S01]  /*6280*/  @!P5 IMAD.IADD R24, R24, 0x1, -R16.reuse ;  /* 0x000000011818d824 */ /* 0x100fe200078e0a10 */
[----:B------:R-:W-:Y:S01]  /*6290*/  ISETP.GT.U32.AND P5, PT, R16, R25, PT ;  /* 0x000000191000720c */ /* 0x000fe20003fa4070 */
[--C-:B------:R-:W-:Y:S01]  /*62a0*/  @!P1 IMAD.IADD R89, R89, 0x1, -R16.reuse ;  /* 0x0000000159599824 */ /* 0x100fe200078e0a10 */
[----:B------:R-:W-:Y:S01]  /*62b0*/  ISETP.GE.AND P1, PT, R2, RZ, PT ;  /* 0x000000ff0200720c */ /* 0x000fe20003f26270 */
[--C-:B------:R-:W-:Y:S01]  /*62c0*/  @!P2 IMAD.IADD R91, R91, 0x1, -R16.reuse ;  /* 0x000000015b5ba824 */ /* 0x100fe200078e0a10 */
[----:B------:R-:W-:Y:S02]  /*62d0*/  ISETP.GE.AND P2, PT, R181, RZ, PT ;  /* 0x000000ffb500720c */ /* 0x000fe40003f46270 */
[----:B------:R-:W2:Y:S03]  /*62e0*/  LDL R181, [R1+0x2d4] ;  /* 0x0002d40001b57983 */ /* 0x000ea60000100800 */
[----:B------:R-:W-:-:S04]  /*62f0*/  @!P4 IMAD.IADD R11, R11, 0x1, -R16 ;  /* 0x000000010b0bc824 */ /* 0x000fc800078e0a10 */
[----:B------:R-:W-:Y:S02]  /*6300*/  @!P5 IMAD.IADD R25, R25, 0x1, -R16 ;  /* 0x000000011919d824 */ /* 0x000fe400078e0a10 */
[----:B------:R-:W-:Y:S02]  /*6310*/  @!P1 IMAD.MOV R4, RZ, RZ, -R4 ;  /* 0x000000ffff049224 */ /* 0x000fe400078e0a04 */
[----:B------:R-:W-:Y:S01]  /*6320*/  @!P2 IMAD.MOV R12, RZ, RZ, -R12 ;  /* 0x000000ffff0ca224 */ /* 0x000fe200078e0a0c */
[----:B---3--:R-:W-:Y:S02]  /*6330*/  ISETP.GE.AND P4, PT, R182, RZ, PT ;  /* 0x000000ffb600720c */ /* 0x008fe40003f86270 */
[----:B------:R-:W3:Y:S01]  /*6340*/  LDL R182, [R1+0x3b0] ;  /* 0x0003b00001b67983 */ /* 0x000ee20000100800 */
[----:B----4-:R-:W-:-:S03]  /*6350*/  ISETP.GE.AND P5, PT, R183, RZ, PT ;  /* 0x000000ffb700720c */ /* 0x010fc60003fa6270 */
[----:B------:R-:W4:Y:S01]  /*6360*/  LDL R183, [R1+0x3b4] ;  /* 0x0003b40001b77983 */ /* 0x000f220000100800 */
[----:B------:R-:W-:-:S03]  /*6370*/  ISETP.GE.AND P1, PT, R184, RZ, PT ;  /* 0x000000ffb800720c */ /* 0x000fc60003f26270 */
[----:B------:R-:W4:Y:S01]  /*6380*/  LDL R184, [R1+0x3bc] ;  /* 0x0003bc0001b87983 */ /* 0x000f220000100800 */
[----:B------:R-:W-:-:S03]  /*6390*/  ISETP.GE.AND P2, PT, R185, RZ, PT ;  /* 0x000000ffb900720c */ /* 0x000fc60003f46270 */
[----:B------:R-:W4:Y:S01]  /*63a0*/  LDL R185, [R1+0x3c0] ;  /* 0x0003c00001b97983 */ /* 0x000f220000100800 */
[--C-:B------:R-:W-:Y:S01]  /*63b0*/  @!P3 IMAD.IADD R33, R33, 0x1, -R16.reuse ;  /* 0x000000012121b824 */ /* 0x100fe200078e0a10 */
[C---:B------:R-:W-:Y:S01]  /*63c0*/  ISETP.GT.U32.AND P3, PT, R16.reuse, R36, PT ;  /* 0x000000241000720c */ /* 0x040fe20003f64070 */
[C---:B------:R-:W-:Y:S02]  /*63d0*/  IMAD R5, R16.reuse, R22, R5 ;  /* 0x0000001610057224 */ /* 0x040fe400078e0205 */
[--C-:B------:R-:W-:Y:S01]  /*63e0*/  @!P0 IMAD.IADD R27, R27, 0x1, -R16.reuse ;  /* 0x000000011b1b8824 */ /* 0x100fe200078e0a10 */
[----:B------:R-:W-:Y:S01]  /*63f0*/  ISETP.GT.U32.AND P0, PT, R16, R28, PT ;  /* 0x0000001c1000720c */ /* 0x000fe20003f04070 */
[----:B------:R-:W4:Y:S08]  /*6400*/  LDL R22, [R1+0x3a0] ;  /* 0x0003a00001167983 */ /* 0x000f300000100800 */
[----:B------:R-:W-:Y:S01]  /*6410*/  @!P3 IMAD.IADD R36, R36, 0x1, -R16 ;  /* 0x000000012424b824 */ /* 0x000fe200078e0a10 */
[----:B------:R-:W-:-:S03]  /*6420*/  ISETP.GT.U32.AND P3, PT, R16, R5, PT ;  /* 0x000000051000720c */ /* 0x000fc60003f64070 */
[----:B------:R-:W-:-:S10]  /*6430*/  @!P0 IMAD.IADD R28, R28, 0x1, -R16 ;  /* 0x000000011c1c8824 */ /* 0x000fd400078e0a10 */
[----:B------:R-:W-:Y:S01]  /*6440*/  @!P3 IMAD.IADD R5, R5, 0x1, -R16 ;  /* 0x000000010505b824 */ /* 0x000fe200078e0a10 */
[----:B------:R-:W-:-:S13]  /*6450*/  ISETP.GT.U32.AND P3, PT, R16, R28, PT ;  /* 0x0000001c1000720c */ /* 0x000fda0003f64070 */
[----:B------:R-:W-:Y:S01]  /*6460*/  @!P3 IMAD.IADD R28, R28, 0x1, -R16 ;  /* 0x000000011c1cb824 */ /* 0x000fe200078e0a10 */
[----:B------:R-:W-:-:S13]  /*6470*/  ISETP.GT.U32.AND P3, PT, R16, R93, PT ;  /* 0x0000005d1000720c */ /* 0x000fda0003f64070 */
[----:B------:R-:W-:Y:S01]  /*6480*/  @!P3 IMAD.IADD R93, R93, 0x1, -R16 ;  /* 0x000000015d5db824 */ /* 0x000fe200078e0a10 */
[----:B------:R-:W-:Y:S01]  /*6490*/  ISETP.GE.AND P3, PT, R20, RZ, PT ;  /* 0x000000ff1400720c */ /* 0x000fe20003f66270 */
[----:B------:R-:W-:Y:S01]  /*64a0*/  @!P4 IMAD.MOV R7, RZ, RZ, -R7 ;  /* 0x000000ffff07c224 */ /* 0x000fe200078e0a07 */
[----:B------:R-:W-:Y:S01]  /*64b0*/  ISETP.GE.AND P4, PT, R180, RZ, PT ;  /* 0x000000ffb400720c */ /* 0x000fe20003f86270 */
[----:B------:R-:W-:Y:S01]  /*64c0*/  @!P5 IMAD.MOV R8, RZ, RZ, -R8 ;  /* 0x000000ffff08d224 */ /* 0x000fe200078e0a08 */
[----:B------:R-:W4:Y:S01]  /*64d0*/  LDL R180, [R1+0x3c8] ;  /* 0x0003c80001b47983 */ /* 0x000f220000100800 */
[----:B------:R-:W-:Y:S02]  /*64e0*/  @!P2 IMAD.MOV R10, RZ, RZ, -R10 ;  /* 0x000000ffff0aa224 */ /* 0x000fe400078e0a0a */
[----:B------:R-:W-:Y:S01]  /*64f0*/  @!P1 IMAD.MOV R9, RZ, RZ, -R9 ;  /* 0x000000ffff099224 */ /* 0x000fe200078e0a09 */
[----:B------:R-:W4:Y:S05]  /*6500*/  LDL R20, [R1+0x3e8] ;  /* 0x0003e80001147983 */ /* 0x000f2a0000100800 */
[----:B------:R-:W-:Y:S01]  /*6510*/  @!P3 IMAD.MOV R6, RZ, RZ, -R6 ;  /* 0x000000ffff06b224 */ /* 0x000fe200078e0a06 */
[----:B------:R-:W-:-:S02]  /*6520*/  ISETP.GE.AND P3, PT, R179, RZ, PT ;  /* 0x000000ffb300720c */ /* 0x000fc40003f66270 */
[----:B------:R-:W4:Y:S01]  /*6530*/  LDL R179, [R1+0x3c4] ;  /* 0x0003c40001b37983 */ /* 0x000f220000100800 */
[----:B------:R-:W-:-:S10]  /*6540*/  @!P4 IMAD.MOV R15, RZ, RZ, -R15 ;  /* 0x000000ffff0fc224 */ /* 0x000fd400078e0a0f */
[----:B------:R-:W-:Y:S01]  /*6550*/  @!P3 IMAD.MOV R13, RZ, RZ, -R13 ;  /* 0x000000ffff0db224 */ /* 0x000fe200078e0a0d */
[----:B--2---:R-:W-:Y:S02]  /*6560*/  ISETP.GE.AND P5, PT, R181, RZ, PT ;  /* 0x000000ffb500720c */ /* 0x004fe40003fa6270 */
[----:B------:R-:W2:Y:S11]  /*6570*/  LDL R181, [R1+0x2d8] ;  /* 0x0002d80001b57983 */ /* 0x000eb60000100800 */
[----:B------:R-:W-:Y:S01]  /*6580*/  @!P5 IMAD.MOV R17, RZ, RZ, -R17 ;  /* 0x000000ffff11d224 */ /* 0x000fe200078e0a11 */
[----:B---3--:R-:W-:-:S02]  /*6590*/  ISETP.GE.AND P2, PT, R182, RZ, PT ;  /* 0x000000ffb600720c */ /* 0x008fc40003f46270 */
[----:B------:R-:W3:Y:S01]  /*65a0*/  LDL R182, [R1+0x3d0] ;  /* 0x0003d00001b67983 */ /* 0x000ee20000100800 */
[----:B----4-:R-:W-:-:S03]  /*65b0*/  ISETP.GE.AND P3, PT, R183, RZ, PT ;  /* 0x000000ffb700720c */ /* 0x010fc60003f66270 */
[----:B------:R-:W4:Y:S01]  /*65c0*/  LDL R183, [R1+0x3d4] ;  /* 0x0003d40001b77983 */ /* 0x000f220000100800 */
[----:B------:R-:W-:-:S03]  /*65d0*/  ISETP.GE.AND P4, PT, R184, RZ, PT ;  /* 0x000000ffb800720c */ /* 0x000fc60003f86270 */
[----:B------:R-:W4:Y:S01]  /*65e0*/  LDL R184, [R1+0x3d8] ;  /* 0x0003d80001b87983 */ /* 0x000f220000100800 */
[----:B------:R-:W-:-:S03]  /*65f0*/  ISETP.GE.AND P5, PT, R185, RZ, PT ;  /* 0x000000ffb900720c */ /* 0x000fc60003fa6270 */
[----:B------:R-:W4:Y:S01]  /*6600*/  LDL R185, [R1+0x3dc] ;  /* 0x0003dc0001b97983 */ /* 0x000f220000100800 */
[----:B------:R-:W-:-:S03]  /*6610*/  ISETP.GE.AND P1, PT, R22, RZ, PT ;  /* 0x000000ff1600720c */ /* 0x000fc60003f26270 */
[----:B------:R-:W4:Y:S01]  /*6620*/  LDL R22, [R1+0x3cc] ;  /* 0x0003cc0001167983 */ /* 0x000f220000100800 */
[----:B------:R-:W-:Y:S02]  /*6630*/  @!P2 IMAD.MOV R21, RZ, RZ, -R21 ;  /* 0x000000ffff15a224 */ /* 0x000fe400078e0a15 */
[----:B------:R-:W-:-:S07]  /*6640*/  @!P3 IMAD.MOV R23, RZ, RZ, -R23 ;  /* 0x000000ffff17b224 */ /* 0x000fce00078e0a17 */
[----:B------:R-:W-:Y:S02]  /*6650*/  @!P1 IMAD.MOV R19, RZ, RZ, -R19 ;  /* 0x000000ffff139224 */ /* 0x000fe400078e0a13 */
[----:B------:R-:W-:Y:S01]  /*6660*/  @!P5 IMAD.MOV R155, RZ, RZ, -R155 ;  /* 0x000000ffff9bd224 */ /* 0x000fe200078e0a9b */
[----:B------:R-:W-:Y:S02]  /*6670*/  ISETP.GE.AND P2, PT, R180, RZ, PT ;  /* 0x000000ffb400720c */ /* 0x000fe40003f46270 */
[----:B------:R-:W4:Y:S01]  /*6680*/  LDL R180, [R1+0x3e4] ;  /* 0x0003e40001b47983 */ /* 0x000f220000100800 */
[----:B------:R-:W-:-:S03]  /*6690*/  ISETP.GE.AND P1, PT, R179, RZ, PT ;  /* 0x000000ffb300720c */ /* 0x000fc60003f26270 */
[----:B------:R-:W4:Y:S07]  /*66a0*/  LDL R179, [R1+0x3e0] ;  /* 0x0003e00001b37983 */ /* 0x000f2e0000100800 */
[----:B------:R-:W-:-:S03]  /*66b0*/  @!P2 IMAD.MOV R159, RZ, RZ, -R159 ;  /* 0x000000ffff9fa224 */ /* 0x000fc600078e0a9f */
        /* <DEDUP_REMOVED lines=12> */
[----:B------:R-:W-:Y:S01]  /*6780*/  @!P4 IMAD.MOV R153, RZ, RZ, -R153 ;  /* 0x000000ffff99c224 */ /* 0x000fe200078e0a99 */
[----:B------:R-:W-:Y:S01]  /*6790*/  ISETP.GE.AND P4, PT, R22, RZ, PT ;  /* 0x000000ff1600720c */ /* 0x000fe20003f86270 */
[----:B------:R-:W-:Y:S01]  /*67a0*/  @!P5 IMAD.MOV R165, RZ, RZ, -R165 ;  /* 0x000000ffffa5d224 */ /* 0x000fe200078e0aa5 */
[----:B------:R-:W4:Y:S01]  /*67b0*/  LDL R22, [R1+0x3fc] ;  /* 0x0003fc0001167983 */ /* 0x000f220000100800 */
[----:B------:R-:W-:-:S10]  /*67c0*/  @!P1 IMAD.MOV R215, RZ, RZ, -R215 ;  /* 0x000000ffffd79224 */ /* 0x000fd400078e0ad7 */
        /* <DEDUP_REMOVED lines=24> */
[----:B------:R-:W-:Y:S01]  /*6950*/  @!P2 IMAD.MOV R227, RZ, RZ, -R227 ;  /* 0x000000ffffe3a224 */ /* 0x000fe200078e0ae3 */
[----:B------:R-:W-:Y:S02]  /*6960*/  ISETP.GE.AND P2, PT, R22, RZ, PT ;  /* 0x000000ff1600720c */ /* 0x000fe40003f46270 */
[----:B------:R-:W4:Y:S01]  /*6970*/  LDL R22, [R1+0x41c] ;  /* 0x00041c0001167983 */ /* 0x000f220000100800 */
[----:B------:R-:W-:Y:S02]  /*6980*/  @!P5 IMAD.MOV R233, RZ, RZ, -R233 ;  /* 0x000000ffffe9d224 */ /* 0x000fe400078e0ae9 */
[----:B------:R-:W-:-:S08]  /*6990*/  @!P1 IMAD.MOV R235, RZ, RZ, -R235 ;  /* 0x000000ffffeb9224 */ /* 0x000fd000078e0aeb */
        /* <DEDUP_REMOVED lines=8> */
[----:B------:R-:W2:Y:S01]  /*6a20*/  LDL R181, [R1+0x424] ;  /* 0x0004240001b57983 */ /* 0x000ea20000100800 */
[----:B---3--:R-:W-:-:S03]  /*6a30*/  ISETP.GE.AND P1, PT, R182, RZ, PT ;  /* 0x000000ffb600720c */ /* 0x008fc60003f26270 */
[----:B------:R-:W3:Y:S01]  /*6a40*/  LDL R182, [R1+0x428] ;  /* 0x0004280001b67983 */ /* 0x000ee20000100800 */
[----:B----4-:R-:W-:-:S03]  /*6a50*/  ISETP.GE.AND P2, PT, R183, RZ, PT ;  /* 0x000000ffb700720c */ /* 0x010fc60003f46270 */
[----:B------:R-:W4:Y:S01]  /*6a60*/  LDL R183, [R1+0x42c] ;  /* 0x00042c0001b77983 */ /* 0x000f220000100800 */
[----:B------:R-:W-:-:S03]  /*6a70*/  ISETP.GE.AND P3, PT, R184, RZ, PT ;  /* 0x000000ffb800720c */ /* 0x000fc60003f66270 */
[----:B------:R-:W4:Y:S01]  /*6a80*/  LDL R184, [R1+0x430] ;  /* 0x0004300001b87983 */ /* 0x000f220000100800 */
[----:B------:R-:W-:-:S03]  /*6a90*/  ISETP.GE.AND P4, PT, R185, RZ, PT ;  /* 0x000000ffb900720c */ /* 0x000fc60003f86270 */
[----:B------:R-:W4:Y:S01]  /*6aa0*/  LDL R185, [R1+0x434] ;  /* 0x0004340001b97983 */ /* 0x000f220000100800 */
[----:B------:R-:W-:Y:S01]  /*6ab0*/  ISETP.GT.U32.AND P0, PT, R16, R30, PT ;  /* 0x0000001e1000720c */ /* 0x000fe20003f04070 */
[----:B------:R-:W-:Y:S01]  /*6ac0*/  @!P5 IMAD.MOV R244, RZ, RZ, -R244 ;  /* 0x000000fffff4d224 */ /* 0x000fe200078e0af4 */
[----:B------:R-:W-:Y:S01]  /*6ad0*/  ISETP.GE.AND P5, PT, R20, RZ, PT ;  /* 0x000000ff1400720c */ /* 0x000fe20003fa6270 */
[----:B------:R-:W-:Y:S01]  /*6ae0*/  @!P1 IMAD.MOV R246, RZ, RZ, -R246 ;  /* 0x000000fffff69224 */ /* 0x000fe200078e0af6 */
[----:B------:R-:W4:Y:S09]  /*6af0*/  LDL R20, [R1+0x43c] ;  /* 0x00043c0001147983 */ /* 0x000f320000100800 */
[----:B------:R-:W-:Y:S01]  /*6b00*/  @!P0 IMAD.IADD R30, R30, 0x1, -R16 ;  /* 0x000000011e1e8824 */ /* 0x000fe200078e0a10 */
[----:B------:R-:W-:Y:S01]  /*6b10*/  ISETP.GT.U32.AND P0, PT, R16, R5, PT ;  /* 0x000000051000720c */ /* 0x000fe20003f04070 */
[----:B------:R-:W-:Y:S01]  /*6b20*/  @!P2 IMAD.MOV R248, RZ, RZ, -R248 ;  /* 0x000000fffff8a224 */ /* 0x000fe200078e0af8 */
[----:B------:R-:W-:Y:S01]  /*6b30*/  ISETP.GE.AND P1, PT, R22, RZ, PT ;  /* 0x000000ff1600720c */ /* 0x000fe20003f26270 */
[----:B------:R-:W-:Y:S01]  /*6b40*/  @!P3 IMAD.MOV R250, RZ, RZ, -R250 ;  /* 0x000000fffffab224 */ /* 0x000fe200078e0afa */
[----:B------:R-:W4:Y:S09]  /*6b50*/  LDL R22, [R1+0x440] ;  /* 0x0004400001167983 */ /* 0x000f320000100800 */
[----:B------:R-:W-:-:S02]  /*6b60*/  @!P0 IMAD.IADD R5, R5, 0x1, -R16 ;  /* 0x0000000105058824 */ /* 0x000fc400078e0a10 */
[----:B------:R-:W4:Y:S01]  /*6b70*/  LDL R16, [R1+0x438] ;  /* 0x0004380001107983 */ /* 0x000f220000100800 */
[----:B------:R-:W-:Y:S02]  /*6b80*/  @!P4 IMAD.MOV R252, RZ, RZ, -R252 ;  /* 0x000000fffffcc224 */ /* 0x000fe400078e0afc */
[----:B------:R-:W-:Y:S02]  /*6b90*/  @!P5 IMAD.MOV R111, RZ, RZ, -R111 ;  /* 0x000000ffff6fd224 */ /* 0x000fe400078e0a6f */
[----:B------:R-:W-:Y:S01]  /*6ba0*/  @!P1 IMAD.MOV R110, RZ, RZ, -R110 ;  /* 0x000000ffff6e9224 */ /* 0x000fe200078e0a6e */
[----:B------:R-:W-:Y:S02]  /*6bb0*/  ISETP.GE.AND P3, PT, R180, RZ, PT ;  /* 0x000000ffb400720c */ /* 0x000fe40003f66270 */
[----:B------:R-:W-:Y:S02]  /*6bc0*/  ISETP.GE.AND P2, PT, R179, RZ, PT ;  /* 0x000000ffb300720c */ /* 0x000fe40003f46270 */
[----:B------:R-:W4:Y:S09]  /*6bd0*/  LDL.LU R179, [R1+0x568] ;  /* 0x0005680001b37983 */ /* 0x000f320000300800 */
[----:B------:R-:W-:Y:S01]  /*6be0*/  @!P3 IMAD.MOV R108, RZ, RZ, -R108 ;  /* 0x000000ffff6cb224 */ /* 0x000fe200078e0a6c */
[----:B------:R-:W4:Y:S01]  /*6bf0*/  LDL.LU R180, [R1+0x564] ;  /* 0x0005640001b47983 */ /* 0x000f220000300800 */
[----:B------:R-:W-:Y:S01]  /*6c00*/  @!P2 IMAD.MOV R109, RZ, RZ, -R109 ;  /* 0x000000ffff6da224 */ /* 0x000fe200078e0a6d */
[----:B--2---:R-:W-:-:S02]  /*6c10*/  ISETP.GE.AND P4, PT, R181, RZ, PT ;  /* 0x000000ffb500720c */ /* 0x004fc40003f86270 */
[----:B------:R-:W2:Y:S01]  /*6c20*/  LDL.LU R181, [R1+0x560] ;  /* 0x0005600001b57983 */ /* 0x000ea20000300800 */
[----:B---3--:R-:W-:-:S03]  /*6c30*/  ISETP.GE.AND P5, PT, R182, RZ, PT ;  /* 0x000000ffb600720c */ /* 0x008fc60003fa6270 */
[----:B------:R-:W3:Y:S01]  /*6c40*/  LDL.LU R182, [R1+0x55c] ;  /* 0x00055c0001b67983 */ /* 0x000ee20000300800 */
[----:B----4-:R-:W-:-:S03]  /*6c50*/  ISETP.GE.AND P1, PT, R183, RZ, PT ;  /* 0x000000ffb700720c */ /* 0x010fc60003f26270 */
[----:B------:R-:W4:Y:S01]  /*6c60*/  LDL.LU R183, [R1+0x558] ;  /* 0x0005580001b77983 */ /* 0x000f220000300800 */
[----:B------:R-:W-:-:S03]  /*6c70*/  ISETP.GE.AND P2, PT, R184, RZ, PT ;  /* 0x000000ffb800720c */ /* 0x000fc60003f46270 */
[----:B------:R-:W4:Y:S01]  /*6c80*/  LDL.LU R184, [R1+0x554] ;  /* 0x0005540001b87983 */ /* 0x000f220000300800 */
[----:B------:R-:W-:-:S03]  /*6c90*/  ISETP.GE.AND P3, PT, R185, RZ, PT ;  /* 0x000000ffb900720c */ /* 0x000fc60003f66270 */
[----:B------:R-:W4:Y:S01]  /*6ca0*/  LDL.LU R185, [R1+0x550] ;  /* 0x0005500001b97983 */ /* 0x000f220000300800 */
[----:B------:R-:W-:Y:S02]  /*6cb0*/  @!P4 IMAD.MOV R107, RZ, RZ, -R107 ;  /* 0x000000ffff6bc224 */ /* 0x000fe400078e0a6b */
[----:B------:R-:W-:Y:S01]  /*6cc0*/  @!P5 IMAD.MOV R106, RZ, RZ, -R106 ;  /* 0x000000ffff6ad224 */ /* 0x000fe200078e0a6a */
[----:B------:R-:W-:Y:S01]  /*6cd0*/  ISETP.GE.AND P5, PT, R18, RZ, PT ;  /* 0x000000ff1200720c */ /* 0x000fe20003fa6270 */
[----:B------:R-:W-:Y:S01]  /*6ce0*/  @!P1 IMAD.MOV R105, RZ, RZ, -R105 ;  /* 0x000000ffff699224 */ /* 0x000fe200078e0a69 */
[----:B------:R-:W-:Y:S01]  /*6cf0*/  ISETP.GE.AND P1, PT, R20, RZ, PT ;  /* 0x000000ff1400720c */ /* 0x000fe20003f26270 */
[----:B------:R-:W-:Y:S01]  /*6d00*/  @!P2 IMAD.MOV R104, RZ, RZ, -R104 ;  /* 0x000000ffff68a224 */ /* 0x000fe200078e0a68 */
[----:B------:R-:W-:Y:S02]  /*6d10*/  ISETP.GE.AND P2, PT, R22, RZ, PT ;  /* 0x000000ff1600720c */ /* 0x000fe40003f46270 */
[----:B------:R-:W-:Y:S01]  /*6d20*/  ISETP.GE.AND P4, PT, R16, RZ, PT ;  /* 0x000000ff1000720c */ /* 0x000fe20003f86270 */
[----:B------:R-:W-:-:S06]  /*6d30*/  @!P3 IMAD.MOV R103, RZ, RZ, -R103 ;  /* 0x000000ffff67b224 */ /* 0x000fcc00078e0a67 */
[----:B------:R-:W-:Y:S02]  /*6d40*/  @!P5 IMAD.MOV R101, RZ, RZ, -R101 ;  /* 0x000000ffff65d224 */ /* 0x000fe400078e0a65 */
[----:B------:R-:W-:Y:S02]  /*6d50*/  @!P1 IMAD.MOV R100, RZ, RZ, -R100 ;  /* 0x000000ffff649224 */ /* 0x000fe400078e0a64 */
[----:B------:R-:W-:Y:S02]  /*6d60*/  @!P2 IMAD.MOV R99, RZ, RZ, -R99 ;  /* 0x000000ffff63a224 */ /* 0x000fe400078e0a63 */
[----:B------:R-:W-:Y:S01]  /*6d70*/  @!P4 IMAD.MOV R102, RZ, RZ, -R102 ;  /* 0x000000ffff66c224 */ /* 0x000fe200078e0a66 */
[----:B------:R-:W-:Y:S01]  /*6d80*/  ISETP.NE.AND P0, PT, R86, RZ, PT ;  /* 0x000000ff5600720c */ /* 0x000fe20003f05270 */
[----:B------:R-:W-:-:S12]  /*6d90*/  @!P6 IMAD.MOV R3, RZ, RZ, -R3 ;  /* 0x000000ffff03e224 */ /* 0x000fd800078e0a03 */
[----:B------:R-:W-:Y:S01]  /*6da0*/  @!P0 LOP3.LUT R3, RZ, R86, RZ, 0x33, !PT ;  /* 0x00000056ff038212 */ /* 0x000fe200078e33ff */
[----:B------:R-:W-:Y:S01]  /*6db0*/  IMAD.MOV.U32 R86, RZ, RZ, R14 ;  /* 0x000000ffff567224 */ /* 0x000fe200078e000e */
[----:B------:R-:W-:Y:S02]  /*6dc0*/  ISETP.GE.AND P6, PT, R152, RZ, PT ;  /* 0x000000ff9800720c */ /* 0x000fe40003fc6270 */
[----:B------:R-:W-:Y:S02]  /*6dd0*/  ISETP.NE.AND P0, PT, R87, RZ, PT ;  /* 0x000000ff5700720c */ /* 0x000fe40003f05270 */
[----:B------:R-:W-:Y:S02]  /*6de0*/  LOP3.LUT R87, RZ, R87, RZ, 0x33, !PT ;  /* 0x00000057ff577212 */ /* 0x000fe400078e33ff */
[----:B--2---:R-:W-:Y:S02]  /*6df0*/  ISETP.GE.AND P2, PT, R181, RZ, PT ;  /* 0x000000ffb500720c */ /* 0x004fe40003f46270 */
[----:B---3--:R-:W-:-:S02]  /*6e00*/  ISETP.GE.AND P1, PT, R182, RZ, PT ;  /* 0x000000ffb600720c */ /* 0x008fc40003f26270 */
[----:B----4-:R-:W-:Y:S02]  /*6e10*/  ISETP.GE.AND P5, PT, R183, RZ, PT ;  /* 0x000000ffb700720c */ /* 0x010fe40003fa6270 */
[----:B------:R-:W-:Y:S02]  /*6e20*/  ISETP.GE.AND P4, PT, R184, RZ, PT ;  /* 0x000000ffb800720c */ /* 0x000fe40003f86270 */
[----:B------:R-:W-:-:S07]  /*6e30*/  ISETP.GE.AND P3, PT, R185, RZ, PT ;  /* 0x000000ffb900720c */ /* 0x000fce0003f66270 */
[----:B------:R-:W-:Y:S01]  /*6e40*/  @!P1 IMAD.MOV R95, RZ, RZ, -R95 ;  /* 0x000000ffff5f9224 */ /* 0x000fe200078e0a5f */
[----:B------:R-:W-:Y:S01]  /*6e50*/  ISETP.GE.AND P1, PT, R177, RZ, PT ;  /* 0x000000ffb100720c */ /* 0x000fe20003f26270 */
[----:B------:R-:W-:Y:S01]  /*6e60*/  @!P2 IMAD.MOV R94, RZ, RZ, -R94 ;  /* 0x000000ffff5ea224 */ /* 0x000fe200078e0a5e */
[----:B------:R-:W-:Y:S01]  /*6e70*/  ISETP.GE.AND P2, PT, R176, RZ, PT ;  /* 0x000000ffb000720c */ /* 0x000fe20003f46270 */
[----:B------:R-:W-:Y:S01]  /*6e80*/  @!P5 IMAD.MOV R96, RZ, RZ, -R96 ;  /* 0x000000ffff60d224 */ /* 0x000fe200078e0a60 */
[----:B------:R-:W-:Y:S01]  /*6e90*/  ISETP.GE.AND P5, PT, R178, RZ, PT ;  /* 0x000000ffb200720c */ /* 0x000fe20003fa6270 */
[----:B------:R-:W-:Y:S01]  /*6ea0*/  @!P6 IMAD.MOV R11, RZ, RZ, -R11 ;  /* 0x000000ffff0be224 */ /* 0x000fe200078e0a0b */
[----:B------:R-:W-:Y:S01]  /*6eb0*/  SEL R8, R87, R8, !P0 ;  /* 0x0000000857087207 */ /* 0x000fe20004000000 */
[----:B------:R-:W-:Y:S01]  /*6ec0*/  @!P4 IMAD.MOV R97, RZ, RZ, -R97 ;  /* 0x000000ffff61c224 */ /* 0x000fe200078e0a61 */
[----:B------:R-:W-:Y:S01]  /*6ed0*/  ISETP.GE.AND P4, PT, R179, RZ, PT ;  /* 0x000000ffb300720c */ /* 0x000fe20003f86270 */
[----:B------:R-:W2:Y:S01]  /*6ee0*/  LDL.LU R185, [R1+0x54c] ;  /* 0x00054c0001b97983 */ /* 0x000ea20000300800 */
[----:B------:R-:W-:Y:S01]  /*6ef0*/  @!P3 IMAD.MOV R98, RZ, RZ, -R98 ;  /* 0x000000ffff62b224 */ /* 0x000fe200078e0a62 */
[----:B------:R-:W-:-:S02]  /*6f00*/  ISETP.GE.AND P3, PT, R180, RZ, PT ;  /* 0x000000ffb400720c */ /* 0x000fc40003f66270 */
[----:B------:R-:W-:Y:S01]  /*6f10*/  @!P1 IMAD.MOV R86, RZ, RZ, -R86 ;  /* 0x000000ffff569224 */ /* 0x000fe200078e0a56 */
[----:B------:R-:W-:Y:S01]  /*6f20*/  ISETP.GE.AND P1, PT, R172, RZ, PT ;  /* 0x000000ffac00720c */ /* 0x000fe20003f26270 */
[----:B------:R-:W-:Y:S01]  /*6f30*/  @!P2 IMAD.MOV R85, RZ, RZ, -R85 ;  /* 0x000000ffff55a224 */ /* 0x000fe200078e0a55 */
[----:B------:R-:W-:Y:S01]  /*6f40*/  ISETP.GE.AND P2, PT, R0, RZ, PT ;  /* 0x000000ff0000720c */ /* 0x000fe20003f46270 */
[----:B------:R-:W-:Y:S01]  /*6f50*/  @!P5 IMAD.MOV R88, RZ, RZ, -R88 ;  /* 0x000000ffff58d224 */ /* 0x000fe200078e0a58 */
[----:B------:R-:W-:Y:S01]  /*6f60*/  ISETP.GE.AND P5, PT, R173, RZ, PT ;  /* 0x000000ffad00720c */ /* 0x000fe20003fa6270 */
[----:B------:R-:W-:Y:S01]  /*6f70*/  IMAD R8, R8, UR4, RZ ;  /* 0x0000000408087c24 */ /* 0x000fe2000f8e02ff */
[----:B------:R-:W-:Y:S01]  /*6f80*/  SEL R21, R87, R21, !P0 ;  /* 0x0000001557157207 */ /* 0x000fe20004000000 */
[----:B------:R-:W-:Y:S01]  /*6f90*/  @!P4 IMAD.MOV R90, RZ, RZ, -R90 ;  /* 0x000000ffff5ac224 */ /* 0x000fe200078e0a5a */
[----:B------:R-:W-:Y:S01]  /*6fa0*/  ISETP.GE.AND P4, PT, R174, RZ, PT ;  /* 0x000000ffae00720c */ /* 0x000fe20003f86270 */
[----:B------:R-:W3:Y:S01]  /*6fb0*/  LDL.LU R184, [R1+0x548] ;  /* 0x0005480001b87983 */ /* 0x000ee20000300800 */
[----:B------:R-:W-:Y:S01]  /*6fc0*/  @!P3 IMAD.MOV R92, RZ, RZ, -R92 ;  /* 0x000000ffff5cb224 */ /* 0x000fe200078e0a5c */
[----:B------:R-:W-:-:S02]  /*6fd0*/  ISETP.GE.AND P3, PT, R175, RZ, PT ;  /* 0x000000ffaf00720c */ /* 0x000fc40003f66270 */
[----:B------:R-:W-:Y:S01]  /*6fe0*/  @!P1 IMAD.MOV R81, RZ, RZ, -R81 ;  /* 0x000000ffff519224 */ /* 0x000fe200078e0a51 */
[----:B------:R-:W-:Y:S01]  /*6ff0*/  ISETP.GE.AND P1, PT, R245, RZ, PT ;  /* 0x000000fff500720c */ /* 0x000fe20003f26270 */
[----:B------:R-:W-:Y:S01]  /*7000*/  @!P2 IMAD.MOV R80, RZ, RZ, -R80 ;  /* 0x000000ffff50a224 */ /* 0x000fe200078e0a50 */
[----:B------:R-:W-:Y:S01]  /*7010*/  ISETP.GE.AND P2, PT, R243, RZ, PT ;  /* 0x000000fff300720c */ /* 0x000fe20003f46270 */
[----:B------:R-:W-:Y:S01]  /*7020*/  @!P5 IMAD.MOV R82, RZ, RZ, -R82 ;  /* 0x000000ffff52d224 */ /* 0x000fe200078e0a52 */
[----:B------:R-:W-:Y:S02]  /*7030*/  ISETP.GE.AND P5, PT, R247, RZ, PT ;  /* 0x000000fff700720c */ /* 0x000fe40003fa6270 */
[----:B------:R-:W-:Y:S01]  /*7040*/  SEL R9, R87, R9, !P0 ;  /* 0x0000000957097207 */ /* 0x000fe20004000000 */
[----:B------:R-:W-:Y:S01]  /*7050*/  @!P4 IMAD.MOV R83, RZ, RZ, -R83 ;  /* 0x000000ffff53c224 */ /* 0x000fe200078e0a53 */
[----:B------:R-:W-:Y:S02]  /*7060*/  ISETP.GE.AND P4, PT, R249, RZ, PT ;  /* 0x000000fff900720c */ /* 0x000fe40003f86270 */
[----:B------:R-:W-:Y:S01]  /*7070*/  SEL R131, R87, R4, !P0 ;  /* 0x0000000457837207 */ /* 0x000fe20004000000 */
[----:B------:R-:W-:Y:S01]  /*7080*/  @!P3 IMAD.MOV R84, RZ, RZ, -R84 ;  /* 0x000000ffff54b224 */ /* 0x000fe200078e0a54 */
[----:B------:R-:W-:Y:S01]  /*7090*/  ISETP.GE.AND P3, PT, R251, RZ, PT ;  /* 0x000000fffb00720c */ /* 0x000fe20003f66270 */
        /* <DEDUP_REMOVED lines=10> */
[----:B------:R-:W4:Y:S02]  /*7140*/  LDL.LU R183, [R1+0x544] ;  /* 0x0005440001b77983 */ /* 0x000f240000300800 */
[----:B------:R-:W-:Y:S01]  /*7150*/  @!P3 IMAD.MOV R79, RZ, RZ, -R79 ;  /* 0x000000ffff4fb224 */ /* 0x000fe200078e0a4f */
[----:B------:R-:W-:Y:S01]  /*7160*/  ISETP.GE.AND P3, PT, R241, RZ, PT ;  /* 0x000000fff100720c */ /* 0x000fe20003f66270 */
[----:B------:R-:W-:Y:S01]  /*7170*/  @!P1 IMAD.MOV R71, RZ, RZ, -R71 ;  /* 0x000000ffff479224 */ /* 0x000fe200078e0a47 */
[----:B------:R-:W-:Y:S01]  /*7180*/  ISETP.GE.AND P1, PT, R226, RZ, PT ;  /* 0x000000ffe200720c */ /* 0x000fe20003f26270 */
[----:B------:R-:W-:Y:S01]  /*7190*/  @!P2 IMAD.MOV R70, RZ, RZ, -R70 ;  /* 0x000000ffff46a224 */ /* 0x000fe200078e0a46 */
[----:B------:R-:W-:Y:S01]  /*71a0*/  ISETP.GE.AND P2, PT, R224, RZ, PT ;  /* 0x000000ffe000720c */ /* 0x000fe20003f46270 */
[----:B------:R-:W-:Y:S01]  /*71b0*/  @!P5 IMAD.MOV R72, RZ, RZ, -R72 ;  /* 0x000000ffff48d224 */ /* 0x000fe200078e0a48 */
[----:B------:R-:W-:-:S02]  /*71c0*/  ISETP.GE.AND P5, PT, R228, RZ, PT ;  /* 0x000000ffe400720c */ /* 0x000fc40003fa6270 */
[C---:B------:R-:W-:Y:S01]  /*71d0*/  SEL R7, R87.reuse, R7, !P0 ;  /* 0x0000000757077207 */ /* 0x040fe20004000000 */
        /* <DEDUP_REMOVED lines=110> */
[C---:B------:R-:W-:Y:S01]  /*78c0*/  SEL R225, R87.reuse, R225, !P0 ;  /* 0x000000e157e17207 */ /* 0x040fe20004000000 */
[----:B------:R-:W-:Y:S01]  /*78d0*/  @!P3 IMAD.MOV R32, RZ, RZ, -R32 ;  /* 0x000000ffff20b224 */ /* 0x000fe200078e0a20 */
[----:B------:R-:W-:Y:S01]  /*78e0*/  ISETP.GE.AND P3, PT, R162, RZ, PT ;  /* 0x000000ffa200720c */ /* 0x000fe20003f66270 */
[----:B------:R-:W-:Y:S01]  /*78f0*/  @!P1 IMAD.MOV R93, RZ, RZ, -R93 ;  /* 0x000000ffff5d9224 */ /* 0x000fe200078e0a5d */
[C---:B------:R-:W-:Y:S01]  /*7900*/  SEL R4, R87.reuse, R12, !P0 ;  /* 0x0000000c57047207 */ /* 0x040fe20004000000 */
[----:B------:R-:W-:Y:S01]  /*7910*/  @!P2 IMAD.MOV R25, RZ, RZ, -R25 ;  /* 0x000000ffff19a224 */ /* 0x000fe200078e0a19 */
[C---:B------:R-:W-:Y:S01]  /*7920*/  SEL R227, R87.reuse, R227, !P0 ;  /* 0x000000e357e37207 */ /* 0x040fe20004000000 */
[----:B------:R-:W-:Y:S01]  /*7930*/  @!P5 IMAD.MOV R91, RZ, RZ, -R91 ;  /* 0x000000ffff5bd224 */ /* 0x000fe200078e0a5b */
[----:B------:R-:W-:-:S02]  /*7940*/  SEL R229, R87, R229, !P0 ;  /* 0x000000e557e57207 */ /* 0x000fc40004000000 */
[C---:B------:R-:W-:Y:S01]  /*7950*/  SEL R231, R87.reuse, R231, !P0 ;  /* 0x000000e757e77207 */ /* 0x040fe20004000000 */
[----:B------:R-:W-:Y:S01]  /*7960*/  @!P4 IMAD.MOV R89, RZ, RZ, -R89 ;  /* 0x000000ffff59c224 */ /* 0x000fe200078e0a59 */
[C---:B------:R-:W-:Y:S02]  /*7970*/  SEL R233, R87.reuse, R233, !P0 ;  /* 0x000000e957e97207 */ /* 0x040fe40004000000 */
[C---:B------:R-:W-:Y:S01]  /*7980*/  SEL R235, R87.reuse, R235, !P0 ;  /* 0x000000eb57eb7207 */ /* 0x040fe20004000000 */
[----:B------:R-:W-:Y:S01]  /*7990*/  @!P3 IMAD.MOV R5, RZ, RZ, -R5 ;  /* 0x000000ffff05b224 */ /* 0x000fe200078e0a05 */
[C---:B------:R-:W-:Y:S02]  /*79a0*/  SEL R237, R87.reuse, R237, !P0 ;  /* 0x000000ed57ed7207 */ /* 0x040fe40004000000 */
[C---:B------:R-:W-:Y:S02]  /*79b0*/  SEL R240, R87.reuse, R240, !P0 ;  /* 0x000000f057f07207 */ /* 0x040fe40004000000 */
[----:B------:R-:W-:-:S02]  /*79c0*/  SEL R242, R87, R242, !P0 ;  /* 0x000000f257f27207 */ /* 0x000fc40004000000 */
[C---:B------:R-:W-:Y:S02]  /*79d0*/  SEL R244, R87.reuse, R244, !P0 ;  /* 0x000000f457f47207 */ /* 0x040fe40004000000 */
[C---:B------:R-:W-:Y:S02]  /*79e0*/  SEL R246, R87.reuse, R246, !P0 ;  /* 0x000000f657f67207 */ /* 0x040fe40004000000 */
[C---:B------:R-:W-:Y:S02]  /*79f0*/  SEL R248, R87.reuse, R248, !P0 ;  /* 0x000000f857f87207 */ /* 0x040fe40004000000 */
        /* <DEDUP_REMOVED lines=27> */
[----:B------:R-:W-:Y:S01]  /*7bb0*/  SEL R80, R87, R80, !P0 ;  /* 0x0000005057507207 */ /* 0x000fe20004000000 */
[----:B------:R-:W-:Y:S01]  /*7bc0*/  IMAD R9, R9, UR4, RZ ;  /* 0x0000000409097c24 */ /* 0x000fe2000f8e02ff */
[C---:B------:R-:W-:Y:S01]  /*7bd0*/  SEL R84, R87.reuse, R84, !P0 ;  /* 0x0000005457547207 */ /* 0x040fe20004000000 */
[----:B------:R-:W4:Y:S01]  /*7be0*/  LDL.LU R182, [R1+0x540] ;  /* 0x0005400001b67983 */ /* 0x000f220000300800 */
        /* <DEDUP_REMOVED lines=60> */
[----:B------:R-:W-:Y:S02]  /*7fb0*/  SEL R25, R87, R25, !P0 ;  /* 0x0000001957197207 */ /* 0x000fe40004000000 */
[----:B------:R-:W-:Y:S01]  /*7fc0*/  SHF.R.S32.HI R16, RZ, 0x1f, R8 ;  /* 0x0000001fff107819 */ /* 0x000fe20000011408 */
[----:B------:R-:W-:Y:S01]  /*7fd0*/  IMAD R163, R163, UR4, RZ ;  /* 0x00000004a3a37c24 */ /* 0x000fe2000f8e02ff */
[----:B------:R-:W-:Y:S01]  /*7fe0*/  SEL R87, R87, R11, !P0 ;  /* 0x0000000b57577207 */ /* 0x000fe20004000000 */
[----:B------:R-:W-:Y:S01]  /*7ff0*/  IMAD R23, R23, UR4, RZ ;  /* 0x0000000417177c24 */ /* 0x000fe2000f8e02ff */
[----:B------:R-:W-:-:S02]  /*8000*/  IADD3 R8, P0, R8, UR6, RZ ;  /* 0x0000000608087c10 */ /* 0x000fc4000ff1e0ff */
[----:B------:R-:W-:Y:S01]  /*8010*/  SHF.R.S32.HI R158, RZ, 0x1f, R21 ;  /* 0x0000001fff9e7819 */ /* 0x000fe20000011415 */
[----:B------:R-:W-:Y:S01]  /*8020*/  IMAD R10, R10, UR4, RZ ;  /* 0x000000040a0a7c24 */ /* 0x000fe2000f8e02ff */
[----:B------:R-:W-:Y:S01]  /*8030*/  IADD3.X R16, R16, UR7, RZ, P0, !PT ;  /* 0x0000000710107c10 */ /* 0x000fe200087fe4ff */
[----:B------:R-:W-:Y:S01]  /*8040*/  IMAD R225, R225, UR4, RZ ;  /* 0x00000004e1e17c24 */ /* 0x000fe2000f8e02ff */
[----:B------:R-:W-:Y:S01]  /*8050*/  SHF.R.S32.HI R18, RZ, 0x1f, R9 ;  /* 0x0000001fff127819 */ /* 0x000fe20000011409 */
[----:B------:R-:W-:Y:S01]  /*8060*/  IMAD R165, R165, UR4, RZ ;  /* 0x00000004a5a57c24 */ /* 0x000fe2000f8e02ff */
[----:B------:R-:W-:Y:S01]  /*8070*/  IADD3 R21, P0, R21, UR6, RZ ;  /* 0x0000000615157c10 */ /* 0x000fe2000ff1e0ff */
[----:B------:R-:W-:Y:S01]  /*8080*/  IMAD R153, R153, UR4, RZ ;  /* 0x0000000499997c24 */ /* 0x000fe2000f8e02ff */
[----:B------:R-:W-:Y:S01]  /*8090*/  IADD3 R9, P1, R9, UR6, RZ ;  /* 0x0000000609097c10 */ /* 0x000fe2000ff3e0ff */
[----:B------:R-:W-:Y:S01]  /*80a0*/  IMAD R13, R13, UR4, RZ ;  /* 0x000000040d0d7c24 */ /* 0x000fe2000f8e02ff */
[----:B------:R-:W-:Y:S01]  /*80b0*/  SHF.R.S32.HI R169, RZ, 0x1f, R163 ;  /* 0x0000001fffa97819 */ /* 0x000fe200000114a3 */
[----:B------:R-:W-:Y:S01]  /*80c0*/  IMAD R4, R4, UR4, RZ ;  /* 0x0000000404047c24 */ /* 0x000fe2000f8e02ff */
[----:B------:R-:W-:Y:S01]  /*80d0*/  IADD3.X R158, R158, UR7, RZ, P0, !PT ;  /* 0x000000079e9e7c10 */ /* 0x000fe200087fe4ff */
[----:B------:R-:W-:Y:S01]  /*80e0*/  IMAD R240, R240, UR4, RZ ;  /* 0x00000004f0f07c24 */ /* 0x000fe2000f8e02ff */
[----:B------:R-:W-:Y:S01]  /*80f0*/  SHF.R.S32.HI R160, RZ, 0x1f, R23 ;  /* 0x0000001fffa07819 */ /* 0x000fe20000011417 */
[----:B------:R-:W-:Y:S01]  /*8100*/  IMAD R227, R227, UR4, RZ ;  /* 0x00000004e3e37c24 */ /* 0x000fe2000f8e02ff */
[----:B------:R-:W-:Y:S01]  /*8110*/  IADD3.X R18, R18, UR7, RZ, P1, !PT ;  /* 0x0000000712127c10 */ /* 0x000fe20008ffe4ff */
[----:B------:R-:W-:Y:S01]  /*8120*/  IMAD R215, R215, UR4, RZ ;  /* 0x00000004d7d77c24 */ /* 0x000fe2000f8e02ff */
[----:B------:R-:W-:Y:S01]  /*8130*/  IADD3 R163, P0, R163, UR6, RZ ;  /* 0x00000006a3a37c10 */ /* 0x000fe2000ff1e0ff */
[----:B------:R-:W-:Y:S01]  /*8140*/  IMAD R155, R155, UR4, RZ ;  /* 0x000000049b9b7c24 */ /* 0x000fe2000f8e02ff */
[----:B------:R-:W-:Y:S01]  /*8150*/  SHF.R.S32.HI R20, RZ, 0x1f, R10 ;  /* 0x0000001fff147819 */ /* 0x000fe2000001140a */
[----:B------:R-:W-:Y:S01]  /*8160*/  IMAD R15, R15, UR4, RZ ;  /* 0x000000040f0f7c24 */ /* 0x000fe2000f8e02ff */
[----:B------:R-:W-:Y:S01]  /*8170*/  IADD3 R23, P1, R23, UR6, RZ ;  /* 0x0000000617177c10 */ /* 0x000fe2000ff3e0ff */
[----:B------:R-:W4:Y:S01]  /*8180*/  LDL.LU R181, [R1+0x53c] ;  /* 0x00053c0001b57983 */ /* 0x000f220000300800 */
[----:B------:R-:W-:-:S02]  /*8190*/  IADD3 R10, P2, R10, UR6, RZ ;  /* 0x000000060a0a7c10 */ /* 0x000fc4000ff5e0ff */
[----:B------:R-:W-:Y:S01]  /*81a0*/  SHF.R.S32.HI R224, RZ, 0x1f, R225 ;  /* 0x0000001fffe07819 */ /* 0x000fe200000114e1 */
[----:B------:R-:W-:Y:S01]  /*81b0*/  IMAD R6, R6, UR4, RZ ;  /* 0x0000000406067c24 */ /* 0x000fe2000f8e02ff */
[----:B------:R-:W-:Y:S01]  /*81c0*/  IADD3.X R169, R169, UR7, RZ, P0, !PT ;  /* 0x00000007a9a97c10 */ /* 0x000fe200087fe4ff */
[----:B------:R-:W4:Y:S01]  /*81d0*/  LDL.LU R180, [R1+0x538] ;  /* 0x0005380001b47983 */ /* 0x000f220000300800 */
[----:B------:R-:W-:Y:S02]  /*81e0*/  SHF.R.S32.HI R170, RZ, 0x1f, R165 ;  /* 0x0000001fffaa7819 */ /* 0x000fe400000114a5 */
[----:B------:R-:W-:Y:S01]  /*81f0*/  IADD3.X R160, R160, UR7, RZ, P1, !PT ;  /* 0x00000007a0a07c10 */ /* 0x000fe20008ffe4ff */
[----:B------:R-:W-:Y:S01]  /*8200*/  IMAD R242, R242, UR4, RZ ;  /* 0x00000004f2f27c24 */ /* 0x000fe2000f8e02ff */
[----:B------:R-:W-:Y:S01]  /*8210*/  IADD3 R225, P0, R225, UR6, RZ ;  /* 0x00000006e1e17c10 */ /* 0x000fe2000ff1e0ff */
[----:B------:R-:W-:Y:S01]  /*8220*/  IMAD R111, R111, UR4, RZ ;  /* 0x000000046f6f7c24 */ /* 0x000fe2000f8e02ff */
[----:B------:R-:W-:Y:S01]  /*8230*/  SHF.R.S32.HI R162, RZ, 0x1f, R153 ;  /* 0x0000001fffa27819 */ /* 0x000fe20000011499 */
[----:B------:R-:W4:Y:S01]  /*8240*/  LDL.LU R179, [R1+0x534] ;  /* 0x0005340001b37983 */ /* 0x000f220000300800 */
[----:B------:R-:W-:-:S02]  /*8250*/  IADD3.X R20, R20, UR7, RZ, P2, !PT ;  /* 0x0000000714147c10 */ /* 0x000fc400097fe4ff */
[----:B------:R-:W-:Y:S01]  /*8260*/  IADD3 R165, P1, R165, UR6, RZ ;  /* 0x00000006a5a57c10 */ /* 0x000fe2000ff3e0ff */
[----:B------:R-:W-:Y:S01]  /*8270*/  IMAD R229, R229, UR4, RZ ;  /* 0x00000004e5e57c24 */ /* 0x000fe2000f8e02ff */
[----:B------:R-:W-:Y:S01]  /*8280*/  SHF.R.S32.HI R22, RZ, 0x1f, R13 ;  /* 0x0000001fff167819 */ /* 0x000fe2000001140d */
[----:B------:R-:W4:Y:S01]  /*8290*/  LDL.LU R178, [R1+0x530] ;  /* 0x0005300001b27983 */ /* 0x000f220000300800 */
[----:B------:R-:W-:Y:S02]  /*82a0*/  IADD3 R153, P2, R153, UR6, RZ ;  /* 0x0000000699997c10 */ /* 0x000fe4000ff5e0ff */
        /* <DEDUP_REMOVED lines=32> */
[----:B------:R-:W-:Y:S01]  /*84b0*/  IADD3.X R239, R239, UR7, RZ, P0, !PT ;  /* 0x00000007efef7c10 */ /* 0x000fe200087fe4ff */
[----:B------:R-:W-:Y:S01]  /*84c0*/  IMAD R219, R219, UR4, RZ ;  /* 0x00000004dbdb7c24 */ /* 0x000fe2000f8e02ff */
[----:B------:R-:W-:Y:S01]  /*84d0*/  IADD3 R6, P5, R6, UR6, RZ ;  /* 0x0000000606067c10 */ /* 0x000fe2000ffbe0ff */
[----:B------:R0:W5:Y:S01]  /*84e0*/  LDL.LU R0, [R1+0x514] ;  /* 0x0005140001007983 */ /* 0x0001620000300800 */
[----:B------:R-:W-:-:S02]  /*84f0*/  SHF.R.S32.HI R241, RZ, 0x1f, R242 ;  /* 0x0000001ffff17819 */ /* 0x000fc400000114f2 */
[----:B------:R-:W-:Y:S02]  /*8500*/  IADD3.X R226, R226, UR7, RZ, P1, !PT ;  /* 0x00000007e2e27c10 */ /* 0x000fe40008ffe4ff */
[----:B------:R-:W-:Y:S02]  /*8510*/  IADD3 R171, P0, R111, UR6, RZ ;  /* 0x000000066fab7c10 */ /* 0x000fe4000ff1e0ff */
[----:B------:R-:W-:Y:S02]  /*8520*/  SHF.R.S32.HI R228, RZ, 0x1f, R229 ;  /* 0x0000001fffe47819 */ /* 0x000fe400000114e5 */
[----:B------:R-:W-:Y:S02]  /*8530*/  IADD3.X R214, R214, UR7, RZ, P2, !PT ;  /* 0x00000007d6d67c10 */ /* 0x000fe400097fe4ff */
[----:B------:R-:W-:Y:S02]  /*8540*/  IADD3 R242, P1, R242, UR6, RZ ;  /* 0x00000006f2f27c10 */ /* 0x000fe4000ff3e0ff */
[----:B------:R-:W-:-:S02]  /*8550*/  SHF.R.S32.HI R216, RZ, 0x1f, R217 ;  /* 0x0000001fffd87819 */ /* 0x000fc400000114d9 */
[----:B------:R-:W-:Y:S02]  /*8560*/  IADD3.X R164, R164, UR7, RZ, P3, !PT ;  /* 0x00000007a4a47c10 */ /* 0x000fe40009ffe4ff */
[----:B------:R-:W-:Y:S01]  /*8570*/  IADD3 R229, P2, R229, UR6, RZ ;  /* 0x00000006e5e57c10 */ /* 0x000fe2000ff5e0ff */
[----:B------:R-:W-:Y:S01]  /*8580*/  IMAD R19, R19, UR4, RZ ;  /* 0x0000000413137c24 */ /* 0x000fe2000f8e02ff */
[----:B------:R-:W-:Y:S01]  /*8590*/  SHF.R.S32.HI R166, RZ, 0x1f, R157 ;  /* 0x0000001fffa67819 */ /* 0x000fe2000001149d */
[----:B------:R-:W-:Y:S01]  /*85a0*/  IMAD R159, R159, UR4, RZ ;  /* 0x000000049f9f7c24 */ /* 0x000fe2000f8e02ff */
[----:B------:R-:W-:Y:S02]  /*85b0*/  IADD3.X R152, R152, UR7, RZ, P4, !PT ;  /* 0x0000000798987c10 */ /* 0x000fe4000a7fe4ff */
[----:B------:R-:W-:Y:S01]  /*85c0*/  IADD3 R217, P3, R217, UR6, RZ ;  /* 0x00000006d9d97c10 */ /* 0x000fe2000ff7e0ff */
[----:B------:R1:W-:Y:S01]  /*85d0*/  STL [R1+0x4], R171 ;  /* 0x000004ab01007387 */ /* 0x0003e20000100800 */
[----:B------:R-:W-:-:S02]  /*85e0*/  SHF.R.S32.HI R14, RZ, 0x1f, R7 ;  /* 0x0000001fff0e7819 */ /* 0x000fc40000011407 */
[----:B------:R-:W-:Y:S02]  /*85f0*/  SHF.R.S32.HI R154, RZ, 0x1f, R17 ;  /* 0x0000001fff9a7819 */ /* 0x000fe40000011411 */
[----:B------:R-:W-:Y:S02]  /*8600*/  IADD3.X R12, R12, UR7, RZ, P5, !PT ;  /* 0x000000070c0c7c10 */ /* 0x000fe4000affe4ff */
[----:B------:R-:W-:Y:S02]  /*8610*/  IADD3 R157, P4, R157, UR6, RZ ;  /* 0x000000069d9d7c10 */ /* 0x000fe4000ff9e0ff */
[----:B------:R-:W-:Y:S02]  /*8620*/  IADD3 R7, P6, R7, UR6, RZ ;  /* 0x0000000607077c10 */ /* 0x000fe4000ffde0ff */
[----:B------:R-:W-:Y:S02]  /*8630*/  IADD3 R17, P5, R17, UR6, RZ ;  /* 0x0000000611117c10 */ /* 0x000fe4000ffbe0ff */
[----:B------:R-:W-:Y:S01]  /*8640*/  IADD3.X R241, R241, UR7, RZ, P1, !PT ;  /* 0x00000007f1f17c10 */ /* 0x000fe20008ffe4ff */
[----:B------:R-:W-:Y:S01]  /*8650*/  IMAD R246, R246, UR4, RZ ;  /* 0x00000004f6f67c24 */ /* 0x000fe2000f8e02ff */
[----:B------:R-:W-:Y:S01]  /*8660*/  SHF.R.S32.HI R243, RZ, 0x1f, R244 ;  /* 0x0000001ffff37819 */ /* 0x000fe200000114f4 */
[----:B------:R-:W-:Y:S01]  /*8670*/  IMAD R109, R109, UR4, RZ ;  /* 0x000000046d6d7c24 */ /* 0x000fe2000f8e02ff */
[----:B------:R-:W-:-:S02]  /*8680*/  IADD3.X R228, R228, UR7, RZ, P2, !PT ;  /* 0x00000007e4e47c10 */ /* 0x000fc400097fe4ff */
[----:B-1----:R-:W-:Y:S01]  /*8690*/  IADD3 R171, P1, R110, UR6, RZ ;  /* 0x000000066eab7c10 */ /* 0x002fe2000ff3e0ff */
[----:B------:R-:W-:Y:S01]  /*86a0*/  IMAD R233, R233, UR4, RZ ;  /* 0x00000004e9e97c24 */ /* 0x000fe2000f8e02ff */
[----:B------:R-:W-:Y:S02]  /*86b0*/  SHF.R.S32.HI R230, RZ, 0x1f, R231 ;  /* 0x0000001fffe67819 */ /* 0x000fe400000114e7 */
[----:B------:R-:W-:Y:S02]  /*86c0*/  IADD3.X R216, R216, UR7, RZ, P3, !PT ;  /* 0x00000007d8d87c10 */ /* 0x000fe40009ffe4ff */
[----:B------:R-:W-:Y:S01]  /*86d0*/  IADD3 R244, P2, R244, UR6, RZ ;  /* 0x00000006f4f47c10 */ /* 0x000fe2000ff5e0ff */
[----:B------:R-:W-:Y:S01]  /*86e0*/  IMAD R161, R161, UR4, RZ ;  /* 0x00000004a1a17c24 */ /* 0x000fe2000f8e02ff */
[----:B------:R-:W-:Y:S01]  /*86f0*/  SHF.R.S32.HI R218, RZ, 0x1f, R219 ;  /* 0x0000001fffda7819 */ /* 0x000fe200000114db */
[----:B------:R-:W-:Y:S01]  /*8700*/  IMAD R221, R221, UR4, RZ ;  /* 0x00000004dddd7c24 */ /* 0x000fe2000f8e02ff */
[----:B------:R-:W-:-:S02]  /*8710*/  IADD3.X R166, R166, UR7, RZ, P4, !PT ;  /* 0x00000007a6a67c10 */ /* 0x000fc4000a7fe4ff */
[----:B------:R-:W-:Y:S02]  /*8720*/  IADD3 R231, P3, R231, UR6, RZ ;  /* 0x00000006e7e77c10 */ /* 0x000fe4000ff7e0ff */
[----:B------:R-:W-:Y:S02]  /*8730*/  SHF.R.S32.HI R156, RZ, 0x1f, R19 ;  /* 0x0000001fff9c7819 */ /* 0x000fe40000011413 */
[----:B------:R-:W-:Y:S02]  /*8740*/  IADD3.X R14, R14, UR7, RZ, P6, !PT ;  /* 0x000000070e0e7c10 */ /* 0x000fe4000b7fe4ff */
[----:B------:R-:W-:Y:S02]  /*8750*/  SHF.R.S32.HI R167, RZ, 0x1f, R159 ;  /* 0x0000001fffa77819 */ /* 0x000fe4000001149f */
[----:B------:R-:W-:Y:S02]  /*8760*/  IADD3.X R154, R154, UR7, RZ, P5, !PT ;  /* 0x000000079a9a7c10 */ /* 0x000fe4000affe4ff */
[----:B------:R-:W-:Y:S01]  /*8770*/  IADD3 R219, P4, R219, UR6, RZ ;  /* 0x00000006dbdb7c10 */ /* 0x000fe2000ff9e0ff */
[----:B------:R1:W-:Y:S01]  /*8780*/  STL [R1+0xc], R171 ;  /* 0x00000cab01007387 */ /* 0x0003e20000100800 */
[----:B------:R-:W-:-:S02]  /*8790*/  IADD3 R19, P6, R19, UR6, RZ ;  /* 0x0000000613137c10 */ /* 0x000fc4000ffde0ff */
[----:B------:R-:W-:Y:S02]  /*87a0*/  IADD3 R159, P5, R159, UR6, RZ ;  /* 0x000000069f9f7c10 */ /* 0x000fe4000ffbe0ff */
[----:B------:R-:W-:Y:S01]  /*87b0*/  IADD3.X R243, R243, UR7, RZ, P2, !PT ;  /* 0x00000007f3f37c10 */ /* 0x000fe200097fe4ff */
[----:B------:R-:W-:Y:S01]  /*87c0*/  IMAD R248, R248, UR4, RZ ;  /* 0x00000004f8f87c24 */ /* 0x000fe2000f8e02ff */
[----:B------:R-:W-:Y:S01]  /*87d0*/  SHF.R.S32.HI R245, RZ, 0x1f, R246 ;  /* 0x0000001ffff57819 */ /* 0x000fe200000114f6 */
[----:B------:R-:W-:Y:S01]  /*87e0*/  IMAD R108, R108, UR4, RZ ;  /* 0x000000046c6c7c24 */ /* 0x000fe2000f8e02ff */
[----:B------:R-:W-:Y:S02]  /*87f0*/  IADD3.X R230, R230, UR7, RZ, P3, !PT ;  /* 0x00000007e6e67c10 */ /* 0x000fe40009ffe4ff */
[----:B-1----:R-:W-:Y:S01]  /*8800*/  IADD3 R171, P2, R109, UR6, RZ ;  /* 0x000000066dab7c10 */ /* 0x002fe2000ff5e0ff */
        /* <DEDUP_REMOVED lines=9> */
[----:B------:R-:W-:-:S02]  /*88a0*/  IADD3 R233, P4, R233, UR6, RZ ;  /* 0x00000006e9e97c10 */ /* 0x000fc4000ff9e0ff */
[----:B------:R-:W-:Y:S02]  /*88b0*/  IADD3 R161, P6, R161, UR6, RZ ;  /* 0x00000006a1a17c10 */ /* 0x000fe4000ffde0ff */
[----:B------:R-:W-:Y:S01]  /*88c0*/  IADD3 R221, P5, R221, UR6, RZ ;  /* 0x00000006dddd7c10 */ /* 0x000fe2000ffbe0ff */
[----:B------:R1:W-:Y:S01]  /*88d0*/  STL [R1+0x14], R171 ;  /* 0x000014ab01007387 */ /* 0x0003e20000100800 */
[----:B------:R-:W-:Y:S01]  /*88e0*/  IADD3.X R245, R245, UR7, RZ, P3, !PT ;  /* 0x00000007f5f57c10 */ /* 0x000fe20009ffe4ff */
[----:B------:R-:W-:Y:S01]  /*88f0*/  IMAD R237, R237, UR4, RZ ;  /* 0x00000004eded7c24 */ /* 0x000fe2000f8e02ff */
[----:B------:R-:W-:Y:S01]  /*8900*/  SHF.R.S32.HI R247, RZ, 0x1f, R248 ;  /* 0x0000001ffff77819 */ /* 0x000fe200000114f8 */
[----:B------:R-:W-:Y:S01]  /*8910*/  IMAD R250, R250, UR4, RZ ;  /* 0x00000004fafa7c24 */ /* 0x000fe2000f8e02ff */
[----:B------:R-:W-:Y:S01]  /*8920*/  IADD3.X R232, R232, UR7, RZ, P4, !PT ;  /* 0x00000007e8e87c10 */ /* 0x000fe2000a7fe4ff */
[----:B------:R-:W-:Y:S01]  /*8930*/  IMAD R107, R107, UR4, RZ ;  /* 0x000000046b6b7c24 */ /* 0x000fe2000f8e02ff */
[----:B------:R-:W-:-:S02]  /*8940*/  SHF.R.S32.HI R222, RZ, 0x1f, R223 ;  /* 0x0000001fffde7819 */ /* 0x000fc400000114df */
[----:B------:R-:W-:Y:S02]  /*8950*/  IADD3.X R168, R168, UR7, RZ, P6, !PT ;  /* 0x00000007a8a87c10 */ /* 0x000fe4000b7fe4ff */
[----:B-1----:R-:W-:Y:S02]  /*8960*/  IADD3 R171, P3, R108, UR6, RZ ;  /* 0x000000066cab7c10 */ /* 0x002fe4000ff7e0ff */
[----:B------:R-:W-:Y:S02]  /*8970*/  SHF.R.S32.HI R234, RZ, 0x1f, R235 ;  /* 0x0000001fffea7819 */ /* 0x000fe400000114eb */
[----:B------:R-:W-:Y:S02]  /*8980*/  IADD3.X R220, R220, UR7, RZ, P5, !PT ;  /* 0x00000007dcdc7c10 */ /* 0x000fe4000affe4ff */
[----:B------:R-:W-:Y:S02]  /*8990*/  IADD3 R248, P4, R248, UR6, RZ ;  /* 0x00000006f8f87c10 */ /* 0x000fe4000ff9e0ff */
[----:B------:R-:W-:-:S02]  /*89a0*/  IADD3 R223, P6, R223, UR6, RZ ;  /* 0x00000006dfdf7c10 */ /* 0x000fc4000ffde0ff */
[----:B------:R-:W-:Y:S01]  /*89b0*/  IADD3 R235, P5, R235, UR6, RZ ;  /* 0x00000006ebeb7c10 */ /* 0x000fe2000ffbe0ff */
[----:B------:R1:W-:Y:S01]  /*89c0*/  STL [R1+0x1c], R171 ;  /* 0x00001cab01007387 */ /* 0x0003e20000100800 */
[----:B------:R-:W-:Y:S01]  /*89d0*/  IADD3.X R247, R247, UR7, RZ, P4, !PT ;  /* 0x00000007f7f77c10 */ /* 0x000fe2000a7fe4ff */
[----:B------:R-:W-:Y:S01]  /*89e0*/  IMAD R252, R252, UR4, RZ ;  /* 0x00000004fcfc7c24 */ /* 0x000fe2000f8e02ff */
[----:B------:R-:W-:Y:S01]  /*89f0*/  SHF.R.S32.HI R236, RZ, 0x1f, R237 ;  /* 0x0000001fffec7819 */ /* 0x000fe200000114ed */
[----:B------:R-:W-:Y:S01]  /*8a00*/  IMAD R106, R106, UR4, RZ ;  /* 0x000000046a6a7c24 */ /* 0x000fe2000f8e02ff */
[----:B------:R-:W-:Y:S02]  /*8a10*/  IADD3.X R222, R222, UR7, RZ, P6, !PT ;  /* 0x00000007dede7c10 */ /* 0x000fe4000b7fe4ff */
[----:B------:R-:W-:Y:S02]  /*8a20*/  SHF.R.S32.HI R249, RZ, 0x1f, R250 ;  /* 0x0000001ffff97819 */ /* 0x000fe400000114fa */
[----:B------:R-:W-:-:S02]  /*8a30*/  IADD3.X R234, R234, UR7, RZ, P5, !PT ;  /* 0x00000007eaea7c10 */ /* 0x000fc4000affe4ff */
[----:B-1----:R-:W-:Y:S02]  /*8a40*/  IADD3 R171, P4, R107, UR6, RZ ;  /* 0x000000066bab7c10 */ /* 0x002fe4000ff9e0ff */
[----:B------:R-:W-:Y:S02]  /*8a50*/  IADD3 R237, P6, R237, UR6, RZ ;  /* 0x00000006eded7c10 */ /* 0x000fe4000ffde0ff */
[----:B------:R-:W-:Y:S01]  /*8a60*/  IADD3 R250, P5, R250, UR6, RZ ;  /* 0x00000006fafa7c10 */ /* 0x000fe2000ffbe0ff */
[----:B------:R1:W-:Y:S01]  /*8a70*/  STL [R1+0x24], R171 ;  /* 0x000024ab01007387 */ /* 0x0003e20000100800 */
[----:B------:R-:W-:Y:S01]  /*8a80*/  SHF.R.S32.HI R251, RZ, 0x1f, R252 ;  /* 0x0000001ffffb7819 */ /* 0x000fe200000114fc */
[----:B------:R-:W-:Y:S01]  /*8a90*/  IMAD R105, R105, UR4, RZ ;  /* 0x0000000469697c24 */ /* 0x000fe2000f8e02ff */
[----:B------:R-:W-:Y:S02]  /*8aa0*/  IADD3.X R236, R236, UR7, RZ, P6, !PT ;  /* 0x00000007ecec7c10 */ /* 0x000fe4000b7fe4ff */
[----:B------:R-:W-:-:S02]  /*8ab0*/  IADD3.X R249, R249, UR7, RZ, P5, !PT ;  /* 0x00000007f9f97c10 */ /* 0x000fc4000affe4ff */
[----:B------:R-:W-:Y:S02]  /*8ac0*/  IADD3 R252, P6, R252, UR6, RZ ;  /* 0x00000006fcfc7c10 */ /* 0x000fe4000ffde0ff */
[----:B-1----:R-:W-:Y:S02]  /*8ad0*/  IADD3 R171, P5, R106, UR6, RZ ;  /* 0x000000066aab7c10 */ /* 0x002fe4000ffbe0ff */
[----:B------:R-:W-:Y:S02]  /*8ae0*/  SHF.R.S32.HI R112, RZ, 0x1f, R111 ;  /* 0x0000001fff707819 */ /* 0x000fe4000001146f */
[----:B------:R-:W-:Y:S01]  /*8af0*/  IADD3.X R251, R251, UR7, RZ, P6, !PT ;  /* 0x00000007fbfb7c10 */ /* 0x000fe2000b7fe4ff */
[----:B------:R1:W-:Y:S01]  /*8b00*/  STL [R1+0x2c], R171 ;  /* 0x00002cab01007387 */ /* 0x0003e20000100800 */
[----:B------:R-:W-:Y:S01]  /*8b10*/  IADD3 R186, P6, R105, UR6, RZ ;  /* 0x0000000669ba7c10 */ /* 0x000fe2000ffde0ff */
[----:B------:R-:W-:Y:S01]  /*8b20*/  IMAD R104, R104, UR4, RZ ;  /* 0x0000000468687c24 */ /* 0x000fe2000f8e02ff */
[----:B------:R-:W-:Y:S01]  /*8b30*/  SHF.R.S32.HI R111, RZ, 0x1f, R110 ;  /* 0x0000001fff6f7819 */ /* 0x000fe2000001146e */
[----:B------:R-:W-:-:S02]  /*8b40*/  IMAD R103, R103, UR4, RZ ;  /* 0x0000000467677c24 */ /* 0x000fc4000f8e02ff */
[----:B------:R2:W-:Y:S01]  /*8b50*/  STL [R1+0x34], R186 ;  /* 0x000034ba01007387 */ /* 0x0005e20000100800 */
[----:B-1----:R-:W-:Y:S02]  /*8b60*/  IADD3.X R171, R112, UR7, RZ, P0, !PT ;  /* 0x0000000770ab7c10 */ /* 0x002fe400087fe4ff */
[----:B------:R-:W-:-:S03]  /*8b70*/  SHF.R.S32.HI R110, RZ, 0x1f, R109 ;  /* 0x0000001fff6e7819 */ /* 0x000fc6000001146d */
[----:B------:R1:W-:Y:S01]  /*8b80*/  STL [R1], R171 ;  /* 0x000000ab01007387 */ /* 0x0003e20000100800 */
[----:B--2---:R-:W-:Y:S01]  /*8b90*/  IADD3 R186, P0, R104, UR6, RZ ;  /* 0x0000000668ba7c10 */ /* 0x004fe2000ff1e0ff */
[----:B------:R-:W-:-:S04]  /*8ba0*/  IMAD R102, R102, UR4, RZ ;  /* 0x0000000466667c24 */ /* 0x000fc8000f8e02ff */
[----:B------:R2:W-:Y:S01]  /*8bb0*/  STL [R1+0x3c], R186 ;  /* 0x00003cba01007387 */ /* 0x0005e20000100800 */
[----:B-1----:R-:W-:Y:S02]  /*8bc0*/  IADD3.X R171, R111, UR7, RZ, P1, !PT ;  /* 0x000000076fab7c10 */ /* 0x002fe40008ffe4ff */
[----:B------:R-:W-:-:S03]  /*8bd0*/  SHF.R.S32.HI R109, RZ, 0x1f, R108 ;  /* 0x0000001fff6d7819 */ /* 0x000fc6000001146c */
[----:B------:R1:W-:Y:S01]  /*8be0*/  STL [R1+0x8], R171 ;  /* 0x000008ab01007387 */ /* 0x0003e20000100800 */
        /* <DEDUP_REMOVED lines=445> */
[----:B------:R-:W-:Y:S01]  /*a7c0*/  IMAD R89, R89, UR4, RZ ;  /* 0x0000000459597c24 */ /* 0x000fe2000f8e02ff */
[----:B------:R-:W-:-:S03]  /*a7d0*/  SHF.R.S32.HI R34, RZ, 0x1f, R32 ;  /* 0x0000001fff227819 */ /* 0x000fc60000011420 */
[----:B------:R2:W-:Y:S01]  /*a7e0*/  STL [R1+0x294], R186 ;  /* 0x000294ba01007387 */ /* 0x0005e20000100800 */
[----:B-1----:R-:W-:Y:S01]  /*a7f0*/  IADD3.X R171, R38, UR7, RZ, P6, !PT ;  /* 0x0000000726ab7c10 */ /* 0x002fe2000b7fe4ff */
[----:B------:R-:W-:-:S04]  /*a800*/  IMAD R91, R91, UR4, RZ ;  /* 0x000000045b5b7c24 */ /* 0x000fc8000f8e02ff */
[----:B------:R1:W-:Y:S01]  /*a810*/  STL [R1+0x260], R171 ;  /* 0x000260ab01007387 */ /* 0x0003e20000100800 */
[----:B--2---:R-:W-:Y:S02]  /*a820*/  IADD3 R186, P6, R5, UR6, RZ ;  /* 0x0000000605ba7c10 */ /* 0x004fe4000ffde0ff */
[----:B------:R-:W-:-:S03]  /*a830*/  SHF.R.S32.HI R32, RZ, 0x1f, R30 ;  /* 0x0000001fff207819 */ /* 0x000fc6000001141e */
[----:B------:R2:W-:Y:S01]  /*a840*/  STL [R1+0x29c], R186 ;  /* 0x00029cba01007387 */ /* 0x0005e20000100800 */
[----:B-1----:R-:W-:Y:S02]  /*a850*/  IADD3.X R171, R36, UR7, RZ, P0, !PT ;  /* 0x0000000724ab7c10 */ /* 0x002fe400087fe4ff */
[----:B------:R-:W-:-:S03]  /*a860*/  IADD3 R187, P0, R89, UR6, RZ ;  /* 0x0000000659bb7c10 */ /* 0x000fc6000ff1e0ff */
[----:B------:R1:W-:Y:S01]  /*a870*/  STL [R1+0x268], R171 ;  /* 0x000268ab01007387 */ /* 0x0003e20000100800 */
[----:B--2---:R-:W-:Y:S02]  /*a880*/  IADD3.X R186, R34, UR7, RZ, P1, !PT ;  /* 0x0000000722ba7c10 */ /* 0x004fe40008ffe4ff */
[----:B------:R-:W-:Y:S01]  /*a890*/  SHF.R.S32.HI R30, RZ, 0x1f, R28 ;  /* 0x0000001fff1e7819 */ /* 0x000fe2000001141c */
[----:B------:R2:W-:Y:S01]  /*a8a0*/  STL [R1+0x2a4], R187 ;  /* 0x0002a4bb01007387 */ /* 0x0005e20000100800 */
[----:B------:R-:W-:Y:S02]  /*a8b0*/  SHF.R.S32.HI R28, RZ, 0x1f, R26 ;  /* 0x0000001fff1c7819 */ /* 0x000fe4000001141a */
[----:B-1----:R-:W-:Y:S01]  /*a8c0*/  IADD3 R171, P1, R91, UR6, RZ ;  /* 0x000000065bab7c10 */ /* 0x002fe2000ff3e0ff */
[----:B------:R1:W-:Y:S01]  /*a8d0*/  STL [R1+0x270], R186 ;  /* 0x000270ba01007387 */ /* 0x0003e20000100800 */
[----:B------:R-:W-:Y:S02]  /*a8e0*/  SHF.R.S32.HI R26, RZ, 0x1f, R24 ;  /* 0x0000001fff1a7819 */ /* 0x000fe40000011418 */
[----:B--2---:R-:W-:Y:S01]  /*a8f0*/  IADD3.X R187, R32, UR7, RZ, P2, !PT ;  /* 0x0000000720bb7c10 */ /* 0x004fe200097fe4ff */
[----:B------:R2:W-:Y:S01]  /*a900*/  STL [R1+0x2ac], R171 ;  /* 0x0002acab01007387 */ /* 0x0005e20000100800 */
[----:B------:R-:W-:-:S02]  /*a910*/  SHF.R.S32.HI R24, RZ, 0x1f, R5 ;  /* 0x0000001fff187819 */ /* 0x000fc40000011405 */
[----:B------:R-:W-:Y:S02]  /*a920*/  SHF.R.S32.HI R5, RZ, 0x1f, R89 ;  /* 0x0000001fff057819 */ /* 0x000fe40000011459 */
[----:B-1----:R-:W-:Y:S01]  /*a930*/  IADD3.X R186, R30, UR7, RZ, P3, !PT ;  /* 0x000000071eba7c10 */ /* 0x002fe20009ffe4ff */
[----:B------:R1:W-:Y:S01]  /*a940*/  STL [R1+0x278], R187 ;  /* 0x000278bb01007387 */ /* 0x0003e20000100800 */
[----:B--2---:R-:W-:-:S03]  /*a950*/  IADD3.X R171, R28, UR7, RZ, P4, !PT ;  /* 0x000000071cab7c10 */ /* 0x004fc6000a7fe4ff */
[----:B------:R2:W-:Y:S01]  /*a960*/  STL [R1+0x280], R186 ;  /* 0x000280ba01007387 */ /* 0x0005e20000100800 */
[----:B------:R-:W-:-:S03]  /*a970*/  IMAD R93, R93, UR4, RZ ;  /* 0x000000045d5d7c24 */ /* 0x000fc6000f8e02ff */
[----:B------:R3:W-:Y:S01]  /*a980*/  STL [R1+0x288], R171 ;  /* 0x000288ab01007387 */ /* 0x0007e20000100800 */
[----:B-1----:R-:W-:Y:S02]  /*a990*/  IADD3.X R187, R26, UR7, RZ, P5, !PT ;  /* 0x000000071abb7c10 */ /* 0x002fe4000affe4ff */
[----:B--2---:R-:W-:-:S03]  /*a9a0*/  IADD3.X R186, R24, UR7, RZ, P6, !PT ;  /* 0x0000000718ba7c10 */ /* 0x004fc6000b7fe4ff */
[----:B------:R-:W-:Y:S01]  /*a9b0*/  STL [R1+0x290], R187 ;  /* 0x000290bb01007387 */ /* 0x000fe20000100800 */
[----:B---3--:R-:W-:Y:S01]  /*a9c0*/  IADD3.X R171, R5, UR7, RZ, P0, !PT ;  /* 0x0000000705ab7c10 */ /* 0x008fe200087fe4ff */
[----:B------:R-:W-:Y:S01]  /*a9d0*/  ULDC.64 UR6, c[0x0][0x218] ;  /* 0x0000860000067ab9 */ /* 0x000fe20000000a00 */
[----:B------:R-:W-:Y:S01]  /*a9e0*/  SHF.R.S32.HI R5, RZ, 0x1f, R91 ;  /* 0x0000001fff057819 */ /* 0x000fe2000001145b */
[----:B------:R1:W-:Y:S01]  /*a9f0*/  STL [R1+0x298], R186 ;  /* 0x000298ba01007387 */ /* 0x0003e20000100800 */
[----:B------:R-:W-:-:S03]  /*aa00*/  IMAD R25, R25, UR4, RZ ;  /* 0x0000000419197c24 */ /* 0x000fc6000f8e02ff */
[----:B------:R2:W-:Y:S01]  /*aa10*/  STL [R1+0x2a0], R171 ;  /* 0x0002a0ab01007387 */ /* 0x0005e20000100800 */
[----:B------:R-:W-:Y:S02]  /*aa20*/  SHF.R.S32.HI R24, RZ, 0x1f, R93 ;  /* 0x0000001fff187819 */ /* 0x000fe4000001145d */
[----:B-1----:R-:W-:Y:S02]  /*aa30*/  IADD3 R186, P0, R93, UR6, RZ ;  /* 0x000000065dba7c10 */ /* 0x002fe4000ff1e0ff */
[----:B--2---:R-:W-:Y:S01]  /*aa40*/  IADD3.X R171, R5, UR7, RZ, P1, !PT ;  /* 0x0000000705ab7c10 */ /* 0x004fe20008ffe4ff */
[----:B------:R-:W-:Y:S01]  /*aa50*/  IMAD R5, R87, UR4, RZ ;  /* 0x0000000457057c24 */ /* 0x000fe2000f8e02ff */
[----:B------:R-:W-:Y:S01]  /*aa60*/  ULDC.64 UR6, c[0x0][0x218] ;  /* 0x0000860000067ab9 */ /* 0x000fe20000000a00 */
[----:B------:R1:W-:Y:S01]  /*aa70*/  STL [R1+0x2b4], R186 ;  /* 0x0002b4ba01007387 */ /* 0x0003e20000100800 */
[----:B------:R-:W-:-:S03]  /*aa80*/  IADD3.X R187, R24, UR7, RZ, P0, !PT ;  /* 0x0000000718bb7c10 */ /* 0x000fc600087fe4ff */
[----:B------:R2:W-:Y:S01]  /*aa90*/  STL [R1+0x2a8], R171 ;  /* 0x0002a8ab01007387 */ /* 0x0005e20000100800 */
[----:B------:R-:W-:Y:S01]  /*aaa0*/  SHF.R.S32.HI R26, RZ, 0x1f, R25 ;  /* 0x0000001fff1a7819 */ /* 0x000fe20000011419 */
[----:B------:R-:W-:Y:S01]  /*aab0*/  IMAD R131, R131, UR4, RZ ;  /* 0x0000000483837c24 */ /* 0x000fe2000f8e02ff */
[----:B-1----:R-:W-:Y:S02]  /*aac0*/  IADD3 R186, P2, R5, UR8, RZ ;  /* 0x0000000805ba7c10 */ /* 0x002fe4000ff5e0ff */
[----:B--2---:R-:W-:Y:S01]  /*aad0*/  IADD3 R171, P1, R25, UR6, RZ ;  /* 0x0000000619ab7c10 */ /* 0x004fe2000ff3e0ff */
[----:B------:R-:W-:Y:S01]  /*aae0*/  ULDC.64 UR6, c[0x0][0x218] ;  /* 0x0000860000067ab9 */ /* 0x000fe20000000a00 */
[----:B------:R-:W-:-:S03]  /*aaf0*/  SHF.R.S32.HI R5, RZ, 0x1f, R5 ;  /* 0x0000001fff057819 */ /* 0x000fc60000011405 */
[----:B------:R1:W-:Y:S01]  /*ab00*/  STL [R1+0x2bc], R171 ;  /* 0x0002bcab01007387 */ /* 0x0003e20000100800 */
[----:B------:R-:W-:Y:S01]  /*ab10*/  IADD3.X R5, R5, UR7, RZ, P2, !PT ;  /* 0x0000000705057c10 */ /* 0x000fe200097fe4ff */
[----:B------:R-:W-:Y:S01]  /*ab20*/  IMAD R3, R3, UR5, RZ ;  /* 0x0000000503037c24 */ /* 0x000fe2000f8e02ff */
[----:B------:R-:W-:Y:S01]  /*ab30*/  ULDC.64 UR4, c[0x0][0x210] ;  /* 0x0000840000047ab9 */ /* 0x000fe20000000a00 */
[----:B------:R-:W-:Y:S01]  /*ab40*/  STL [R1+0x2b0], R187 ;  /* 0x0002b0bb01007387 */ /* 0x000fe20000100800 */
[----:B------:R-:W-:Y:S01]  /*ab50*/  SHF.R.S32.HI R113, RZ, 0x1f, R132 ;  /* 0x0000001fff717819 */ /* 0x000fe20000011484 */
[----:B------:R-:W-:Y:S02]  /*ab60*/  ULDC UR7, c[0x0][0x238] ;  /* 0x00008e0000077ab9 */ /* 0x000fe40000000800 */
[----:B------:R2:W-:Y:S01]  /*ab70*/  STL [R1+0x2c4], R186 ;  /* 0x0002c4ba01007387 */ /* 0x0005e20000100800 */
[----:B-1----:R-:W-:Y:S02]  /*ab80*/  IADD3.X R171, R26, UR9, RZ, P1, !PT ;  /* 0x000000091aab7c10 */ /* 0x002fe40008ffe4ff */
[----:B--2---:R-:W-:-:S03]  /*ab90*/  IADD3 R186, P1, R131, UR6, RZ ;  /* 0x0000000683ba7c10 */ /* 0x004fc6000ff3e0ff */
[----:B------:R-:W-:Y:S01]  /*aba0*/  STL [R1+0x2b8], R171 ;  /* 0x0002b8ab01007387 */ /* 0x000fe20000100800 */
[----:B------:R-:W-:-:S03]  /*abb0*/  SHF.R.S32.HI R131, RZ, 0x1f, R131 ;  /* 0x0000001fff837819 */ /* 0x000fc60000011483 */
[----:B------:R-:W-:Y:S04]  /*abc0*/  STL [R1+0x2cc], R186 ;  /* 0x0002ccba01007387 */ /* 0x000fe80000100800 */
[----:B------:R1:W-:Y:S02]  /*abd0*/  STL [R1+0x2c0], R5 ;  /* 0x0002c00501007387 */ /* 0x0003e40000100800 */
[----:B-1----:R-:W-:Y:S02]  /*abe0*/  IMAD.SHL.U32 R5, R185, 0x8, RZ ;  /* 0x00000008b9057824 */ /* 0x002fe400078e00ff */
[----:B------:R-:W-:Y:S02]  /*abf0*/  IMAD R185, R134, UR10, RZ ;  /* 0x0000000a86b97c24 */ /* 0x000fe4000f8e02ff */
[----:B------:R-:W-:-:S02]  /*ac00*/  IMAD R185, R137, UR20, RZ ;  /* 0x0000001489b97c24 */ /* 0x000fc4000f8e02ff */
[----:B------:R-:W-:Y:S02]  /*ac10*/  IMAD R185, R140, UR23, RZ ;  /* 0x000000178cb97c24 */ /* 0x000fe4000f8e02ff */
[----:B------:R-:W-:Y:S01]  /*ac20*/  IMAD R185, R142, UR25, RZ ;  /* 0x000000198eb97c24 */ /* 0x000fe2000f8e02ff */
[----:B------:R-:W-:Y:S01]  /*ac30*/  IADD3.X R185, R131, UR18, RZ, P1, !PT ;  /* 0x0000001283b97c10 */ /* 0x000fe20008ffe4ff */
[----:B------:R1:W-:Y:S01]  /*ac40*/  STL [R1+0x4ac], R5 ;  /* 0x0004ac0501007387 */ /* 0x0003e20000100800 */
[----:B------:R-:W-:Y:S02]  /*ac50*/  IADD3 R171, P0, R3, UR4, RZ ;  /* 0x0000000403ab7c10 */ /* 0x000fe4000ff1e0ff */
[----:B------:R-:W-:Y:S01]  /*ac60*/  LEA.HI R132, R113, R132, RZ, 0x6 ;  /* 0x0000008471847211 */ /* 0x000fe200078f30ff */
[----:B------:R0:W-:Y:S01]  /*ac70*/  STL [R1+0x2c8], R185 ;  /* 0x0002c8b901007387 */ /* 0x0001e20000100800 */
[----:B------:R-:W-:Y:S01]  /*ac80*/  UIADD3 UR4, UR12, 0x4000, URZ ;  /* 0x000040000c047890 */ /* 0x000fe2000fffe03f */
[----:B------:R-:W-:Y:S01]  /*ac90*/  LEA.HI.X.SX32 R3, R3, UR5, 0x1, P0 ;  /* 0x0000000503037c11 */ /* 0x000fe200080f0eff */
[----:B------:R-:W-:-:S02]  /*aca0*/  USHF.R.U32.HI UR5, URZ, 0x4, UR12 ;  /* 0x000000043f057899 */ /* 0x000fc4000801160c */
[----:B------:R-:W-:Y:S01]  /*acb0*/  USHF.R.U32.HI UR6, URZ, 0x4, UR4 ;  /* 0x000000043f067899 */ /* 0x000fe20008011604 */
[----:B-1----:R-:W-:Y:S01]  /*acc0*/  IMAD R5, R135, UR11, RZ ;  /* 0x0000000b87057c24 */ /* 0x002fe2000f8e02ff */
[----:B------:R-:W-:Y:S01]  /*acd0*/  USGXT.U32 UR4, UR5, 0xe ;  /* 0x0000000e0504789a */ /* 0x000fe20008000000 */
[----:B------:R-:W-:Y:S01]  /*ace0*/  IMAD R186, R133, UR7, RZ ;  /* 0x0000000785ba7c24 */ /* 0x000fe2000f8e02ff */
[----:B------:R-:W-:Y:S01]  /*acf0*/  UMOV UR8, 0xfffffffe ;  /* 0xfffffffe00087882 */ /* 0x000fe20000000000 */
[----:B------:R-:W-:Y:S01]  /*ad00*/  IMAD R5, R138, UR21, RZ ;  /* 0x000000158a057c24 */ /* 0x000fe2000f8e02ff */
[----:B------:R-:W-:Y:S01]  /*ad10*/  USGXT.U32 UR6, UR6, 0xe ;  /* 0x0000000e0606789a */ /* 0x000fe20008000000 */
[----:B------:R-:W-:Y:S01]  /*ad20*/  IMAD R186, R136, UR19, RZ ;  /* 0x0000001388ba7c24 */ /* 0x000fe2000f8e02ff */
[----:B------:R-:W-:Y:S01]  /*ad30*/  UMOV UR9, 0x7fffffdf ;  /* 0x7fffffdf00097882 */ /* 0x000fe20000000000 */
[----:B------:R-:W-:Y:S01]  /*ad40*/  IMAD R5, R141, UR24, RZ ;  /* 0x000000188d057c24 */ /* 0x000fe2000f8e02ff */
[----:B------:R-:W-:Y:S01]  /*ad50*/  SHF.R.S32.HI R5, RZ, 0x6, R132 ;  /* 0x00000006ff057819 */ /* 0x000fe20000011484 */
[----:B------:R-:W-:Y:S01]  /*ad60*/  IMAD R186, R139, UR22, RZ ;  /* 0x000000168bba7c24 */ /* 0x000fe2000f8e02ff */
        /* <DEDUP_REMOVED lines=53> */
[----:B------:R-:W-:Y:S01]  /*b0c0*/  UMOV UR5, URZ ;  /* 0x0000003f00057c82 */ /* 0x000fe20008000000 */
        /* <DEDUP_REMOVED lines=10> */
[----:B------:R-:W-:Y:S01]  /*b170*/  CS2R R150, SRZ ;  /* 0x0000000000967805 */ /* 0x000fe2000001ff00 */
[----:B------:R-:W-:Y:S01]  /*b180*/  IMAD R184, R184, UR26, RZ ;  /* 0x0000001ab8b87c24 */ /* 0x000fe2000f8e02ff */
[----:B------:R-:W-:Y:S01]  /*b190*/  UMOV UR7, URZ ;  /* 0x0000003f00077c82 */ /* 0x000fe20008000000 */
[----:B----4-:R-:W-:Y:S02]  /*b1a0*/  IMAD R183, R183, UR27, RZ ;  /* 0x0000001bb7b77c24 */ /* 0x010fe4000f8e02ff */
[----:B------:R-:W-:Y:S02]  /*b1b0*/  IMAD R182, R182, UR28, RZ ;  /* 0x0000001cb6b67c24 */ /* 0x000fe4000f8e02ff */
[----:B------:R-:W-:-:S02]  /*b1c0*/  IMAD R181, R181, UR29, RZ ;  /* 0x0000001db5b57c24 */ /* 0x000fc4000f8e02ff */
[----:B------:R-:W-:Y:S02]  /*b1d0*/  IMAD R180, R180, UR30, RZ ;  /* 0x0000001eb4b47c24 */ /* 0x000fe4000f8e02ff */
[----:B------:R-:W-:Y:S02]  /*b1e0*/  IMAD R179, R179, UR31, RZ ;  /* 0x0000001fb3b37c24 */ /* 0x000fe4000f8e02ff */
[----:B------:R-:W-:Y:S02]  /*b1f0*/  IMAD R178, R178, UR32, RZ ;  /* 0x00000020b2b27c24 */ /* 0x000fe4000f8e02ff */
[----:B------:R-:W-:Y:S02]  /*b200*/  IMAD R177, R177, UR33, RZ ;  /* 0x00000021b1b17c24 */ /* 0x000fe4000f8e02ff */
[----:B------:R-:W-:Y:S02]  /*b210*/  IMAD R176, R176, UR34, RZ ;  /* 0x00000022b0b07c24 */ /* 0x000fe4000f8e02ff */
[----:B------:R-:W-:-:S02]  /*b220*/  IMAD R175, R175, UR35, RZ ;  /* 0x00000023afaf7c24 */ /* 0x000fc4000f8e02ff */
[----:B------:R-:W-:Y:S02]  /*b230*/  IMAD R174, R174, UR36, RZ ;  /* 0x00000024aeae7c24 */ /* 0x000fe4000f8e02ff */
[----:B------:R-:W-:Y:S02]  /*b240*/  IMAD R173, R173, UR37, RZ ;  /* 0x00000025adad7c24 */ /* 0x000fe4000f8e02ff */
[----:B------:R-:W-:Y:S01]  /*b250*/  IMAD R172, R172, UR38, RZ ;  /* 0x00000026acac7c24 */ /* 0x000fe2000f8e02ff */
[----:B------:R-:W-:Y:S02]  /*b260*/  UIADD3.64 UR10, UR4, -UR8, URZ ;  /* 0x80000008040a7297 */ /* 0x000fe4000fffe03f */
[----:B------:R-:W-:Y:S02]  /*b270*/  USHF.L.U32 UR13, UR13, 0x6, URZ ;  /* 0x000000060d0d7899 */ /* 0x000fe4000800063f */
[----:B------:R-:W-:Y:S01]  /*b280*/  UIADD3.64 UR8, UR6, -UR8, URZ ;  /* 0x8000000806087297 */ /* 0x000fe2000fffe03f */
[----:B0-----:R-:W-:-:S11]  /*b290*/  ULDC UR18, c[0x0][0x23c] ;  /* 0x00008f0000127ab9 */ /* 0x001fd60000000800 */
.L_x_2:
[C---:B-----5:R-:W-:Y:S01]  /*b2a0*/  LOP3.LUT R172, R0.reuse, 0x2, RZ, 0xfc, !PT ;  /* 0x0000000200ac7812 */ /* 0x060fe200078efcff */
[----:B------:R-:W-:Y:S01]  /*b2b0*/  ULDC UR20, c[0x0][0x238] ;  /* 0x00008e0000147ab9 */ /* 0x000fe20000000800 */
[C---:B------:R-:W-:Y:S01]  /*b2c0*/  LOP3.LUT R195, R0.reuse, 0x4, RZ, 0xfc, !PT ;  /* 0x0000000400c37812 */ /* 0x040fe200078efcff */
[----:B------:R-:W-:Y:S01]  /*b2d0*/  ULDC UR19, c[0x0][0x238] ;  /* 0x00008e0000137ab9 */ /* 0x000fe20000000800 */
[----:B------:R-:W-:Y:S01]  /*b2e0*/  LOP3.LUT R173, R0, 0x2, RZ, 0xfc, !PT ;  /* 0x0000000200ad7812 */ /* 0x000fe200078efcff */
[----:B------:R-:W-:Y:S01]  /*b2f0*/  IMAD R172, R172, UR20, RZ ;  /* 0x00000014acac7c24 */ /* 0x000fe2000f8e02ff */
[----:B------:R-:W-:Y:S01]  /*b300*/  PRMT R182, RZ, 0x7610, R182 ;  /* 0x00007610ffb67816 */ /* 0x000fe200000000b6 */
[----:B------:R-:W-:Y:S01]  /*b310*/  IMAD R195, R195, UR19, RZ ;  /* 0x00000013c3c37c24 */ /* 0x000fe2000f8e02ff */
[----:B------:R-:W-:Y:S01]  /*b320*/  ISETP.GE.AND P1, PT, R173, UR16, PT ;  /* 0x00000010ad007c0c */ /* 0x000fe2000bf26270 */
[----:B------:R-:W-:Y:S01]  /*b330*/  ULDC UR19, c[0x0][0x238] ;  /* 0x00008e0000137ab9 */ /* 0x000fe20000000800 */
[----:B------:R-:W-:Y:S01]  /*b340*/  IADD3 R174, P0, R172, R171, RZ ;  /* 0x000000abacae7210 */ /* 0x000fe20007f1e0ff */
[----:B------:R0:W-:Y:S01]  /*b350*/  STL [R1+0x514], R2 ;  /* 0x0005140201007387 */ /* 0x0001e20000100800 */
[----:B------:R-:W-:Y:S01]  /*b360*/  LOP3.LUT R173, R0, 0x4, RZ, 0xfc, !PT ;  /* 0x0000000400ad7812 */ /* 0x000fe200078efcff */
[----:B------:R-:W-:Y:S01]  /*b370*/  ULDC UR20, c[0x0][0x238] ;  /* 0x00008e0000147ab9 */ /* 0x000fe20000000800 */
[----:B------:R-:W-:-:S02]  /*b380*/  LEA.HI.X.SX32 R175, R172, R3, 0x1, P0 ;  /* 0x00000003acaf7211 */ /* 0x000fc400000f0eff */
[----:B------:R-:W-:Y:S02]  /*b390*/  IADD3 R172, P0, R195, R171, RZ ;  /* 0x000000abc3ac7210 */ /* 0x000fe40007f1e0ff */
[----:B------:R-:W-:Y:S02]  /*b3a0*/  ISETP.GE.AND P2, PT, R173, UR16, PT ;  /* 0x00000010ad007c0c */ /* 0x000fe4000bf46270 */
[----:B------:R-:W-:Y:S01]  /*b3b0*/  LEA.HI.X.SX32 R173, R195, R3, 0x1, P0 ;  /* 0x00000003c3ad7211 */ /* 0x000fe200000f0eff */
[----:B------:R-:W2:Y:S01]  /*b3c0*/  @!P1 LDG.E.U8 R182, desc[UR14][R174.64] ;  /* 0x0000000eaeb69981 */ /* 0x000ea2000c1e1100 */
[C---:B------:R-:W-:Y:S02]  /*b3d0*/  LOP3.LUT R195, R0.reuse, 0x6, RZ, 0xfc, !PT ;  /* 0x0000000600c37812 */ /* 0x040fe400078efcff */
[----:B------:R-:W-:Y:S02]  /*b3e0*/  LOP3.LUT R238, R0, 0x6, RZ, 0xfc, !PT ;  /* 0x0000000600ee7812 */ /* 0x000fe400078efcff */
[----:B------:R-:W-:Y:S01]  /*b3f0*/  PRMT R189, RZ, 0x7610, R189 ;  /* 0x00007610ffbd7816 */ /* 0x000fe200000000bd */
[----:B------:R-:W-:Y:S01]  /*b400*/  IMAD R195, R195, UR19, RZ ;  /* 0x00000013c3c37c24 */ /* 0x000fe2000f8e02ff */
[----:B------:R-:W-:Y:S01]  /*b410*/  ISETP.GE.AND P1, PT, R238, UR16, PT ;  /* 0x00000010ee007c0c */ /* 0x000fe2000bf26270 */
[----:B------:R-:W-:Y:S01]  /*b420*/  ULDC UR19, c[0x0][0x238] ;  /* 0x00008e0000137ab9 */ /* 0x000fe20000000800 */
[----:B0-----:R-:W-:-:S02]  /*b430*/  LOP3.LUT R2, R0, 0x8, RZ, 0xfc, !PT ;  /* 0x0000000800027812 */ /* 0x001fc400078efcff */
[----:B------:R0:W3:Y:S01]  /*b440*/  @!P2 LDG.E.U8 R189, desc[UR14][R172.64] ;  /* 0x0000000eacbda981 */ /* 0x0000e2000c1e1100 */
[----:B------:R-:W-:Y:S02]  /*b450*/  PRMT R188, RZ, 0x7610, R188 ;  /* 0x00007610ffbc7816 */ /* 0x000fe400000000bc */
[----:B------:R-:W-:Y:S01]  /*b460*/  IMAD R2, R2, UR19, RZ ;  /* 0x0000001302027c24 */ /* 0x000fe2000f8e02ff */
[----:B------:R-:W-:Y:S01]  /*b470*/  ULDC UR19, c[0x0][0x238] ;  /* 0x00008e0000137ab9 */ /* 0x000fe20000000800 */
[----:B0-----:R-:W-:-:S04]  /*b480*/  IADD3 R172, P0, R195, R171, RZ ;  /* 0x000000abc3ac7210 */ /* 0x001fc80007f1e0ff */
[----:B------:R-:W-:Y:S02]  /*b490*/  LEA.HI.X.SX32 R173, R195, R3, 0x1, P0 ;  /* 0x00000003c3ad7211 */ /* 0x000fe400000f0eff */
[----:B------:R-:W-:-:S03]  /*b4a0*/  LOP3.LUT R195, R0, 0x8, RZ, 0xfc, !PT ;  /* 0x0000000800c37812 */ /* 0x000fc600078efcff */
[----:B------:R0:W4:Y:S01]  /*b4b0*/  @!P1 LDG.E.U8 R188, desc[UR14][R172.64] ;  /* 0x0000000eacbc9981 */ /* 0x000122000c1e1100 */
[----:B------:R-:W-:Y:S02]  /*b4c0*/  ISETP.GE.AND P1, PT, R195, UR16, PT ;  /* 0x00000010c3007c0c */ /* 0x000fe4000bf26270 */
[----:B------:R-:W-:Y:S02]  /*b4d0*/  PRMT R191, RZ, 0x7610, R191 ;  /* 0x00007610ffbf7816 */ /* 0x000fe400000000bf */
[----:B------:R-:W-:Y:S02]  /*b4e0*/  LOP3.LUT R195, R0, 0xa, RZ, 0xfc, !PT ;  /* 0x0000000a00c37812 */ /* 0x000fe400078efcff */
[----:B0-----:R-:W-:-:S04]  /*b4f0*/  IADD3 R172, P0, R2, R171, RZ ;  /* 0x000000ab02ac7210 */ /* 0x001fc80007f1e0ff */
[----:B------:R-:W-:Y:S02]  /*b500*/  LEA.HI.X.SX32 R173, R2, R3, 0x1, P0 ;  /* 0x0000000302ad7211 */ /* 0x000fe400000f0eff */
[----:B------:R-:W-:-:S03]  /*b510*/  LOP3.LUT R2, R0, 0xa, RZ, 0xfc, !PT ;  /* 0x0000000a00027812 */ /* 0x000fc600078efcff */
[----:B------:R0:W4:Y:S02]  /*b520*/  @!P1 LDG.E.U8 R191, desc[UR14][R172.64] ;  /* 0x0000000eacbf9981 */ /* 0x000124000c1e1100 */
[----:B------:R-:W-:Y:S01]  /*b530*/  IMAD R2, R2, UR19, RZ ;  /* 0x0000001302027c24 */ /* 0x000fe2000f8e02ff */
[----:B------:R-:W-:Y:S01]  /*b540*/  ISETP.GE.AND P1, PT, R195, UR16, PT ;  /* 0x00000010c3007c0c */ /* 0x000fe2000bf26270 */
[----:B------:R-:W-:-:S03]  /*b550*/  ULDC UR19, c[0x0][0x238] ;  /* 0x00008e0000137ab9 */ /* 0x000fc60000000800 */
[----:B0-----:R-:W-:-:S04]  /*b560*/  IADD3 R172, P0, R2, R171, RZ ;  /* 0x000000ab02ac7210 */ /* 0x001fc80007f1e0ff */
[----:B------:R-:W-:Y:S02]  /*b570*/  LEA.HI.X.SX32 R173, R2, R3, 0x1, P0 ;  /* 0x0000000302ad7211 */ /* 0x000fe400000f0eff */
[----:B------:R-:W-:Y:S02]  /*b580*/  LOP3.LUT R2, R0, 0xc, RZ, 0xfc, !PT ;  /* 0x0000000c00027812 */ /* 0x000fe400078efcff */
[----:B------:R-:W-:-:S03]  /*b590*/  PRMT R184, RZ, 0x7610, R184 ;  /* 0x00007610ffb87816 */ /* 0x000fc600000000b8 */
[----:B------:R-:W-:Y:S01]  /*b5a0*/  IMAD R2, R2, UR19, RZ ;  /* 0x0000001302027c24 */ /* 0x000fe2000f8e02ff */
[----:B------:R-:W-:Y:S01]  /*b5b0*/  LOP3.LUT R174, R0, 0xc, RZ, 0xfc, !PT ;  /* 0x0000000c00ae7812 */ /* 0x000fe200078efcff */
[----:B------:R-:W-:Y:S01]  /*b5c0*/  ULDC UR19, c[0x0][0x238] ;  /* 0x00008e0000137ab9 */ /* 0x000fe20000000800 */
[----:B------:R0:W4:Y:S02]  /*b5d0*/  @!P1 LDG.E.U8 R184, desc[UR14][R172.64] ;  /* 0x0000000eacb89981 */ /* 0x000124000c1e1100 */
[----:B------:R-:W-:Y:S02]  /*b5e0*/  ISETP.GE.AND P1, PT, R174, UR16, PT ;  /* 0x00000010ae007c0c */ /* 0x000fe4000bf26270 */
        /* <DEDUP_REMOVED lines=20> */
[C---:B------:R-:W-:Y:S02]  /*b730*/  LOP3.LUT R2, R0.reuse, 0x14, RZ, 0xfc, !PT ;  /* 0x0000001400027812 */ /* 0x040fe400078efcff */
[----:B------:R-:W-:Y:S02]  /*b740*/  PRMT R210, RZ, 0x7610, R210 ;  /* 0x00007610ffd27816 */ /* 0x000fe400000000d2 */
[----:B------:R-:W-:Y:S01]  /*b750*/  LOP3.LUT R174, R0, 0x14, RZ, 0xfc, !PT ;  /* 0x0000001400ae7812 */ /* 0x000fe200078efcff */
[----:B------:R-:W-:Y:S01]  /*b760*/  IMAD R2, R2, UR19, RZ ;  /* 0x0000001302027c24 */ /* 0x000fe2000f8e02ff */
[----:B------:R-:W-:Y:S01]  /*b770*/  PRMT R198, RZ, 0x7610, R198 ;  /* 0x00007610ffc67816 */ /* 0x000fe200000000c6 */
[----:B------:R-:W-:Y:S01]  /*b780*/  ULDC UR19, c[0x0][0x238] ;  /* 0x00008e0000137ab9 */ /* 0x000fe20000000800 */
[----:B------:R0:W4:Y:S01]  /*b790*/  @!P1 LDG.E.U8 R210, desc[UR14][R172.64] ;  /* 0x0000000eacd29981 */ /* 0x000122000c1e1100 */
[----:B------:R-:W-:-:S02]  /*b7a0*/  ISETP.GE.AND P1, PT, R174, UR16, PT ;  /* 0x00000010ae007c0c */ /* 0x000fc4000bf26270 */
[----:B0-----:R-:W-:-:S04]  /*b7b0*/  IADD3 R172, P0, R2, R171, RZ ;  /* 0x000000ab02ac7210 */ /* 0x001fc80007f1e0ff */
[----:B------:R-:W-:Y:S02]  /*b7c0*/  LEA.HI.X.SX32 R173, R2, R3, 0x1, P0 ;  /* 0x0000000302ad7211 */ /* 0x000fe400000f0eff */
[C---:B------:R-:W-:Y:S02]  /*b7d0*/  LOP3.LUT R2, R0.reuse, 0x16, RZ, 0xfc, !PT ;  /* 0x0000001600027812 */ /* 0x040fe400078efcff */
[----:B------:R-:W-:-:S03]  /*b7e0*/  LOP3.LUT R174, R0, 0x16, RZ, 0xfc, !PT ;  /* 0x0000001600ae7812 */ /* 0x000fc600078efcff */
[----:B------:R0:W4:Y:S01]  /*b7f0*/  @!P1 LDG.E.U8 R198, desc[UR14][R172.64] ;  /* 0x0000000eacc69981 */ /* 0x000122000c1e1100 */
[----:B------:R-:W-:Y:S01]  /*b800*/  IMAD R2, R2, UR19, RZ ;  /* 0x0000001302027c24 */ /* 0x000fe2000f8e02ff */
[----:B------:R-:W-:Y:S01]  /*b810*/  ISETP.GE.AND P1, PT, R174, UR16, PT ;  /* 0x00000010ae007c0c */ /* 0x000fe2000bf26270 */
[----:B------:R-:W-:-:S03]  /*b820*/  ULDC UR19, c[0x0][0x238] ;  /* 0x00008e0000137ab9 */ /* 0x000fc60000000800 */
[C---:B0-----:R-:W-:Y:S02]  /*b830*/  IADD3 R172, P0, R2.reuse, R171, RZ ;  /* 0x000000ab02ac7210 */ /* 0x041fe40007f1e0ff */
[----:B------:R-:W-:Y:S02]  /*b840*/  PRMT R199, RZ, 0x7610, R199 ;  /* 0x00007610ffc77816 */ /* 0x000fe400000000c7 */
[----:B------:R-:W-:Y:S02]  /*b850*/  LEA.HI.X.SX32 R173, R2, R3, 0x1, P0 ;  /* 0x0000000302ad7211 */ /* 0x000fe400000f0eff */
[C---:B------:R-:W-:Y:S02]  /*b860*/  LOP3.LUT R2, R0.reuse, 0x18, RZ, 0xfc, !PT ;  /* 0x0000001800027812 */ /* 0x040fe400078efcff */
[----:B------:R-:W-:Y:S01]  /*b870*/  LOP3.LUT R174, R0, 0x18, RZ, 0xfc, !PT ;  /* 0x0000001800ae7812 */ /* 0x000fe200078efcff */
[----:B------:R0:W4:Y:S02]  /*b880*/  @!P1 LDG.E.U8 R199, desc[UR14][R172.64] ;  /* 0x0000000eacc79981 */ /* 0x000124000c1e1100 */
[----:B------:R-:W-:Y:S01]  /*b890*/  IMAD R2, R2, UR19, RZ ;  /* 0x0000001302027c24 */ /* 0x000fe2000f8e02ff */
[----:B------:R-:W-:Y:S01]  /*b8a0*/  ISETP.GE.AND P1, PT, R174, UR16, PT ;  /* 0x00000010ae007c0c */ /* 0x000fe2000bf26270 */
[----:B------:R-:W-:Y:S01]  /*b8b0*/  ULDC UR19, c[0x0][0x238] ;  /* 0x00008e0000137ab9 */ /* 0x000fe20000000800 */
[----:B------:R-:W-:-:S02]  /*b8c0*/  PRMT R200, RZ, 0x7610, R200 ;  /* 0x00007610ffc87816 */ /* 0x000fc400000000c8 */
[----:B0-----:R-:W-:-:S04]  /*b8d0*/  IADD3 R172, P0, R2, R171, RZ ;  /* 0x000000ab02ac7210 */ /* 0x001fc80007f1e0ff */
        /* <DEDUP_REMOVED lines=19> */
[----:B------:R-:W-:-:S03]  /*ba10*/  LOP3.LUT R174, R0, 0x20, RZ, 0xfc, !PT ;  /* 0x0000002000ae7812 */ /* 0x000fc600078efcff */
[----:B------:R0:W4:Y:S02]  /*ba20*/  @!P1 LDG.E.U8 R202, desc[UR14][R172.64] ;  /* 0x0000000eacca9981 */ /* 0x000124000c1e1100 */
[----:B------:R-:W-:Y:S01]  /*ba30*/  IMAD R174, R174, UR20, RZ ;  /* 0x00000014aeae7c24 */ /* 0x000fe2000f8e02ff */
[C---:B------:R-:W-:Y:S01]  /*ba40*/  LOP3.LUT R2, R0.reuse, 0x22, RZ, 0xfc, !PT ;  /* 0x0000002200027812 */ /* 0x040fe200078efcff */
[----:B------:R-:W-:Y:S01]  /*ba50*/  ULDC UR20, c[0x0][0x238] ;  /* 0x00008e0000147ab9 */ /* 0x000fe20000000800 */
[----:B0-----:R-:W-:-:S04]  /*ba60*/  LOP3.LUT R172, R0, 0x20, RZ, 0xfc, !PT ;  /* 0x0000002000ac7812 */ /* 0x001fc800078efcff */
[----:B------:R-:W-:Y:S02]  /*ba70*/  ISETP.GE.AND P1, PT, R172, UR16, PT ;  /* 0x00000010ac007c0c */ /* 0x000fe4000bf26270 */
[----:B------:R-:W-:-:S04]  /*ba80*/  LOP3.LUT R172, R0, 0x22, RZ, 0xfc, !PT ;  /* 0x0000002200ac7812 */ /* 0x000fc800078efcff */
[----:B------:R-:W-:Y:S02]  /*ba90*/  ISETP.GE.AND P2, PT, R172, UR16, PT ;  /* 0x00000010ac007c0c */ /* 0x000fe4000bf46270 */
[----:B------:R-:W-:Y:S02]  /*baa0*/  IADD3 R172, P0, R174, R171, RZ ;  /* 0x000000abaeac7210 */ /* 0x000fe40007f1e0ff */
[----:B------:R-:W-:Y:S01]  /*bab0*/  PRMT R204, RZ, 0x7610, R204 ;  /* 0x00007610ffcc7816 */ /* 0x000fe200000000cc */
[----:B------:R-:W-:Y:S01]  /*bac0*/  IMAD R2, R2, UR19, RZ ;  /* 0x0000001302027c24 */ /* 0x000fe2000f8e02ff */
[----:B------:R-:W-:Y:S01]  /*bad0*/  LEA.HI.X.SX32 R173, R174, R3, 0x1, P0 ;  /* 0x00000003aead7211 */ /* 0x000fe200000f0eff */
[----:B------:R-:W-:-:S04]  /*bae0*/  ULDC UR19, c[0x0][0x238] ;  /* 0x00008e0000137ab9 */ /* 0x000fc80000000800 */
[----:B------:R0:W4:Y:S01]  /*baf0*/  @!P1 LDG.E.U8 R204, desc[UR14][R172.64] ;  /* 0x0000000eaccc9981 */ /* 0x000122000c1e1100 */
[----:B------:R-:W-:Y:S02]  /*bb00*/  PRMT R205, RZ, 0x7610, R205 ;  /* 0x00007610ffcd7816 */ /* 0x000fe400000000cd */
        /* <DEDUP_REMOVED lines=38> */
[----:B------:R-:W-:-:S03]  /*bd70*/  ISETP.GE.AND P0, PT, R0, UR16, PT ;  /* 0x0000001000007c0c */ /* 0x000fc6000bf06270 */
[----:B------:R0:W4:Y:S01]  /*bd80*/  @!P2 LDG.E.U8 R209, desc[UR14][R172.64] ;  /* 0x0000000eacd1a981 */ /* 0x000122000c1e1100 */
[----:B------:R-:W-:Y:S01]  /*bd90*/  PRMT R176, RZ, 0x7610, R176 ;  /* 0x00007610ffb07816 */ /* 0x000fe200000000b0 */
[----:B0-----:R-:W-:-:S05]  /*bda0*/  IMAD R173, R0, UR17, RZ ;  /* 0x0000001100ad7c24 */ /* 0x001fca000f8e02ff */
[----:B------:R-:W-:-:S04]  /*bdb0*/  IADD3 R172, P1, R173, R171, RZ ;  /* 0x000000abadac7210 */ /* 0x000fc80007f3e0ff */
[----:B------:R-:W-:Y:S02]  /*bdc0*/  LEA.HI.X.SX32 R173, R173, R3, 0x1, P1 ;  /* 0x00000003adad7211 */ /* 0x000fe400008f0eff */
[----:B------:R-:W-:-:S03]  /*bdd0*/  LOP3.LUT R174, R0, 0x2c, RZ, 0xfc, !PT ;  /* 0x0000002c00ae7812 */ /* 0x000fc600078efcff */
[----:B------:R0:W2:Y:S02]  /*bde0*/  @!P0 LDG.E.U8 R176, desc[UR14][R172.64] ;  /* 0x0000000eacb08981 */ /* 0x0000a4000c1e1100 */
        /* <DEDUP_REMOVED lines=19> */
[----:B0-----:R-:W-:-:S04]  /*bf20*/  LOP3.LUT R172, R0, 0x32, RZ, 0xfc, !PT ;  /* 0x0000003200ac7812 */ /* 0x001fc800078efcff */
[----:B------:R-:W-:Y:S02]  /*bf30*/  ISETP.GE.AND P1, PT, R172, UR16, PT ;  /* 0x00000010ac007c0c */ /* 0x000fe4000bf26270 */
[C---:B------:R-:W-:Y:S02]  /*bf40*/  LOP3.LUT R172, R0.reuse, 0x34, RZ, 0xfc, !PT ;  /* 0x0000003400ac7812 */ /* 0x040fe400078efcff */
[----:B------:R-:W-:Y:S02]  /*bf50*/  LOP3.LUT R2, R0, 0x34, RZ, 0xfc, !PT ;  /* 0x0000003400027812 */ /* 0x000fe400078efcff */
[----:B------:R-:W-:Y:S02]  /*bf60*/  ISETP.GE.AND P2, PT, R172, UR16, PT ;  /* 0x00000010ac007c0c */ /* 0x000fe4000bf46270 */
[----:B------:R-:W-:Y:S02]  /*bf70*/  IADD3 R172, P0, R174, R171, RZ ;  /* 0x000000abaeac7210 */ /* 0x000fe40007f1e0ff */
[----:B------:R-:W-:Y:S01]  /*bf80*/  PRMT R193, RZ, 0x7610, R193 ;  /* 0x00007610ffc17816 */ /* 0x000fe200000000c1 */
[----:B------:R-:W-:Y:S01]  /*bf90*/  IMAD R2, R2, UR19, RZ ;  /* 0x0000001302027c24 */ /* 0x000fe2000f8e02ff */
[----:B------:R-:W-:-:S02]  /*bfa0*/  LEA.HI.X.SX32 R173, R174, R3, 0x1, P0 ;  /* 0x00000003aead7211 */ /* 0x000fc400000f0eff */
[----:B------:R-:W3:Y:S04]  /*bfb0*/  LDL R174, [R1+0x2cc] ;  /* 0x0002cc0001ae7983 */ /* 0x000ee80000100800 */
[----:B------:R0:W4:Y:S02]  /*bfc0*/  @!P1 LDG.E.U8 R193, desc[UR14][R172.64] ;  /* 0x0000000eacc19981 */ /* 0x000124000c1e1100 */
[----:B0-----:R-:W-:-:S04]  /*bfd0*/  IADD3 R172, P0, R2, R171, RZ ;  /* 0x000000ab02ac7210 */ /* 0x001fc80007f1e0ff */
[----:B------:R-:W-:Y:S02]  /*bfe0*/  LEA.HI.X.SX32 R173, R2, R3, 0x1, P0 ;  /* 0x0000000302ad7211 */ /* 0x000fe400000f0eff */
[----:B------:R-:W2:Y:S01]  /*bff0*/  LDL.LU R2, [R1+0x2c8] ;  /* 0x0002c80001027983 */ /* 0x000ea20000300800 */
[----:B------:R-:W0:Y:S01]  /*c000*/  S2R R238, SR_TID.X ;  /* 0x0000000000ee7919 */ /* 0x000e220000002100 */
[----:B------:R-:W-:-:S06]  /*c010*/  PRMT R192, RZ, 0x7610, R192 ;  /* 0x00007610ffc07816 */ /* 0x000fcc00000000c0 */
[----:B------:R0:W4:Y:S01]  /*c020*/  @!P2 LDG.E.U8 R192, desc[UR14][R172.64] ;  /* 0x0000000eacc0a981 */ /* 0x000122000c1e1100 */
[----:B------:R-:W-:Y:S02]  /*c030*/  PRMT R211, RZ, 0x7610, R211 ;  /* 0x00007610ffd37816 */ /* 0x000fe400000000d3 */
[----:B0-----:R-:W-:-:S04]  /*c040*/  LEA.HI R173, R238, 0xe, RZ, 0x1a ;  /* 0x0000000eeead7811 */ /* 0x001fc800078fd0ff */
[C---:B------:R-:W-:Y:S01]  /*c050*/  ISETP.GE.AND P1, PT, R173.reuse, UR16, PT ;  /* 0x00000010ad007c0c */ /* 0x040fe2000bf26270 */
[----:B------:R-:W-:-:S05]  /*c060*/  IMAD R173, R173, UR17, RZ ;  /* 0x00000011adad7c24 */ /* 0x000fca000f8e02ff */
[----:B------:R-:W-:-:S04]  /*c070*/  IADD3 R172, P0, R173, R171, RZ ;  /* 0x000000abadac7210 */ /* 0x000fc80007f1e0ff */
[----:B------:R-:W-:-:S05]  /*c080*/  LEA.HI.X.SX32 R173, R173, R3, 0x1, P0 ;  /* 0x00000003adad7211 */ /* 0x000fca00000f0eff */
[----:B------:R0:W4:Y:S02]  /*c090*/  @!P1 LDG.E.U8 R211, desc[UR14][R172.64] ;  /* 0x0000000eacd39981 */ /* 0x000124000c1e1100 */
[----:B0-----:R-:W-:-:S04]  /*c0a0*/  LEA.HI R173, R238, 0x3e, RZ, 0x1a ;  /* 0x0000003eeead7811 */ /* 0x001fc800078fd0ff */
[C---:B------:R-:W-:Y:S01]  /*c0b0*/  ISETP.GE.AND P1, PT, R173.reuse, UR16, PT ;  /* 0x00000010ad007c0c */ /* 0x040fe2000bf26270 */
[----:B------:R-:W-:Y:S01]  /*c0c0*/  IMAD R173, R173, UR17, RZ ;  /* 0x00000011adad7c24 */ /* 0x000fe2000f8e02ff */
[----:B------:R-:W-:-:S04]  /*c0d0*/  PRMT R180, RZ, 0x7610, R180 ;  /* 0x00007610ffb47816 */ /* 0x000fc800000000b4 */
        /* <DEDUP_REMOVED lines=17> */
[----:B0-----:R-:W-:-:S04]  /*c1f0*/  LOP3.LUT R173, R0, 0x3c, RZ, 0xfc, !PT ;  /* 0x0000003c00ad7812 */ /* 0x001fc800078efcff */
        /* <DEDUP_REMOVED lines=26> */
[----:B------:R0:W4:Y:S01]  /*c3a0*/  @!P1 LDG.E.U8 R186, desc[UR14][R172.64] ;  /* 0x0000000eacba9981 */ /* 0x000122000c1e1100 */
[----:B------:R-:W-:-:S04]  /*c3b0*/  LOP3.LUT R195, R238, 0x3f, RZ, 0xc0, !PT ;  /* 0x0000003feec37812 */ /* 0x000fc800078ec0ff */
[C---:B------:R-:W-:Y:S01]  /*c3c0*/  ISETP.GE.AND P0, PT, R195.reuse, UR16, PT ;  /* 0x00000010c3007c0c */ /* 0x040fe2000bf06270 */
[----:B0-----:R-:W-:Y:S01]  /*c3d0*/  IMAD R173, R195, UR18, RZ ;  /* 0x00000012c3ad7c24 */ /* 0x001fe2000f8e02ff */
[----:B------:R-:W-:-:S04]  /*c3e0*/  PRMT R179, RZ, 0x7610, R179 ;  /* 0x00007610ffb37816 */ /* 0x000fc800000000b3 */
[----:B------:R-:W-:Y:S02]  /*c3f0*/  SHF.R.S32.HI R172, RZ, 0x1f, R173 ;  /* 0x0000001fffac7819 */ /* 0x000fe400000114ad */
[----:B---3--:R-:W-:Y:S02]  /*c400*/  IADD3 R174, P1, R173, R174, RZ ;  /* 0x000000aeadae7210 */ /* 0x008fe40007f3e0ff */
[----:B------:R-:W-:-:S03]  /*c410*/  PRMT R213, RZ, 0x7610, R213 ;  /* 0x00007610ffd57816 */ /* 0x000fc600000000d5 */
[----:B--2---:R-:W-:Y:S01]  /*c420*/  IMAD.X R175, R172, 0x1, R2, P1 ;  /* 0x00000001acaf7824 */ /* 0x004fe200008e0602 */
[----:B------:R-:W-:Y:S06]  /*c430*/  BAR.SYNC.DEFER_BLOCKING 0x0 ;  /* 0x0000000000007b1d */ /* 0x000fec0000010000 */
[----:B------:R0:W-:Y:S04]  /*c440*/  STL [R1+0x518], R2 ;  /* 0x0005180201007387 */ /* 0x0001e80000100800 */
[----:B0-----:R-:W2:Y:S04]  /*c450*/  LDL R2, [R1+0x2a8] ;  /* 0x0002a80001027983 */ /* 0x001ea80000100800 */
[----:B------:R0:W3:Y:S02]  /*c460*/  @!P0 LDG.E.U8 R179, desc[UR14][R174.64] ;  /* 0x0000000eaeb38981 */ /* 0x0000e4000c1e1100 */
[----:B0-----:R-:W-:-:S05]  /*c470*/  IADD3 R174, P1, R173, R4, RZ ;  /* 0x00000004adae7210 */ /* 0x001fca0007f3e0ff */
[----:B------:R-:W-:-:S05]  /*c480*/  IMAD.X R175, R172, 0x1, R11, P1 ;  /* 0x00000001acaf7824 */ /* 0x000fca00008e060b */
[----:B------:R0:W3:Y:S04]  /*c490*/  @!P0 LDG.E.U8 R213, desc[UR14][R174.64] ;  /* 0x0000000eaed58981 */ /* 0x0000e8000c1e1100 */
[----:B------:R-:W0:Y:S01]  /*c4a0*/  LDL R175, [R1+0x2ac] ;  /* 0x0002ac0001af7983 */ /* 0x000e220000100800 */
[----:B------:R-:W-:Y:S02]  /*c4b0*/  PRMT R178, RZ, 0x7610, R178 ;  /* 0x00007610ffb27816 */ /* 0x000fe400000000b2 */
[----:B0-----:R-:W-:-:S05]  /*c4c0*/  IADD3 R174, P1, R173, R175, RZ ;  /* 0x000000afadae7210 */ /* 0x001fca0007f3e0ff */
[----:B--2---:R-:W-:-:S05]  /*c4d0*/  IMAD.X R175, R172, 0x1, R2, P1 ;  /* 0x00000001acaf7824 */ /* 0x004fca00008e0602 */
[----:B------:R0:W2:Y:S04]  /*c4e0*/  @!P0 LDG.E.U8 R178, desc[UR14][R174.64] ;  /* 0x0000000eaeb28981 */ /* 0x0000a8000c1e1100 */
[----:B------:R-:W4:Y:S01]  /*c4f0*/  LDL R175, [R1+0x28c] ;  /* 0x00028c0001af7983 */ /* 0x000f220000100800 */
[----:B0-----:R-:W-:-:S03]  /*c500*/  IMAD.SHL.U32 R174, R238, 0x8, RZ ;  /* 0x00000008eeae7824 */ /* 0x001fc600078e00ff */
[----:B------:R-:W3:Y:S02]  /*c510*/  LDL R238, [R1+0x248] ;  /* 0x0002480001ee7983 */ /* 0x000ee40000100800 */
[----:B------:R-:W-:Y:S02]  /*c520*/  LOP3.LUT R174, R174, 0x30, RZ, 0xc0, !PT ;  /* 0x00000030aeae7812 */ /* 0x000fe400078ec0ff */
[----:B------:R-:W2:Y:S03]  /*c530*/  LDL.LU R2, [R1+0x2a0] ;  /* 0x0002a00001027983 */ /* 0x000ea60000300800 */
[----:B------:R-:W-:Y:S01]  /*c540*/  IMAD R195, R195, 0x40, R174 ;  /* 0x00000040c3c37824 */ /* 0x000fe200078e02ae */
[----:B----4-:R-:W-:Y:S02]  /*c550*/  IADD3 R174, P1, R173, R175, RZ ;  /* 0x000000afadae7210 */ /* 0x010fe40007f3e0ff */
[----:B------:R-:W4:Y:S01]  /*c560*/  LDL R175, [R1+0x288] ;  /* 0x0002880001af7983 */ /* 0x000f220000100800 */
[----:B------:R-:W-:-:S02]  /*c570*/  PRMT R177, RZ, 0x7610, R177 ;  /* 0x00007610ffb17816 */ /* 0x000fc400000000b1 */
[----:B----4-:R-:W-:-:S05]  /*c580*/  IMAD.X R175, R172, 0x1, R175, P1 ;  /* 0x00000001acaf7824 */ /* 0x010fca00008e06af */
[----:B------:R0:W4:Y:S04]  /*c590*/  @!P0 LDG.E.U8 R177, desc[UR14][R174.64] ;  /* 0x0000000eaeb18981 */ /* 0x000128000c1e1100 */
[----:B------:R-:W0:Y:S01]  /*c5a0*/  LDL R175, [R1+0x26c] ;  /* 0x00026c0001af7983 */ /* 0x000e220000100800 */
[----:B------:R-:W-:-:S03]  /*c5b0*/  LOP3.LUT R195, R195, R0, RZ, 0xfc, !PT ;  /* 0x00000000c3c37212 */ /* 0x000fc600078efcff */
[----:B------:R-:W2:Y:S01]  /*c5c0*/  LDL.LU R0, [R1+0x2c0] ;  /* 0x0002c00001007983 */ /* 0x000ea20000300800 */
[----:B0-----:R-:W-:-:S03]  /*c5d0*/  IADD3 R174, P1, R173, R175, RZ ;  /* 0x000000afadae7210 */ /* 0x001fc60007f3e0ff */
[----:B------:R-:W3:Y:S04]  /*c5e0*/  LDL R175, [R1+0x268] ;  /* 0x0002680001af7983 */ /* 0x000ee80000100800 */
[----:B------:R0:W-:Y:S02]  /*c5f0*/  STS.U8 [R195+UR12+0x4000], R176 ;  /* 0x004000b0c3007988 */ /* 0x0001e4000800000c */
[----:B0-----:R-:W-:Y:S01]  /*c600*/  PRMT R176, RZ, 0x7610, R176 ;  /* 0x00007610ffb07816 */ /* 0x001fe200000000b0 */
[----:B---3--:R-:W-:-:S05]  /*c610*/  IMAD.X R175, R172, 0x1, R175, P1 ;  /* 0x00000001acaf7824 */ /* 0x008fca00008e06af */
[----:B------:R0:W3:Y:S04]  /*c620*/  @!P0 LDG.E.U8 R176, desc[UR14][R174.64] ;  /* 0x0000000eaeb08981 */ /* 0x0000e8000c1e1100 */
[----:B------:R-:W0:Y:S04]  /*c630*/  LDL R175, [R1+0x24c] ;  /* 0x00024c0001af7983 */ /* 0x000e280000100800 */
[----:B------:R1:W-:Y:S02]  /*c640*/  STS.U8 [R195+UR12+0x4002], R182 ;  /* 0x004002b6c3007988 */ /* 0x0003e4000800000c */
[----:B-1----:R-:W-:-:S02]  /*c650*/  PRMT R182, RZ, 0x7610, R182 ;  /* 0x00007610ffb67816 */ /* 0x002fc400000000b6 */
[----:B0-----:R-:W-:-:S05]  /*c660*/  IADD3 R174, P1, R173, R175, RZ ;  /* 0x000000afadae7210 */ /* 0x001fca0007f3e0ff */
[----:B------:R-:W-:Y:S01]  /*c670*/  IMAD.X R175, R172, 0x1, R238, P1 ;  /* 0x00000001acaf7824 */ /* 0x000fe200008e06ee */
[----:B------:R0:W-:Y:S04]  /*c680*/  STS.U8 [R195+UR12+0x4004], R189 ;  /* 0x004004bdc3007988 */ /* 0x0001e8000800000c */
[----:B------:R1:W3:Y:S04]  /*c690*/  @!P0 LDG.E.U8 R182, desc[UR14][R174.64] ;  /* 0x0000000eaeb68981 */ /* 0x0002e8000c1e1100 */
[----:B------:R4:W-:Y:S04]  /*c6a0*/  STS.U8 [R195+UR12+0x4006], R188 ;  /* 0x004006bcc3007988 */ /* 0x0009e8000800000c */
[----:B------:R2:W-:Y:S04]  /*c6b0*/  STS.U8 [R195+UR12+0x4008], R191 ;  /* 0x004008bfc3007988 */ /* 0x0005e8000800000c */
[----:B------:R-:W1:Y:S04]  /*c6c0*/  LDL R175, [R1+0x22c] ;  /* 0x00022c0001af7983 */ /* 0x000e680000100800 */
[----:B------:R-:W3:Y:S01]  /*c6d0*/  LDL R238, [R1+0x1c8] ;  /* 0x0001c80001ee7983 */ /* 0x000ee20000100800 */
[----:B-1----:R-:W-:-:S03]  /*c6e0*/  IADD3 R174, P1, R173, R175, RZ ;  /* 0x000000afadae7210 */ /* 0x002fc60007f3e0ff */
[----:B------:R-:W4:Y:S01]  /*c6f0*/  LDL R175, [R1+0x228] ;  /* 0x0002280001af7983 */ /* 0x000f220000100800 */
[----:B0-----:R-:W-:Y:S01]  /*c700*/  PRMT R189, RZ, 0x7610, R189 ;  /* 0x00007610ffbd7816 */ /* 0x001fe200000000bd */
[----:B----4-:R-:W-:-:S05]  /*c710*/  IMAD.X R175, R172, 0x1, R175, P1 ;  /* 0x00000001acaf7824 */ /* 0x010fca00008e06af */
[----:B------:R0:W4:Y:S04]  /*c720*/  @!P0 LDG.E.U8 R189, desc[UR14][R174.64] ;  /* 0x0000000eaebd8981 */ /* 0x000128000c1e1100 */
[----:B------:R-:W0:Y:S02]  /*c730*/  LDL R175, [R1+0x20c] ;  /* 0x00020c0001af7983 */ /* 0x000e240000100800 */
[----:B0-----:R-:W-:Y:S02]  /*c740*/  IADD3 R174, P1, R173, R175, RZ ;  /* 0x000000afadae7210 */ /* 0x001fe40007f3e0ff */
[----:B------:R-:W2:Y:S01]  /*c750*/  LDL R175, [R1+0x208] ;  /* 0x0002080001af7983 */ /* 0x000ea20000100800 */
[----:B------:R-:W-:Y:S02]  /*c760*/  PRMT R188, RZ, 0x7610, R188 ;  /* 0x00007610ffbc7816 */ /* 0x000fe400000000bc */
[----:B--2---:R-:W-:-:S05]  /*c770*/  IMAD.X R175, R172, 0x1, R175, P1 ;  /* 0x00000001acaf7824 */ /* 0x004fca00008e06af */
[----:B------:R0:W2:Y:S04]  /*c780*/  @!P0 LDG.E.U8 R188, desc[UR14][R174.64] ;  /* 0x0000000eaebc8981 */ /* 0x0000a8000c1e1100 */
[----:B------:R-:W0:Y:S02]  /*c790*/  LDL R175, [R1+0x1ec] ;  /* 0x0001ec0001af7983 */ /* 0x000e240000100800 */
[----:B0-----:R-:W-:Y:S02]  /*c7a0*/  IADD3 R174, P1, R173, R175, RZ ;  /* 0x000000afadae7210 */ /* 0x001fe40007f3e0ff */
[----:B------:R-:W3:Y:S01]  /*c7b0*/  LDL R175, [R1+0x1e8] ;  /* 0x0001e80001af7983 */ /* 0x000ee20000100800 */
[----:B------:R-:W-:Y:S02]  /*c7c0*/  PRMT R191, RZ, 0x7610, R191 ;  /* 0x00007610ffbf7816 */ /* 0x000fe400000000bf */
        /* <DEDUP_REMOVED lines=10> */
[----:B------:R-:W2:Y:S04]  /*c870*/  LDL R238, [R1+0x168] ;  /* 0x0001680001ee7983 */ /* 0x000ea80000100800 */
[----:B------:R-:W1:Y:S02]  /*c880*/  LDL R175, [R1+0x1ac] ;  /* 0x0001ac0001af7983 */ /* 0x000e640000100800 */
[----:B-1----:R-:W-:-:S02]  /*c890*/  IADD3 R174, P1, R173, R175, RZ ;  /* 0x000000afadae7210 */ /* 0x002fc40007f3e0ff */
[----:B------:R-:W4:Y:S01]  /*c8a0*/  LDL R175, [R1+0x1a8] ;  /* 0x0001a80001af7983 */ /* 0x000f220000100800 */
[----:B0-----:R-:W-:Y:S02]  /*c8b0*/  PRMT R187, RZ, 0x7610, R187 ;  /* 0x00007610ffbb7816 */ /* 0x001fe400000000bb */
[----:B----4-:R-:W-:-:S05]  /*c8c0*/  IMAD.X R175, R172, 0x1, R175, P1 ;  /* 0x00000001acaf7824 */ /* 0x010fca00008e06af */
[----:B------:R0:W4:Y:S04]  /*c8d0*/  @!P0 LDG.E.U8 R187, desc[UR14][R174.64] ;  /* 0x0000000eaebb8981 */ /* 0x000128000c1e1100 */
[----:B------:R-:W0:Y:S01]  /*c8e0*/  LDL R175, [R1+0x18c] ;  /* 0x00018c0001af7983 */ /* 0x000e220000100800 */
[----:B------:R-:W-:Y:S02]  /*c8f0*/  LOP3.LUT R211, R195, 0x10, RZ, 0x3c, !PT ;  /* 0x00000010c3d37812 */ /* 0x000fe400078e3cff */
[----:B0-----:R-:W-:Y:S02]  /*c900*/  IADD3 R174, P1, R173, R175, RZ ;  /* 0x000000afadae7210 */ /* 0x001fe40007f3e0ff */
[----:B------:R-:W3:Y:S04]  /*c910*/  LDL R175, [R1+0x188] ;  /* 0x0001880001af7983 */ /* 0x000ee80000100800 */
[----:B------:R0:W-:Y:S02]  /*c920*/  STS.U8 [R211+UR12+0x4000], R190 ;  /* 0x004000bed3007988 */ /* 0x0001e4000800000c */
[----:B0-----:R-:W-:Y:S01]  /*c930*/  PRMT R190, RZ, 0x7610, R190 ;  /* 0x00007610ffbe7816 */ /* 0x001fe200000000be */
[----:B---3--:R-:W-:-:S05]  /*c940*/  IMAD.X R175, R172, 0x1, R175, P1 ;  /* 0x00000001acaf7824 */ /* 0x008fca00008e06af */
[----:B------:R0:W3:Y:S04]  /*c950*/  @!P0 LDG.E.U8 R190, desc[UR14][R174.64] ;  /* 0x0000000eaebe8981 */ /* 0x0000e8000c1e1100 */
[----:B------:R-:W0:Y:S01]  /*c960*/  LDL R175, [R1+0x16c] ;  /* 0x00016c0001af7983 */ /* 0x000e220000100800 */
[----:B------:R-:W-:Y:S02]  /*c970*/  PRMT R212, RZ, 0x7610, R212 ;  /* 0x00007610ffd47816 */ /* 0x000fe400000000d4 */
[----:B0-----:R-:W-:-:S05]  /*c980*/  IADD3 R174, P1, R173, R175, RZ ;  /* 0x000000afadae7210 */ /* 0x001fca0007f3e0ff */
[----:B--2---:R-:W-:Y:S01]  /*c990*/  IMAD.X R175, R172, 0x1, R238, P1 ;  /* 0x00000001acaf7824 */ /* 0x004fe200008e06ee */
[----:B------:R0:W-:Y:S04]  /*c9a0*/  STS.U8 [R211+UR12+0x4004], R198 ;  /* 0x004004c6d3007988 */ /* 0x0001e8000800000c */
[----:B------:R1:W2:Y:S04]  /*c9b0*/  @!P0 LDG.E.U8 R212, desc[UR14][R174.64] ;  /* 0x0000000eaed48981 */ /* 0x0002a8000c1e1100 */
[----:B------:R4:W-:Y:S04]  /*c9c0*/  STS.U8 [R211+UR12+0x4006], R199 ;  /* 0x004006c7d3007988 */ /* 0x0009e8000800000c */
[----:B------:R3:W-:Y:S04]  /*c9d0*/  STS.U8 [R211+UR12+0x4008], R200 ;  /* 0x004008c8d3007988 */ /* 0x0007e8000800000c */
[----:B------:R-:W1:Y:S04]  /*c9e0*/  LDL R175, [R1+0x14c] ;  /* 0x00014c0001af7983 */ /* 0x000e680000100800 */
[----:B------:R-:W2:Y:S01]  /*c9f0*/  LDL R238, [R1+0xec] ;  /* 0x0000ec0001ee7983 */ /* 0x000ea20000100800 */
[----:B-1----:R-:W-:-:S03]  /*ca00*/  IADD3 R174, P1, R173, R175, RZ ;  /* 0x000000afadae7210 */ /* 0x002fc60007f3e0ff */
[----:B------:R-:W4:Y:S01]  /*ca10*/  LDL R175, [R1+0x148] ;  /* 0x0001480001af7983 */ /* 0x000f220000100800 */
[----:B0-----:R-:W-:Y:S01]  /*ca20*/  PRMT R198, RZ, 0x7610, R198 ;  /* 0x00007610ffc67816 */ /* 0x001fe200000000c6 */
[----:B----4-:R-:W-:-:S05]  /*ca30*/  IMAD.X R175, R172, 0x1, R175, P1 ;  /* 0x00000001acaf7824 */ /* 0x010fca00008e06af */
[----:B------:R0:W4:Y:S04]  /*ca40*/  @!P0 LDG.E.U8 R198, desc[UR14][R174.64] ;  /* 0x0000000eaec68981 */ /* 0x000128000c1e1100 */
[----:B------:R-:W0:Y:S02]  /*ca50*/  LDL R175, [R1+0x12c] ;  /* 0x00012c0001af7983 */ /* 0x000e240000100800 */
[----:B0-----:R-:W-:Y:S02]  /*ca60*/  IADD3 R174, P1, R173, R175, RZ ;  /* 0x000000afadae7210 */ /* 0x001fe40007f3e0ff */
[----:B------:R-:W3:Y:S01]  /*ca70*/  LDL R175, [R1+0x128] ;  /* 0x0001280001af7983 */ /* 0x000ee20000100800 */
[----:B------:R-:W-:Y:S02]  /*ca80*/  PRMT R199, RZ, 0x7610, R199 ;  /* 0x00007610ffc77816 */ /* 0x000fe400000000c7 */
[----:B---3--:R-:W-:-:S05]  /*ca90*/  IMAD.X R175, R172, 0x1, R175, P1 ;  /* 0x00000001acaf7824 */ /* 0x008fca00008e06af */
[----:B------:R0:W3:Y:S04]  /*caa0*/  @!P0 LDG.E.U8 R199, desc[UR14][R174.64] ;  /* 0x0000000eaec78981 */ /* 0x0000e8000c1e1100 */
[----:B------:R-:W0:Y:S02]  /*cab0*/  LDL R175, [R1+0x10c] ;  /* 0x00010c0001af7983 */ /* 0x000e240000100800 */
[----:B0-----:R-:W-:Y:S02]  /*cac0*/  IADD3 R174, P1, R173, R175, RZ ;  /* 0x000000afadae7210 */ /* 0x001fe40007f3e0ff */
[----:B------:R-:W2:Y:S01]  /*cad0*/  LDL R175, [R1+0x108] ;  /* 0x0001080001af7983 */ /* 0x000ea20000100800 */
[----:B------:R-:W-:Y:S02]  /*cae0*/  PRMT R200, RZ, 0x7610, R200 ;  /* 0x00007610ffc87816 */ /* 0x000fe400000000c8 */
[----:B--2---:R-:W-:-:S05]  /*caf0*/  IMAD.X R175, R172, 0x1, R175, P1 ;  /* 0x00000001acaf7824 */ /* 0x004fca00008e06af */
[----:B------:R0:W2:Y:S04]  /*cb00*/  @!P0 LDG.E.U8 R200, desc[UR14][R174.64] ;  /* 0x0000000eaec88981 */ /* 0x0000a8000c1e1100 */
[----:B------:R-:W4:Y:S01]  /*cb10*/  LDL R175, [R1+0xe8] ;  /* 0x0000e80001af7983 */ /* 0x000f220000100800 */
[----:B0-----:R-:W-:-:S03]  /*cb20*/  IADD3 R174, P1, R173, R238, RZ ;  /* 0x000000eeadae7210 */ /* 0x001fc60007f3e0ff */
[----:B------:R0:W-:Y:S04]  /*cb30*/  STS.U8 [R211+UR12+0x400a], R201 ;  /* 0x00400ac9d3007988 */ /* 0x0001e8000800000c */
[----:B------:R1:W-:Y:S04]  /*cb40*/  STS.U8 [R211+UR12+0x400c], R202 ;  /* 0x00400ccad3007988 */ /* 0x0003e8000800000c */
[----:B------:R-:W-:Y:S01]  /*cb50*/  STS.U8 [R211+UR12+0x4002], R210 ;  /* 0x004002d2d3007988 */ /* 0x000fe2000800000c */
[----:B0-----:R-:W-:-:S03]  /*cb60*/  PRMT R201, RZ, 0x7610, R201 ;  /* 0x00007610ffc97816 */ /* 0x001fc600000000c9 */
[----:B------:R0:W-:Y:S04]  /*cb70*/  STS.U8 [R211+UR12+0x400e], R203 ;  /* 0x00400ecbd3007988 */ /* 0x0001e8000800000c */
[----:B------:R-:W3:Y:S01]  /*cb80*/  LDL R238, [R1+0x88] ;  /* 0x0000880001ee7983 */ /* 0x000ee20000100800 */
[----:B----4-:R-:W-:Y:S01]  /*cb90*/  IMAD.X R175, R172, 0x1, R175, P1 ;  /* 0x00000001acaf7824 */ /* 0x010fe200008e06af */
[----:B-1----:R-:W-:Y:S02]  /*cba0*/  PRMT R202, RZ, 0x7610, R202 ;  /* 0x00007610ffca7816 */ /* 0x002fe400000000ca */
[----:B0-----:R-:W4:Y:S04]  /*cbb0*/  LDL R211, [R1+0xa8] ;  /* 0x0000a80001d37983 */ /* 0x001f280000100800 */
[----:B------:R0:W2:Y:S04]  /*cbc0*/  @!P0 LDG.E.U8 R201, desc[UR14][R174.64] ;  /* 0x0000000eaec98981 */ /* 0x0000a8000c1e1100 */
[----:B------:R-:W0:Y:S02]  /*cbd0*/  LDL R175, [R1+0xcc] ;  /* 0x0000cc0001af7983 */ /* 0x000e240000100800 */
[----:B0-----:R-:W-:-:S02]  /*cbe0*/  IADD3 R174, P1, R173, R175, RZ ;  /* 0x000000afadae7210 */ /* 0x001fc40007f3e0ff */
[----:B------:R-:W3:Y:S03]  /*cbf0*/  LDL R175, [R1+0xc8] ;  /* 0x0000c80001af7983 */ /* 0x000ee60000100800 */
[----:B---3--:R-:W-:-:S05]  /*cc00*/  IMAD.X R175, R172, 0x1, R175, P1 ;  /* 0x00000001acaf7824 */ /* 0x008fca00008e06af */
[----:B------:R0:W3:Y:S04]  /*cc10*/  @!P0 LDG.E.U8 R202, desc[UR14][R174.64] ;  /* 0x0000000eaeca8981 */ /* 0x0000e8000c1e1100 */
[----:B------:R-:W0:Y:S01]  /*cc20*/  LDL R175, [R1+0xac] ;  /* 0x0000ac0001af7983 */ /* 0x000e220000100800 */
[----:B------:R-:W-:Y:S02]  /*cc30*/  PRMT R203, RZ, 0x7610, R203 ;  /* 0x00007610ffcb7816 */ /* 0x000fe400000000cb */
[----:B0-----:R-:W-:-:S05]  /*cc40*/  IADD3 R174, P1, R173, R175, RZ ;  /* 0x000000afadae7210 */ /* 0x001fca0007f3e0ff */
[----:B----4-:R-:W-:-:S05]  /*cc50*/  IMAD.X R175, R172, 0x1, R211, P1 ;  /* 0x00000001acaf7824 */ /* 0x010fca00008e06d3 */
[----:B------:R0:W4:Y:S04]  /*cc60*/  @!P0 LDG.E.U8 R203, desc[UR14][R174.64] ;  /* 0x0000000eaecb8981 */ /* 0x000128000c1e1100 */
[----:B------:R-:W0:Y:S01]  /*cc70*/  LDL R175, [R1+0x8c] ;  /* 0x00008c0001af7983 */ /* 0x000e220000100800 */
[----:B------:R-:W-:-:S05]  /*cc80*/  LOP3.LUT R211, R195, 0x20, RZ, 0x3c, !PT ;  /* 0x00000020c3d37812 */ /* 0x000fca00078e3cff */
[----:B------:R1:W-:Y:S02]  /*cc90*/  STS.U8 [R211+UR12+0x4000], R204 ;  /* 0x004000ccd3007988 */ /* 0x0003e4000800000c */
[----:B-1----:R-:W-:Y:S02]  /*cca0*/  PRMT R204, RZ, 0x7610, R204 ;  /* 0x00007610ffcc7816 */ /* 0x002fe400000000cc */
[----:B0-----:R-:W-:-:S05]  /*ccb0*/  IADD3 R174, P1, R173, R175, RZ ;  /* 0x000000afadae7210 */ /* 0x001fca0007f3e0ff */
[----:B------:R-:W-:Y:S01]  /*ccc0*/  IMAD.X R175, R172, 0x1, R238, P1 ;  /* 0x00000001acaf7824 */ /* 0x000fe200008e06ee */
[----:B------:R0:W-:Y:S04]  /*ccd0*/  STS.U8 [R211+UR12+0x4002], R205 ;  /* 0x004002cdd3007988 */ /* 0x0001e8000800000c */
[----:B------:R1:W4:Y:S04]  /*cce0*/  @!P0 LDG.E.U8 R204, desc[UR14][R174.64] ;  /* 0x0000000eaecc8981 */ /* 0x000328000c1e1100 */
[----:B------:R2:W-:Y:S04]  /*ccf0*/  STS.U8 [R211+UR12+0x4004], R206 ;  /* 0x004004ced3007988 */ /* 0x0005e8000800000c */
[----:B------:R3:W-:Y:S04]  /*cd00*/  STS.U8 [R211+UR12+0x4006], R207 ;  /* 0x004006cfd3007988 */ /* 0x0007e8000800000c */
[----:B------:R-:W1:Y:S04]  /*cd10*/  LDL R175, [R1+0x6c] ;  /* 0x00006c0001af7983 */ /* 0x000e680000100800 */
[----:B------:R-:W4:Y:S01]  /*cd20*/  LDL R238, [R1+0x8] ;  /* 0x0000080001ee7983 */ /* 0x000f220000100800 */
[----:B-1----:R-:W-:-:S03]  /*cd30*/  IADD3 R174, P1, R173, R175, RZ ;  /* 0x000000afadae7210 */ /* 0x002fc60007f3e0ff */
[----:B------:R-:W2:Y:S01]  /*cd40*/  LDL R175, [R1+0x68] ;  /* 0x0000680001af7983 */ /* 0x000ea20000100800 */
[----:B0-----:R-:W-:Y:S01]  /*cd50*/  PRMT R205, RZ, 0x7610, R205 ;  /* 0x00007610ffcd7816 */ /* 0x001fe200000000cd */
        /* <DEDUP_REMOVED lines=10> */
[----:B------:R-:W4:Y:S01]  /*ce00*/  LDL R175, [R1+0x28] ;  /* 0x0000280001af7983 */ /* 0x000f220000100800 */
[----:B------:R-:W-:Y:S02]  /*ce10*/  PRMT R207, RZ, 0x7610, R207 ;  /* 0x00007610ffcf7816 */ /* 0x000fe400000000cf */
[----:B----4-:R-:W-:-:S05]  /*ce20*/  IMAD.X R175, R172, 0x1, R175, P1 ;  /* 0x00000001acaf7824 */ /* 0x010fca00008e06af */
[----:B------:R0:W4:Y:S04]  /*ce30*/  @!P0 LDG.E.U8 R207, desc[UR14][R174.64] ;  /* 0x0000000eaecf8981 */ /* 0x000128000c1e1100 */
[----:B------:R-:W0:Y:S04]  /*ce40*/  LDL R175, [R1+0xc] ;  /* 0x00000c0001af7983 */ /* 0x000e280000100800 */
[----:B------:R1:W-:Y:S04]  /*ce50*/  STS.U8 [R211+UR12+0x4008], R208 ;  /* 0x004008d0d3007988 */ /* 0x0003e8000800000c */
[----:B------:R2:W-:Y:S04]  /*ce60*/  STS.U8 [R211+UR12+0x400a], R209 ;  /* 0x00400ad1d3007988 */ /* 0x0005e8000800000c */
[----:B------:R-:W-:Y:S04]  /*ce70*/  STS.U8 [R211+UR12+0x400c], R197 ;  /* 0x00400cc5d3007988 */ /* 0x000fe8000800000c */
[----:B------:R3:W-:Y:S04]  /*ce80*/  STS.U8 [R211+UR12+0x400e], R196 ;  /* 0x00400ec4d3007988 */ /* 0x0007e8000800000c */
[----:B------:R-:W-:Y:S01]  /*ce90*/  STL [R1+0x58c], R247 ;  /* 0x00058cf701007387 */ /* 0x000fe20000100800 */
[----:B-1----:R-:W-:-:S02]  /*cea0*/  PRMT R208, RZ, 0x7610, R208 ;  /* 0x00007610ffd07816 */ /* 0x002fc400000000d0 */
[----:B--2---:R-:W-:Y:S02]  /*ceb0*/  PRMT R209, RZ, 0x7610, R209 ;  /* 0x00007610ffd17816 */ /* 0x004fe400000000d1 */
[----:B------:R-:W-:Y:S02]  /*cec0*/  PRMT R210, RZ, 0x7610, R210 ;  /* 0x00007610ffd27816 */ /* 0x000fe400000000d2 */
[----:B---3--:R-:W-:Y:S02]  /*ced0*/  PRMT R211, RZ, 0x7610, R211 ;  /* 0x00007610ffd37816 */ /* 0x008fe400000000d3 */
[----:B------:R-:W-:Y:S02]  /*cee0*/  PRMT R197, RZ, 0x7610, R197 ;  /* 0x00007610ffc57816 */ /* 0x000fe400000000c5 */
[----:B------:R-:W-:Y:S02]  /*cef0*/  PRMT R196, RZ, 0x7610, R196 ;  /* 0x00007610ffc47816 */ /* 0x000fe400000000c4 */
[----:B0-----:R-:W-:-:S05]  /*cf00*/  IADD3 R174, P1, R173, R175, RZ ;  /* 0x000000afadae7210 */ /* 0x001fca0007f3e0ff */
[----:B------:R-:W-:Y:S01]  /*cf10*/  IMAD.X R175, R172, 0x1, R238, P1 ;  /* 0x00000001acaf7824 */ /* 0x000fe200008e06ee */
[----:B------:R-:W-:-:S04]  /*cf20*/  LOP3.LUT R238, R195, 0x30, RZ, 0x3c, !PT ;  /* 0x00000030c3ee7812 */ /* 0x000fc800078e3cff */
[----:B------:R0:W2:Y:S04]  /*cf30*/  @!P0 LDG.E.U8 R208, desc[UR14][R174.64] ;  /* 0x0000000eaed08981 */ /* 0x0000a8000c1e1100 */
[----:B------:R1:W-:Y:S04]  /*cf40*/  STS.U8 [R238+UR12+0x4008], R185 ;  /* 0x004008b9ee007988 */ /* 0x0003e8000800000c */
[----:B-1----:R-:W3:Y:S04]  /*cf50*/  LDL R185, [R1+0x2c4] ;  /* 0x0002c40001b97983 */ /* 0x002ee80000100800 */
[----:B------:R1:W-:Y:S04]  /*cf60*/  STS.U8 [R238+UR12+0x400c], R183 ;  /* 0x00400cb7ee007988 */ /* 0x0003e8000800000c */
[----:B-1----:R-:W4:Y:S01]  /*cf70*/  LDL R183, [R1+0x2a4] ;  /* 0x0002a40001b77983 */ /* 0x002f220000100800 */
[----:B0-----:R-:W-:-:S05]  /*cf80*/  IADD3 R174, P1, R173, R248, RZ ;  /* 0x000000f8adae7210 */ /* 0x001fca0007f3e0ff */
[----:B------:R-:W-:Y:S01]  /*cf90*/  IMAD.X R175, R172, 0x1, R247, P1 ;  /* 0x00000001acaf7824 */ /* 0x000fe200008e06f7 */
[----:B------:R-:W-:Y:S01]  /*cfa0*/  PRMT R195, RZ, 0x7610, R195 ;  /* 0x00007610ffc37816 */ /* 0x000fe200000000c3 */
[----:B------:R0:W-:Y:S04]  /*cfb0*/  STS.U8 [R238+UR12+0x4000], R194 ;  /* 0x004000c2ee007988 */ /* 0x0001e8000800000c */
[----:B------:R1:W2:Y:S04]  /*cfc0*/  @!P0 LDG.E.U8 R209, desc[UR14][R174.64] ;  /* 0x0000000eaed18981 */ /* 0x0002a8000c1e1100 */
[----:B------:R0:W-:Y:S04]  /*cfd0*/  STS.U8 [R238+UR12+0x4002], R193 ;  /* 0x004002c1ee007988 */ /* 0x0001e8000800000c */
[----:B------:R0:W-:Y:S01]  /*cfe0*/  STS.U8 [R238+UR12+0x4004], R192 ;  /* 0x004004c0ee007988 */ /* 0x0001e2000800000c */
[----:B-1----:R-:W-:-:S03]  /*cff0*/  IADD3 R174, P1, R173, R240, RZ ;  /* 0x000000f0adae7210 */ /* 0x002fc60007f3e0ff */
[----:B------:R1:W-:Y:S02]  /*d000*/  STS.U8 [R238+UR12+0x4006], R186 ;  /* 0x004006baee007988 */ /* 0x0003e4000800000c */
[----:B------:R-:W-:Y:S02]  /*d010*/  IMAD.X R175, R172, 0x1, R239, P1 ;  /* 0x00000001acaf7824 */ /* 0x000fe400008e06ef */
[----:B------:R-:W2:Y:S04]  /*d020*/  LDL R247, [R1+0x280] ;  /* 0x0002800001f77983 */ /* 0x000ea80000100800 */
[----:B------:R0:W2:Y:S02]  /*d030*/  @!P0 LDG.E.U8 R210, desc[UR14][R174.64] ;  /* 0x0000000eaed28981 */ /* 0x0000a4000c1e1100 */
[----:B0-----:R-:W-:-:S05]  /*d040*/  IADD3 R174, P1, R173, R231, RZ ;  /* 0x000000e7adae7210 */ /* 0x001fca0007f3e0ff */
[----:B------:R-:W-:-:S05]  /*d050*/  IMAD.X R175, R172, 0x1, R230, P1 ;  /* 0x00000001acaf7824 */ /* 0x000fca00008e06e6 */
        /* <DEDUP_REMOVED lines=9> */
[----:B------:R0:W2:Y:S01]  /*d0f0*/  @!P0 LDG.E.U8 R195, desc[UR14][R174.64] ;  /* 0x0000000eaec38981 */ /* 0x0000a2000c1e1100 */
[----:B------:R-:W-:Y:S02]  /*d100*/  PRMT R194, RZ, 0x7610, R194 ;  /* 0x00007610ffc27816 */ /* 0x000fe400000000c2 */
        /* <DEDUP_REMOVED lines=11> */
[----:B-1----:R-:W-:-:S03]  /*d1c0*/  PRMT R186, RZ, 0x7610, R186 ;  /* 0x00007610ffba7816 */ /* 0x002fc600000000ba */
[----:B------:R0:W-:Y:S04]  /*d1d0*/  STL [R1+0x51c], R0 ;  /* 0x00051c0001007387 */ /* 0x0001e80000100800 */
[----:B------:R-:W-:Y:S04]  /*d1e0*/  STS.U8 [R238+UR12+0x400a], R181 ;  /* 0x00400ab5ee007988 */ /* 0x000fe8000800000c */
[----:B------:R1:W-:Y:S01]  /*d1f0*/  STS.U8 [R238+UR12+0x400e], R180 ;  /* 0x00400eb4ee007988 */ /* 0x0003e2000800000c */
[----:B---3--:R-:W-:-:S05]  /*d200*/  IADD3 R174, P1, R173, R185, RZ ;  /* 0x000000b9adae7210 */ /* 0x008fca0007f3e0ff */
[----:B------:R-:W-:Y:S02]  /*d210*/  IMAD.X R175, R172, 0x1, R0, P1 ;  /* 0x00000001acaf7824 */ /* 0x000fe400008e0600 */
[----:B0-----:R-:W3:Y:S04]  /*d220*/  LDL R0, [R1+0x264] ;  /* 0x0002640001007983 */ /* 0x001ee80000100800 */
[----:B------:R4:W3:Y:S04]  /*d230*/  @!P0 LDG.E.U8 R186, desc[UR14][R174.64] ;  /* 0x0000000eaeba8981 */ /* 0x0008e8000c1e1100 */
[----:B-1----:R-:W3:Y:S01]  /*d240*/  LDL.LU R238, [R1+0x2b8] ;  /* 0x0002b80001ee7983 */ /* 0x002ee20000300800 */
[----:B----4-:R-:W-:-:S03]  /*d250*/  IADD3 R174, P1, R173, R183, RZ ;  /* 0x000000b7adae7210 */ /* 0x010fc60007f3e0ff */
[----:B------:R-:W4:Y:S02]  /*d260*/  LDL R183, [R1+0x240] ;  /* 0x0002400001b77983 */ /* 0x000f240000100800 */
[----:B------:R-:W-:Y:S02]  /*d270*/  IMAD.X R175, R172, 0x1, R2, P1 ;  /* 0x00000001acaf7824 */ /* 0x000fe400008e0602 */
[----:B------:R0:W-:Y:S04]  /*d280*/  STL [R1+0x520], R2 ;  /* 0x0005200201007387 */ /* 0x0001e80000100800 */
[----:B0-----:R-:W2:Y:S01]  /*d290*/  LDL R2, [R1+0x284] ;  /* 0x0002840001027983 */ /* 0x001ea20000100800 */
[----:B------:R-:W-:-:S06]  /*d2a0*/  PRMT R181, RZ, 0x7610, R181 ;  /* 0x00007610ffb57816 */ /* 0x000fcc00000000b5 */
[----:B------:R2:W4:Y:S01]  /*d2b0*/  @!P0 LDG.E.U8 R181, desc[UR14][R174.64] ;  /* 0x0000000eaeb58981 */ /* 0x000522000c1e1100 */
[----:B------:R-:W-:Y:S01]  /*d2c0*/  PRMT R180, RZ, 0x7610, R180 ;  /* 0x00007610ffb47816 */ /* 0x000fe200000000b4 */
[----:B------:R-:W0:Y:S01]  /*d2d0*/  S2R R185, SR_TID.X ;  /* 0x0000000000b97919 */ /* 0x000e220000002100 */
[----:B--2---:R-:W-:Y:S02]  /*d2e0*/  IADD3 R174, P1, R173, R2, RZ ;  /* 0x00000002adae7210 */ /* 0x004fe40007f3e0ff */
[----:B0-----:R-:W-:Y:S01]  /*d2f0*/  LOP3.LUT R185, R185, 0x7f, RZ, 0xc0, !PT ;  /* 0x0000007fb9b97812 */ /* 0x001fe200078ec0ff */
[----:B------:R-:W2:Y:S02]  /*d300*/  LDL R2, [R1+0x204] ;  /* 0x0002040001027983 */ /* 0x000ea40000100800 */
[----:B------:R-:W-:Y:S02]  /*d310*/  IMAD.X R175, R172, 0x1, R247, P1 ;  /* 0x00000001acaf7824 */ /* 0x000fe400008e06f7 */
[----:B------:R0:W-:Y:S04]  /*d320*/  STS.U8 [R185+UR12], R179 ;  /* 0x000000b3b9007988 */ /* 0x0001e8000800000c */
[----:B------:R3:W2:Y:S04]  /*d330*/  @!P0 LDG.E.U8 R180, desc[UR14][R174.64] ;  /* 0x0000000eaeb48981 */ /* 0x0006a8000c1e1100 */
[----:B------:R1:W-:Y:S04]  /*d340*/  STS.U8 [R185+UR12+0x200], R178 ;  /* 0x000200b2b9007988 */ /* 0x0003e8000800000c */
[----:B------:R-:W2:Y:S04]  /*d350*/  LDL R247, [R1+0x220] ;  /* 0x0002200001f77983 */ /* 0x000ea80000100800 */
[----:B------:R-:W4:Y:S01]  /*d360*/  LDL R175, [R1+0x260] ;  /* 0x0002600001af7983 */ /* 0x000f220000100800 */
[----:B---3--:R-:W-:-:S02]  /*d370*/  IADD3 R174, P1, R173, R0, RZ ;  /* 0x00000000adae7210 */ /* 0x008fc40007f3e0ff */
[----:B0-----:R-:W-:Y:S01]  /*d380*/  PRMT R179, RZ, 0x7610, R179 ;  /* 0x00007610ffb37816 */ /* 0x001fe200000000b3 */
[----:B------:R-:W3:Y:S02]  /*d390*/  LDL R0, [R1+0x200] ;  /* 0x0002000001007983 */ /* 0x000ee40000100800 */
[----:B----4-:R-:W-:-:S05]  /*d3a0*/  IMAD.X R175, R172, 0x1, R175, P1 ;  /* 0x00000001acaf7824 */ /* 0x010fca00008e06af */
[----:B------:R0:W4:Y:S04]  /*d3b0*/  @!P0 LDG.E.U8 R179, desc[UR14][R174.64] ;  /* 0x0000000eaeb38981 */ /* 0x000128000c1e1100 */
[----:B------:R-:W0:Y:S01]  /*d3c0*/  LDL R175, [R1+0x244] ;  /* 0x0002440001af7983 */ /* 0x000e220000100800 */
[----:B-1----:R-:W-:Y:S02]  /*d3d0*/  PRMT R178, RZ, 0x7610, R178 ;  /* 0x00007610ffb27816 */ /* 0x002fe400000000b2 */
[----:B0-----:R-:W-:-:S05]  /*d3e0*/  IADD3 R174, P1, R173, R175, RZ ;  /* 0x000000afadae7210 */ /* 0x001fca0007f3e0ff */
[----:B------:R-:W-:Y:S02]  /*d3f0*/  IMAD.X R175, R172, 0x1, R183, P1 ;  /* 0x00000001acaf7824 */ /* 0x000fe400008e06b7 */
[----:B------:R-:W4:Y:S04]  /*d400*/  LDL R183, [R1+0x1e4] ;  /* 0x0001e40001b77983 */ /* 0x000f280000100800 */
[----:B------:R0:W4:Y:S04]  /*d410*/  @!P0 LDG.E.U8 R178, desc[UR14][R174.64] ;  /* 0x0000000eaeb28981 */ /* 0x000128000c1e1100 */
[----:B------:R-:W0:Y:S04]  /*d420*/  LDL R175, [R1+0x224] ;  /* 0x0002240001af7983 */ /* 0x000e280000100800 */
[----:B------:R1:W-:Y:S02]  /*d430*/  STS.U8 [R185+UR12+0x400], R177 ;  /* 0x000400b1b9007988 */ /* 0x0003e4000800000c */
[----:B-1----:R-:W-:-:S02]  /*d440*/  PRMT R177, RZ, 0x7610, R177 ;  /* 0x00007610ffb17816 */ /* 0x002fc400000000b1 */
[----:B------:R-:W-:Y:S01]  /*d450*/  STS.U8 [R185+UR12+0x800], R182 ;  /* 0x000800b6b9007988 */ /* 0x000fe2000800000c */
[----:B0-----:R-:W-:-:S05]  /*d460*/  IADD3 R174, P1, R173, R175, RZ ;  /* 0x000000afadae7210 */ /* 0x001fca0007f3e0ff */
[----:B--2---:R-:W-:Y:S01]  /*d470*/  IMAD.X R175, R172, 0x1, R247, P1 ;  /* 0x00000001acaf7824 */ /* 0x004fe200008e06f7 */
[----:B------:R0:W-:Y:S04]  /*d480*/  STS.U8 [R185+UR12+0x600], R176 ;  /* 0x000600b0b9007988 */ /* 0x0001e8000800000c */
[----:B------:R1:W2:Y:S04]  /*d490*/  @!P0 LDG.E.U8 R177, desc[UR14][R174.64] ;  /* 0x0000000eaeb18981 */ /* 0x0002a8000c1e1100 */
[----:B------:R4:W-:Y:S04]  /*d4a0*/  STS.U8 [R185+UR12+0xa00], R189 ;  /* 0x000a00bdb9007988 */ /* 0x0009e8000800000c */
[----:B------:R-:W2:Y:S01]  /*d4b0*/  LDL R247, [R1+0x1a0] ;  /* 0x0001a00001f77983 */ /* 0x000ea20000100800 */
[----:B-1----:R-:W-:-:S02]  /*d4c0*/  IADD3 R174, P1, R173, R2, RZ ;  /* 0x00000002adae7210 */ /* 0x002fc40007f3e0ff */
[----:B0-----:R-:W-:Y:S01]  /*d4d0*/  PRMT R176, RZ, 0x7610, R176 ;  /* 0x00007610ffb07816 */ /* 0x001fe200000000b0 */
[----:B------:R-:W2:Y:S02]  /*d4e0*/  LDL R2, [R1+0x184] ;  /* 0x0001840001027983 */ /* 0x000ea40000100800 */
[C---:B---3--:R-:W-:Y:S01]  /*d4f0*/  IMAD.X R175, R172.reuse, 0x1, R0, P1 ;  /* 0x00000001acaf7824 */ /* 0x048fe200008e0600 */
[----:B----4-:R-:W-:Y:S01]  /*d500*/  IADD3 R182, P1, R173, R183, RZ ;  /* 0x000000b7adb67210 */ /* 0x010fe20007f3e0ff */
[----:B------:R-:W3:Y:S04]  /*d510*/  LDL R189, [R1+0x1a4] ;  /* 0x0001a40001bd7983 */ /* 0x000ee80000100800 */
[----:B------:R-:W4:Y:S04]  /*d520*/  LDL R183, [R1+0x1e0] ;  /* 0x0001e00001b77983 */ /* 0x000f280000100800 */
[----:B------:R0:W2:Y:S04]  /*d530*/  @!P0 LDG.E.U8 R176, desc[UR14][R174.64] ;  /* 0x0000000eaeb08981 */ /* 0x0000a8000c1e1100 */
[----:B------:R-:W2:Y:S01]  /*d540*/  LDL R0, [R1+0x180] ;  /* 0x0001800001007983 */ /* 0x000ea20000100800 */
[----:B0-----:R-:W-:Y:S01]  /*d550*/  PRMT R175, RZ, 0x7610, R175 ;  /* 0x00007610ffaf7816 */ /* 0x001fe200000000af */
[----:B----4-:R-:W-:-:S05]  /*d560*/  IMAD.X R183, R172, 0x1, R183, P1 ;  /* 0x00000001acb77824 */ /* 0x010fca00008e06b7 */
[----:B------:R0:W4:Y:S04]  /*d570*/  @!P0 LDG.E.U8 R175, desc[UR14][R182.64] ;  /* 0x0000000eb6af8981 */ /* 0x000128000c1e1100 */
[----:B------:R-:W0:Y:S02]  /*d580*/  LDL R183, [R1+0x1c4] ;  /* 0x0001c40001b77983 */ /* 0x000e240000100800 */
[----:B0-----:R-:W-:Y:S02]  /*d590*/  IADD3 R182, P1, R173, R183, RZ ;  /* 0x000000b7adb67210 */ /* 0x001fe40007f3e0ff */
[----:B------:R-:W3:Y:S01]  /*d5a0*/  LDL R183, [R1+0x1c0] ;  /* 0x0001c00001b77983 */ /* 0x000ee20000100800 */
[----:B------:R-:W-:-:S03]  /*d5b0*/  PRMT R174, RZ, 0x7610, R174 ;  /* 0x00007610ffae7816 */ /* 0x000fc600000000ae */
[----:B------:R0:W-:Y:S01]  /*d5c0*/  STS.U8 [R185+UR12+0xc00], R188 ;  /* 0x000c00bcb9007988 */ /* 0x0001e2000800000c */
[----:B---3--:R-:W-:Y:S01]  /*d5d0*/  IMAD.X R183, R172, 0x1, R183, P1 ;  /* 0x00000001acb77824 */ /* 0x008fe200008e06b7 */
[----:B0-----:R-:W-:-:S04]  /*d5e0*/  IADD3 R188, P1, R173, R189, RZ ;  /* 0x000000bdadbc7210 */ /* 0x001fc80007f3e0ff */
[----:B------:R0:W3:Y:S01]  /*d5f0*/  @!P0 LDG.E.U8 R174, desc[UR14][R182.64] ;  /* 0x0000000eb6ae8981 */ /* 0x0000e2000c1e1100 */
[----:B--2---:R-:W-:-:S03]  /*d600*/  IMAD.X R189, R172, 0x1, R247, P1 ;  /* 0x00000001acbd7824 */ /* 0x004fc600008e06f7 */
[----:B------:R1:W-:Y:S04]  /*d610*/  STS.U8 [R185+UR12+0x1000], R184 ;  /* 0x001000b8b9007988 */ /* 0x0003e8000800000c */
[----:B------:R2:W-:Y:S01]  /*d620*/  STS.U8 [R185+UR12+0xe00], R191 ;  /* 0x000e00bfb9007988 */ /* 0x0005e2000800000c */
[----:B0-----:R-:W-:Y:S02]  /*d630*/  PRMT R182, RZ, 0x7610, R182 ;  /* 0x00007610ffb67816 */ /* 0x001fe400000000b6 */
[----:B------:R-:W-:Y:S01]  /*d640*/  PRMT R183, RZ, 0x7610, R183 ;  /* 0x00007610ffb77816 */ /* 0x000fe200000000b7 */
[----:B------:R-:W4:Y:S04]  /*d650*/  LDL R247, [R1+0x120] ;  /* 0x0001200001f77983 */ /* 0x000f280000100800 */
[----:B------:R0:W3:Y:S01]  /*d660*/  @!P0 LDG.E.U8 R182, desc[UR14][R188.64] ;  /* 0x0000000ebcb68981 */ /* 0x0000e2000c1e1100 */
[----:B-1----:R-:W-:-:S03]  /*d670*/  PRMT R184, RZ, 0x7610, R184 ;  /* 0x00007610ffb87816 */ /* 0x002fc600000000b8 */
[----:B--2---:R-:W2:Y:S01]  /*d680*/  LDL R191, [R1+0x124] ;  /* 0x0001240001bf7983 */ /* 0x004ea20000100800 */
[----:B0-----:R-:W-:-:S03]  /*d690*/  IADD3 R188, P1, R173, R2, RZ ;  /* 0x00000002adbc7210 */ /* 0x001fc60007f3e0ff */
[----:B------:R-:W3:Y:S02]  /*d6a0*/  LDL R2, [R1+0x104] ;  /* 0x0001040001027983 */ /* 0x000ee40000100800 */
[----:B------:R-:W-:Y:S02]  /*d6b0*/  IMAD.X R189, R172, 0x1, R0, P1 ;  /* 0x00000001acbd7824 */ /* 0x000fe400008e0600 */
[----:B------:R-:W3:Y:S04]  /*d6c0*/  LDL R0, [R1+0x100] ;  /* 0x0001000001007983 */ /* 0x000ee80000100800 */
[----:B------:R0:W3:Y:S04]  /*d6d0*/  @!P0 LDG.E.U8 R183, desc[UR14][R188.64] ;  /* 0x0000000ebcb78981 */ /* 0x0000e8000c1e1100 */
[----:B------:R-:W0:Y:S02]  /*d6e0*/  LDL R189, [R1+0x164] ;  /* 0x0001640001bd7983 */ /* 0x000e240000100800 */
[----:B0-----:R-:W-:-:S02]  /*d6f0*/  IADD3 R188, P1, R173, R189, RZ ;  /* 0x000000bdadbc7210 */ /* 0x001fc40007f3e0ff */
[----:B------:R-:W4:Y:S03]  /*d700*/  LDL R189, [R1+0x160] ;  /* 0x0001600001bd7983 */ /* 0x000f260000100800 */
[----:B----4-:R-:W-:-:S05]  /*d710*/  IMAD.X R189, R172, 0x1, R189, P1 ;  /* 0x00000001acbd7824 */ /* 0x010fca00008e06bd */
[----:B------:R0:W4:Y:S04]  /*d720*/  @!P0 LDG.E.U8 R184, desc[UR14][R188.64] ;  /* 0x0000000ebcb88981 */ /* 0x000128000c1e1100 */
[----:B------:R-:W0:Y:S02]  /*d730*/  LDL R189, [R1+0x144] ;  /* 0x0001440001bd7983 */ /* 0x000e240000100800 */
[C---:B0-----:R-:W-:Y:S02]  /*d740*/  IADD3 R188, P1, R173.reuse, R189, RZ ;  /* 0x000000bdadbc7210 */ /* 0x041fe40007f3e0ff */
[----:B------:R-:W2:Y:S04]  /*d750*/  LDL R189, [R1+0x140] ;  /* 0x0001400001bd7983 */ /* 0x000ea80000100800 */
[----:B------:R0:W-:Y:S04]  /*d760*/  STS.U8 [R185+UR12+0x1200], R187 ;  /* 0x001200bbb9007988 */ /* 0x0001e8000800000c */
[----:B------:R1:W-:Y:S01]  /*d770*/  STS.U8 [R185+UR12+0x1400], R190 ;  /* 0x001400beb9007988 */ /* 0x0003e2000800000c */
[----:B0-----:R-:W-:Y:S01]  /*d780*/  PRMT R187, RZ, 0x7610, R187 ;  /* 0x00007610ffbb7816 */ /* 0x001fe200000000bb */
[----:B--2---:R-:W-:Y:S01]  /*d790*/  IMAD.X R189, R172, 0x1, R189, P1 ;  /* 0x00000001acbd7824 */ /* 0x004fe200008e06bd */
[----:B-1----:R-:W-:-:S04]  /*d7a0*/  IADD3 R190, P1, R173, R191, RZ ;  /* 0x000000bfadbe7210 */ /* 0x002fc80007f3e0ff */
[----:B------:R0:W2:Y:S01]  /*d7b0*/  @!P0 LDG.E.U8 R187, desc[UR14][R188.64] ;  /* 0x0000000ebcbb8981 */ /* 0x0000a2000c1e1100 */
[----:B------:R-:W-:-:S03]  /*d7c0*/  IMAD.X R191, R172, 0x1, R247, P1 ;  /* 0x00000001acbf7824 */ /* 0x000fc600008e06f7 */
[----:B------:R1:W-:Y:S04]  /*d7d0*/  STS.U8 [R185+UR12+0x1800], R198 ;  /* 0x001800c6b9007988 */ /* 0x0003e8000800000c */
[----:B------:R4:W-:Y:S01]  /*d7e0*/  STS.U8 [R185+UR12+0x1a00], R199 ;  /* 0x001a00c7b9007988 */ /* 0x0009e2000800000c */
[----:B0-----:R-:W-:Y:S02]  /*d7f0*/  PRMT R188, RZ, 0x7610, R188 ;  /* 0x00007610ffbc7816 */ /* 0x001fe400000000bc */
[----:B------:R-:W-:Y:S01]  /*d800*/  PRMT R189, RZ, 0x7610, R189 ;  /* 0x00007610ffbd7816 */ /* 0x000fe200000000bd */
[----:B------:R-:W2:Y:S04]  /*d810*/  LDL R247, [R1+0xa0] ;  /* 0x0000a00001f77983 */ /* 0x000ea80000100800 */
[----:B------:R3:W2:Y:S02]  /*d820*/  @!P0 LDG.E.U8 R188, desc[UR14][R190.64] ;  /* 0x0000000ebebc8981 */ /* 0x0006a4000c1e1100 */
[----:B---3--:R-:W-:-:S02]  /*d830*/  IADD3 R190, P1, R173, R2, RZ ;  /* 0x00000002adbe7210 */ /* 0x008fc40007f3e0ff */
[----:B-1----:R-:W-:Y:S01]  /*d840*/  PRMT R198, RZ, 0x7610, R198 ;  /* 0x00007610ffc67816 */ /* 0x002fe200000000c6 */
[----:B------:R-:W3:Y:S02]  /*d850*/  LDL R2, [R1+0x84] ;  /* 0x0000840001027983 */ /* 0x000ee40000100800 */
[----:B------:R-:W-:Y:S01]  /*d860*/  IMAD.X R191, R172, 0x1, R0, P1 ;  /* 0x00000001acbf7824 */ /* 0x000fe200008e0600 */
[----:B----4-:R-:W-:Y:S01]  /*d870*/  PRMT R199, RZ, 0x7610, R199 ;  /* 0x00007610ffc77816 */ /* 0x010fe200000000c7 */
[----:B------:R-:W4:Y:S04]  /*d880*/  LDL R0, [R1+0x80] ;  /* 0x0000800001007983 */ /* 0x000f280000100800 */
[----:B------:R0:W4:Y:S04]  /*d890*/  @!P0 LDG.E.U8 R189, desc[UR14][R190.64] ;  /* 0x0000000ebebd8981 */ /* 0x000128000c1e1100 */
[----:B------:R-:W0:Y:S02]  /*d8a0*/  LDL R191, [R1+0xe4] ;  /* 0x0000e40001bf7983 */ /* 0x000e240000100800 */
[----:B0-----:R-:W-:-:S02]  /*d8b0*/  IADD3 R190, P1, R173, R191, RZ ;  /* 0x000000bfadbe7210 */ /* 0x001fc40007f3e0ff */
[----:B------:R-:W2:Y:S03]  /*d8c0*/  LDL R191, [R1+0xe0] ;  /* 0x0000e00001bf7983 */ /* 0x000ea60000100800 */
[----:B--2---:R-:W-:-:S05]  /*d8d0*/  IMAD.X R191, R172, 0x1, R191, P1 ;  /* 0x00000001acbf7824 */ /* 0x004fca00008e06bf */
[----:B------:R0:W2:Y:S04]  /*d8e0*/  @!P0 LDG.E.U8 R198, desc[UR14][R190.64] ;  /* 0x0000000ebec68981 */ /* 0x0000a8000c1e1100 */
[----:B------:R-:W0:Y:S02]  /*d8f0*/  LDL R191, [R1+0xc4] ;  /* 0x0000c40001bf7983 */ /* 0x000e240000100800 */
[----:B0-----:R-:W-:Y:S02]  /*d900*/  IADD3 R190, P1, R173, R191, RZ ;  /* 0x000000bfadbe7210 */ /* 0x001fe40007f3e0ff */
[----:B------:R-:W3:Y:S03]  /*d910*/  LDL R191, [R1+0xc0] ;  /* 0x0000c00001bf7983 */ /* 0x000ee60000100800 */
[----:B---3--:R-:W-:-:S05]  /*d920*/  IMAD.X R191, R172, 0x1, R191, P1 ;  /* 0x00000001acbf7824 */ /* 0x008fca00008e06bf */
[----:B------:R0:W3:Y:S04]  /*d930*/  @!P0 LDG.E.U8 R199, desc[UR14][R190.64] ;  /* 0x0000000ebec78981 */ /* 0x0000e8000c1e1100 */
[----:B------:R-:W0:Y:S04]  /*d940*/  LDL R191, [R1+0xa4] ;  /* 0x0000a40001bf7983 */ /* 0x000e280000100800 */
[----:B------:R1:W-:Y:S02]  /*d950*/  STS.U8 [R185+UR12+0x1c00], R200 ;  /* 0x001c00c8b9007988 */ /* 0x0003e4000800000c */
[----:B-1----:R-:W-:-:S02]  /*d960*/  PRMT R200, RZ, 0x7610, R200 ;  /* 0x00007610ffc87816 */ /* 0x002fc400000000c8 */
[----:B------:R1:W-:Y:S02]  /*d970*/  STS.U8 [R185+UR12+0x1e00], R201 ;  /* 0x001e00c9b9007988 */ /* 0x0003e4000800000c */
[----:B-1----:R-:W-:Y:S02]  /*d980*/  PRMT R201, RZ, 0x7610, R201 ;  /* 0x00007610ffc97816 */ /* 0x002fe400000000c9 */
[----:B0-----:R-:W-:-:S05]  /*d990*/  IADD3 R190, P1, R173, R191, RZ ;  /* 0x000000bfadbe7210 */ /* 0x001fca0007f3e0ff */
[----:B------:R-:W-:-:S05]  /*d9a0*/  IMAD.X R191, R172, 0x1, R247, P1 ;  /* 0x00000001acbf7824 */ /* 0x000fca00008e06f7 */
[----:B------:R0:W3:Y:S02]  /*d9b0*/  @!P0 LDG.E.U8 R200, desc[UR14][R190.64] ;  /* 0x0000000ebec88981 */ /* 0x0000e4000c1e1100 */
[C---:B0-----:R-:W-:Y:S02]  /*d9c0*/  IADD3 R190, P1, R173.reuse, R2, RZ ;  /* 0x00000002adbe7210 */ /* 0x041fe40007f3e0ff */
[----:B------:R-:W2:Y:S03]  /*d9d0*/  LDL R2, [R1+0x20] ;  /* 0x0000200001027983 */ /* 0x000ea60000100800 */
[----:B----4-:R-:W-:Y:S02]  /*d9e0*/  IMAD.X R191, R172, 0x1, R0, P1 ;  /* 0x00000001acbf7824 */ /* 0x010fe400008e0600 */
[----:B------:R-:W4:Y:S04]  /*d9f0*/  LDL R0, [R1] ;  /* 0x0000000001007983 */ /* 0x000f280000100800 */
[----:B------:R-:W3:Y:S04]  /*da00*/  LDL.LU R247, [R1+0x4] ;  /* 0x0000040001f77983 */ /* 0x000ee80000300800 */
[----:B------:R0:W4:Y:S04]  /*da10*/  @!P0 LDG.E.U8 R201, desc[UR14][R190.64] ;  /* 0x0000000ebec98981 */ /* 0x000128000c1e1100 */
[----:B------:R-:W0:Y:S02]  /*da20*/  LDL R191, [R1+0x64] ;  /* 0x0000640001bf7983 */ /* 0x000e240000100800 */
[----:B0-----:R-:W-:-:S02]  /*da30*/  IADD3 R190, P1, R173, R191, RZ ;  /* 0x000000bfadbe7210 */ /* 0x001fc40007f3e0ff */
[----:B------:R-:W2:Y:S04]  /*da40*/  LDL R191, [R1+0x60] ;  /* 0x0000600001bf7983 */ /* 0x000ea80000100800 */
[----:B------:R0:W-:Y:S02]  /*da50*/  STS.U8 [R185+UR12+0x2000], R202 ;  /* 0x002000cab9007988 */ /* 0x0001e4000800000c */
[----:B0-----:R-:W-:Y:S01]  /*da60*/  PRMT R202, RZ, 0x7610, R202 ;  /* 0x00007610ffca7816 */ /* 0x001fe200000000ca */
[----:B--2---:R-:W-:-:S05]  /*da70*/  IMAD.X R191, R172, 0x1, R191, P1 ;  /* 0x00000001acbf7824 */ /* 0x004fca00008e06bf */
[----:B------:R0:W2:Y:S04]  /*da80*/  @!P0 LDG.E.U8 R202, desc[UR14][R190.64] ;  /* 0x0000000ebeca8981 */ /* 0x0000a8000c1e1100 */
[----:B------:R-:W0:Y:S02]  /*da90*/  LDL R191, [R1+0x44] ;  /* 0x0000440001bf7983 */ /* 0x000e240000100800 */
[----:B0-----:R-:W-:Y:S02]  /*daa0*/  IADD3 R190, P1, R173, R191, RZ ;  /* 0x000000bfadbe7210 */ /* 0x001fe40007f3e0ff */
        /* <DEDUP_REMOVED lines=8> */
[----:B------:R1:W-:Y:S02]  /*db30*/  STS.U8 [R185+UR12+0x2600], R205 ;  /* 0x002600cdb9007988 */ /* 0x0003e4000800000c */
[----:B-1----:R-:W-:Y:S02]  /*db40*/  PRMT R205, RZ, 0x7610, R205 ;  /* 0x00007610ffcd7816 */ /* 0x002fe400000000cd */
[----:B------:R1:W-:Y:S02]  /*db50*/  STS.U8 [R185+UR12+0x2800], R206 ;  /* 0x002800ceb9007988 */ /* 0x0003e4000800000c */
[----:B-1----:R-:W-:Y:S02]  /*db60*/  PRMT R206, RZ, 0x7610, R206 ;  /* 0x00007610ffce7816 */ /* 0x002fe400000000ce */
        /* <DEDUP_REMOVED lines=16> */
[----:B0-----:R-:W-:-:S05]  /*dc70*/  IADD3 R190, P1, R173, R191, RZ ;  /* 0x000000bfadbe7210 */ /* 0x001fca0007f3e0ff */
[----:B------:R-:W-:Y:S01]  /*dc80*/  IMAD.X R191, R172, 0x1, R2, P1 ;  /* 0x00000001acbf7824 */ /* 0x000fe200008e0602 */
[----:B------:R0:W-:Y:S04]  /*dc90*/  STS.U8 [R185+UR12+0x3a00], R194 ;  /* 0x003a00c2b9007988 */ /* 0x0001e8000800000c */
[----:B------:R1:W3:Y:S04]  /*dca0*/  @!P0 LDG.E.U8 R204, desc[UR14][R190.64] ;  /* 0x0000000ebecc8981 */ /* 0x0002e8000c1e1100 */
[----:B------:R-:W2:Y:S01]  /*dcb0*/  LDL R2, [R1+0x2bc] ;  /* 0x0002bc0001027983 */ /* 0x000ea20000100800 */
[----:B-1----:R-:W-:-:S05]  /*dcc0*/  IADD3 R190, P1, R173, R247, RZ ;  /* 0x000000f7adbe7210 */ /* 0x002fca0007f3e0ff */
[----:B----4-:R-:W-:Y:S01]  /*dcd0*/  IMAD.X R191, R172, 0x1, R0, P1 ;  /* 0x00000001acbf7824 */ /* 0x010fe200008e0600 */
[----:B0-----:R-:W-:Y:S01]  /*dce0*/  PRMT R194, RZ, 0x7610, R194 ;  /* 0x00007610ffc27816 */ /* 0x001fe200000000c2 */
[----:B------:R-:W4:Y:S04]  /*dcf0*/  LDL R0, [R1+0x298] ;  /* 0x0002980001007983 */ /* 0x000f280000100800 */
[----:B------:R0:W3:Y:S02]  /*dd00*/  @!P0 LDG.E.U8 R205, desc[UR14][R190.64] ;  /* 0x0000000ebecd8981 */ /* 0x0000e4000c1e1100 */
[----:B0-----:R-:W-:-:S05]  /*dd10*/  IADD3 R190, P1, R173, R246, RZ ;  /* 0x000000f6adbe7210 */ /* 0x001fca0007f3e0ff */
[----:B------:R-:W-:-:S05]  /*dd20*/  IMAD.X R191, R172, 0x1, R245, P1 ;  /* 0x00000001acbf7824 */ /* 0x000fca00008e06f5 */
        /* <DEDUP_REMOVED lines=24> */
[----:B------:R0:W3:Y:S04]  /*deb0*/  @!P0 LDG.E.U8 R195, desc[UR14][R190.64] ;  /* 0x0000000ebec38981 */ /* 0x0000e8000c1e1100 */
[----:B------:R-:W0:Y:S02]  /*dec0*/  LDL R191, [R1+0x27c] ;  /* 0x00027c0001bf7983 */ /* 0x000e240000100800 */
[----:B0-----:R-:W-:Y:S02]  /*ded0*/  IADD3 R190, P1, R173, R191, RZ ;  /* 0x000000bfadbe7210 */ /* 0x001fe40007f3e0ff */
[----:B------:R-:W2:Y:S03]  /*dee0*/  LDL R191, [R1+0x278] ;  /* 0x0002780001bf7983 */ /* 0x000ea60000100800 */
[----:B--2---:R-:W-:-:S05]  /*def0*/  IMAD.X R191, R172, 0x1, R191, P1 ;  /* 0x00000001acbf7824 */ /* 0x004fca00008e06bf */
[----:B------:R0:W2:Y:S04]  /*df00*/  @!P0 LDG.E.U8 R194, desc[UR14][R190.64] ;  /* 0x0000000ebec28981 */ /* 0x0000a8000c1e1100 */
[----:B------:R-:W0:Y:S04]  /*df10*/  LDL R191, [R1+0x29c] ;  /* 0x00029c0001bf7983 */ /* 0x000e280000100800 */
[----:B------:R1:W-:Y:S02]  /*df20*/  STS.U8 [R185+UR12+0x3c00], R193 ;  /* 0x003c00c1b9007988 */ /* 0x0003e4000800000c */
[----:B-1----:R-:W-:-:S02]  /*df30*/  PRMT R193, RZ, 0x7610, R193 ;  /* 0x00007610ffc17816 */ /* 0x002fc400000000c1 */
[----:B------:R1:W-:Y:S02]  /*df40*/  STS.U8 [R185+UR12+0x3e00], R192 ;  /* 0x003e00c0b9007988 */ /* 0x0003e4000800000c */
[----:B-1----:R-:W-:Y:S02]  /*df50*/  PRMT R192, RZ, 0x7610, R192 ;  /* 0x00007610ffc07816 */ /* 0x002fe400000000c0 */
[----:B0-----:R-:W-:-:S05]  /*df60*/  IADD3 R190, P1, R173, R191, RZ ;  /* 0x000000bfadbe7210 */ /* 0x001fca0007f3e0ff */
[C---:B----4-:R-:W-:Y:S02]  /*df70*/  IMAD.X R191, R172.reuse, 0x1, R0, P1 ;  /* 0x00000001acbf7824 */ /* 0x050fe400008e0600 */
[----:B------:R-:W4:Y:S04]  /*df80*/  LDL.LU R0, [R1+0x290] ;  /* 0x0002900001007983 */ /* 0x000f280000300800 */
[----:B------:R0:W2:Y:S02]  /*df90*/  @!P0 LDG.E.U8 R193, desc[UR14][R190.64] ;  /* 0x0000000ebec18981 */ /* 0x0000a4000c1e1100 */
[C---:B0-----:R-:W-:Y:S02]  /*dfa0*/  IADD3 R190, P1, R173.reuse, R2, RZ ;  /* 0x00000002adbe7210 */ /* 0x041fe40007f3e0ff */
[----:B------:R-:W4:Y:S03]  /*dfb0*/  LDL.LU R2, [R1+0x2b4] ;  /* 0x0002b40001027983 */ /* 0x000f260000300800 */
[----:B------:R-:W-:Y:S01]  /*dfc0*/  IMAD.X R191, R172, 0x1, R238, P1 ;  /* 0x00000001acbf7824 */ /* 0x000fe200008e06ee */
[----:B------:R0:W-:Y:S04]  /*dfd0*/  STL [R1+0x524], R238 ;  /* 0x000524ee01007387 */ /* 0x0001e80000100800 */
[----:B------:R1:W2:Y:S04]  /*dfe0*/  @!P0 LDG.E.U8 R192, desc[UR14][R190.64] ;  /* 0x0000000ebec08981 */ /* 0x0002a8000c1e1100 */
[----:B0-----:R-:W2:Y:S04]  /*dff0*/  LDL.LU R238, [R1+0x270] ;  /* 0x0002700001ee7983 */ /* 0x001ea80000300800 */
[----:B------:R-:W1:Y:S04]  /*e000*/  LDL R191, [R1+0x25c] ;  /* 0x00025c0001bf7983 */ /* 0x000e680000100800 */
[----:B------:R0:W-:Y:S01]  /*e010*/  STS.U8 [R185+UR12+0x1600], R212 ;  /* 0x001600d4b9007988 */ /* 0x0001e2000800000c */
[----:B-1----:R-:W-:-:S03]  /*e020*/  IADD3 R190, P1, R173, R191, RZ ;  /* 0x000000bfadbe7210 */ /* 0x002fc60007f3e0ff */
[----:B------:R-:W3:Y:S01]  /*e030*/  LDL R191, [R1+0x258] ;  /* 0x0002580001bf7983 */ /* 0x000ee20000100800 */
[----:B0-----:R-:W-:-:S05]  /*e040*/  LOP3.LUT R185, R185, 0x10, RZ, 0x3c, !PT ;  /* 0x00000010b9b97812 */ /* 0x001fca00078e3cff */
[----:B------:R0:W-:Y:S02]  /*e050*/  STS.U8 [R185+UR12+0x80], R186 ;  /* 0x000080bab9007988 */ /* 0x0001e4000800000c */
[----:B0-----:R-:W-:Y:S01]  /*e060*/  PRMT R186, RZ, 0x7610, R186 ;  /* 0x00007610ffba7816 */ /* 0x001fe200000000ba */
[----:B---3--:R-:W-:-:S05]  /*e070*/  IMAD.X R191, R172, 0x1, R191, P1 ;  /* 0x00000001acbf7824 */ /* 0x008fca00008e06bf */
[----:B------:R0:W3:Y:S04]  /*e080*/  @!P0 LDG.E.U8 R186, desc[UR14][R190.64] ;  /* 0x0000000ebeba8981 */ /* 0x0000e8000c1e1100 */
[----:B------:R-:W0:Y:S04]  /*e090*/  LDL R191, [R1+0x23c] ;  /* 0x00023c0001bf7983 */ /* 0x000e280000100800 */
[----:B------:R1:W-:Y:S04]  /*e0a0*/  STS.U8 [R185+UR12+0x280], R181 ;  /* 0x000280b5b9007988 */ /* 0x0003e8000800000c */
[----:B-1----:R-:W4:Y:S01]  /*e0b0*/  LDL R181, [R1+0x21c] ;  /* 0x00021c0001b57983 */ /* 0x002f220000100800 */
[----:B0-----:R-:W-:-:S03]  /*e0c0*/  IADD3 R190, P1, R173, R191, RZ ;  /* 0x000000bfadbe7210 */ /* 0x001fc60007f3e0ff */
[----:B------:R-:W2:Y:S04]  /*e0d0*/  LDL R191, [R1+0x238] ;  /* 0x0002380001bf7983 */ /* 0x000ea80000100800 */
[----:B------:R4:W-:Y:S01]  /*e0e0*/  STS.U8 [R185+UR12+0x480], R180 ;  /* 0x000480b4b9007988 */ /* 0x0009e2000800000c */
[----:B------:R-:W-:Y:S01]  /*e0f0*/  PRMT R212, RZ, 0x7610, R212 ;  /* 0x00007610ffd47816 */ /* 0x000fe200000000d4 */
[C---:B--2---:R-:W-:Y:S01]  /*e100*/  IMAD.X R191, R172.reuse, 0x1, R191, P1 ;  /* 0x00000001acbf7824 */ /* 0x044fe200008e06bf */
[----:B----4-:R-:W-:Y:S02]  /*e110*/  IADD3 R180, P1, R173, R181, RZ ;  /* 0x000000b5adb47210 */ /* 0x010fe40007f3e0ff */
[----:B------:R-:W2:Y:S04]  /*e120*/  LDL R181, [R1+0x218] ;  /* 0x0002180001b57983 */ /* 0x000ea80000100800 */
[----:B------:R0:W4:Y:S02]  /*e130*/  @!P0 LDG.E.U8 R212, desc[UR14][R190.64] ;  /* 0x0000000ebed48981 */ /* 0x000124000c1e1100 */
[----:B0-----:R-:W-:Y:S01]  /*e140*/  PRMT R190, RZ, 0x7610, R190 ;  /* 0x00007610ffbe7816 */ /* 0x001fe200000000be */
[----:B--2---:R-:W-:-:S05]  /*e150*/  IMAD.X R181, R172, 0x1, R181, P1 ;  /* 0x00000001acb57824 */ /* 0x004fca00008e06b5 */
[----:B------:R0:W2:Y:S04]  /*e160*/  @!P0 LDG.E.U8 R190, desc[UR14][R180.64] ;  /* 0x0000000eb4be8981 */ /* 0x0000a8000c1e1100 */
[----:B------:R-:W0:Y:S04]  /*e170*/  LDL R181, [R1+0x1fc] ;  /* 0x0001fc0001b57983 */ /* 0x000e280000100800 */
[----:B------:R1:W-:Y:S04]  /*e180*/  STS.U8 [R185+UR12+0x680], R179 ;  /* 0x000680b3b9007988 */ /* 0x0003e8000800000c */
[----:B-1----:R-:W3:Y:S01]  /*e190*/  LDL R179, [R1+0x1dc] ;  /* 0x0001dc0001b37983 */ /* 0x002ee20000100800 */
[----:B0-----:R-:W-:-:S03]  /*e1a0*/  IADD3 R180, P1, R173, R181, RZ ;  /* 0x000000b5adb47210 */ /* 0x001fc60007f3e0ff */
[----:B------:R-:W4:Y:S04]  /*e1b0*/  LDL R181, [R1+0x1f8] ;  /* 0x0001f80001b57983 */ /* 0x000f280000100800 */
[----:B------:R3:W-:Y:S01]  /*e1c0*/  STS.U8 [R185+UR12+0x880], R178 ;  /* 0x000880b2b9007988 */ /* 0x0007e2000800000c */
[----:B------:R-:W-:Y:S01]  /*e1d0*/  PRMT R191, RZ, 0x7610, R191 ;  /* 0x00007610ffbf7816 */ /* 0x000fe200000000bf */
[C---:B----4-:R-:W-:Y:S01]  /*e1e0*/  IMAD.X R181, R172.reuse, 0x1, R181, P1 ;  /* 0x00000001acb57824 */ /* 0x050fe200008e06b5 */
[----:B---3--:R-:W-:Y:S02]  /*e1f0*/  IADD3 R178, P1, R173, R179, RZ ;  /* 0x000000b3adb27210 */ /* 0x008fe40007f3e0ff */
[----:B------:R-:W3:Y:S04]  /*e200*/  LDL R179, [R1+0x1d8] ;  /* 0x0001d80001b37983 */ /* 0x000ee80000100800 */
[----:B------:R0:W4:Y:S02]  /*e210*/  @!P0 LDG.E.U8 R191, desc[UR14][R180.64] ;  /* 0x0000000eb4bf8981 */ /* 0x000124000c1e1100 */
[----:B0-----:R-:W-:Y:S01]  /*e220*/  PRMT R180, RZ, 0x7610, R180 ;  /* 0x00007610ffb47816 */ /* 0x001fe200000000b4 */
[----:B---3--:R-:W-:-:S05]  /*e230*/  IMAD.X R179, R172, 0x1, R179, P1 ;  /* 0x00000001acb37824 */ /* 0x008fca00008e06b3 */
[----:B------:R0:W3:Y:S04]  /*e240*/  @!P0 LDG.E.U8 R180, desc[UR14][R178.64] ;  /* 0x0000000eb2b48981 */ /* 0x0000e8000c1e1100 */
[----:B------:R-:W0:Y:S04]  /*e250*/  LDL R179, [R1+0x1bc] ;  /* 0x0001bc0001b37983 */ /* 0x000e280000100800 */
[----:B------:R1:W-:Y:S04]  /*e260*/  STS.U8 [R185+UR12+0xa80], R177 ;  /* 0x000a80b1b9007988 */ /* 0x0003e8000800000c */
[----:B-1----:R-:W2:Y:S01]  /*e270*/  LDL R177, [R1+0x19c] ;  /* 0x00019c0001b17983 */ /* 0x002ea20000100800 */
[----:B0-----:R-:W-:-:S03]  /*e280*/  IADD3 R178, P1, R173, R179, RZ ;  /* 0x000000b3adb27210 */ /* 0x001fc60007f3e0ff */
[----:B------:R-:W4:Y:S04]  /*e290*/  LDL R179, [R1+0x1b8] ;  /* 0x0001b80001b37983 */ /* 0x000f280000100800 */
[----:B------:R2:W-:Y:S01]  /*e2a0*/  STS.U8 [R185+UR12+0xc80], R176 ;  /* 0x000c80b0b9007988 */ /* 0x0005e2000800000c */
[----:B------:R-:W-:Y:S01]  /*e2b0*/  PRMT R181, RZ, 0x7610, R181 ;  /* 0x00007610ffb57816 */ /* 0x000fe200000000b5 */
[C---:B----4-:R-:W-:Y:S01]  /*e2c0*/  IMAD.X R179, R172.reuse, 0x1, R179, P1 ;  /* 0x00000001acb37824 */ /* 0x050fe200008e06b3 */
[----:B--2---:R-:W-:Y:S02]  /*e2d0*/  IADD3 R176, P1, R173, R177, RZ ;  /* 0x000000b1adb07210 */ /* 0x004fe40007f3e0ff */
        /* <DEDUP_REMOVED lines=27> */
[----:B------:R-:W4:Y:S04]  /*e490*/  LDL R175, [R1+0x118] ;  /* 0x0001180001af7983 */ /* 0x000f280000100800 */
[----:B------:R0:W-:Y:S02]  /*e4a0*/  STS.U8 [R185+UR12+0x1280], R182 ;  /* 0x001280b6b9007988 */ /* 0x0001e4000800000c */
[----:B0-----:R-:W-:Y:S01]  /*e4b0*/  PRMT R182, RZ, 0x7610, R182 ;  /* 0x00007610ffb67816 */ /* 0x001fe200000000b6 */
[----:B----4-:R-:W-:-:S05]  /*e4c0*/  IMAD.X R175, R172, 0x1, R175, P1 ;  /* 0x00000001acaf7824 */ /* 0x010fca00008e06af */
[----:B------:R0:W4:Y:S04]  /*e4d0*/  @!P0 LDG.E.U8 R182, desc[UR14][R174.64] ;  /* 0x0000000eaeb68981 */ /* 0x000128000c1e1100 */
[----:B------:R-:W0:Y:S02]  /*e4e0*/  LDL R175, [R1+0xfc] ;  /* 0x0000fc0001af7983 */ /* 0x000e240000100800 */
[----:B0-----:R-:W-:Y:S02]  /*e4f0*/  IADD3 R174, P1, R173, R175, RZ ;  /* 0x000000afadae7210 */ /* 0x001fe40007f3e0ff */
[----:B------:R-:W3:Y:S04]  /*e500*/  LDL R175, [R1+0xf8] ;  /* 0x0000f80001af7983 */ /* 0x000ee80000100800 */
[----:B------:R0:W-:Y:S02]  /*e510*/  STS.U8 [R185+UR12+0x1480], R183 ;  /* 0x001480b7b9007988 */ /* 0x0001e4000800000c */
[----:B0-----:R-:W-:Y:S01]  /*e520*/  PRMT R183, RZ, 0x7610, R183 ;  /* 0x00007610ffb77816 */ /* 0x001fe200000000b7 */
[----:B---3--:R-:W-:-:S05]  /*e530*/  IMAD.X R175, R172, 0x1, R175, P1 ;  /* 0x00000001acaf7824 */ /* 0x008fca00008e06af */
[----:B------:R0:W3:Y:S04]  /*e540*/  @!P0 LDG.E.U8 R183, desc[UR14][R174.64] ;  /* 0x0000000eaeb78981 */ /* 0x0000e8000c1e1100 */
[----:B------:R-:W0:Y:S02]  /*e550*/  LDL R175, [R1+0xdc] ;  /* 0x0000dc0001af7983 */ /* 0x000e240000100800 */
[----:B0-----:R-:W-:Y:S02]  /*e560*/  IADD3 R174, P1, R173, R175, RZ ;  /* 0x000000afadae7210 */ /* 0x001fe40007f3e0ff */
[----:B------:R-:W2:Y:S04]  /*e570*/  LDL R175, [R1+0xd8] ;  /* 0x0000d80001af7983 */ /* 0x000ea80000100800 */
[----:B------:R0:W-:Y:S02]  /*e580*/  STS.U8 [R185+UR12+0x1680], R184 ;  /* 0x001680b8b9007988 */ /* 0x0001e4000800000c */
[----:B0-----:R-:W-:Y:S01]  /*e590*/  PRMT R184, RZ, 0x7610, R184 ;  /* 0x00007610ffb87816 */ /* 0x001fe200000000b8 */
        /* <DEDUP_REMOVED lines=41> */
[----:B0-----:R-:W-:-:S02]  /*e830*/  PRMT R200, RZ, 0x7610, R200 ;  /* 0x00007610ffc87816 */ /* 0x001fc400000000c8 */
[----:B------:R0:W-:Y:S02]  /*e840*/  STS.U8 [R185+UR12+0x2480], R201 ;  /* 0x002480c9b9007988 */ /* 0x0001e4000800000c */
[----:B0-----:R-:W-:Y:S02]  /*e850*/  PRMT R201, RZ, 0x7610, R201 ;  /* 0x00007610ffc97816 */ /* 0x001fe400000000c9 */
[----:B------:R0:W-:Y:S02]  /*e860*/  STS.U8 [R185+UR12+0x2680], R202 ;  /* 0x002680cab9007988 */ /* 0x0001e4000800000c */
[----:B0-----:R-:W-:Y:S02]  /*e870*/  PRMT R202, RZ, 0x7610, R202 ;  /* 0x00007610ffca7816 */ /* 0x001fe400000000ca */
        /* <DEDUP_REMOVED lines=15> */
[----:B0-----:R-:W-:Y:S01]  /*e970*/  PRMT R197, RZ, 0x7610, R197 ;  /* 0x00007610ffc57816 */ /* 0x001fe200000000c5 */
[----:B--2---:R-:W-:-:S05]  /*e980*/  IMAD.X R175, R172, 0x1, R175, P1 ;  /* 0x00000001acaf7824 */ /* 0x004fca00008e06af */
        /* <DEDUP_REMOVED lines=30> */
[----:B------:R0:W2:Y:S04]  /*eb70*/  @!P0 LDG.E.U8 R197, desc[UR14][R174.64] ;  /* 0x0000000eaec58981 */ /* 0x0000a8000c1e1100 */
[----:B------:R-:W4:Y:S01]  /*eb80*/  LDL R175, [R1+0x2b0] ;  /* 0x0002b00001af7983 */ /* 0x000f220000100800 */
[----:B0-----:R-:W-:-:S03]  /*eb90*/  IADD3 R174, P1, R173, R2, RZ ;  /* 0x00000002adae7210 */ /* 0x001fc60007f3e0ff */
[----:B------:R0:W-:Y:S04]  /*eba0*/  STL [R1+0x528], R2 ;  /* 0x0005280201007387 */ /* 0x0001e80000100800 */
[----:B0-----:R-:W3:Y:S04]  /*ebb0*/  LDL.LU R2, [R1+0x294] ;  /* 0x0002940001027983 */ /* 0x001ee80000300800 */
[----:B------:R0:W-:Y:S02]  /*ebc0*/  STS.U8 [R185+UR12+0x3c80], R196 ;  /* 0x003c80c4b9007988 */ /* 0x0001e4000800000c */
[----:B0-----:R-:W-:-:S02]  /*ebd0*/  PRMT R196, RZ, 0x7610, R196 ;  /* 0x00007610ffc47816 */ /* 0x001fc400000000c4 */
[----:B------:R-:W-:Y:S04]  /*ebe0*/  STS.U8 [R185+UR12+0x3680], R210 ;  /* 0x003680d2b9007988 */ /* 0x000fe8000800000c */
[----:B------:R-:W-:Y:S04]  /*ebf0*/  STS.U8 [R185+UR12+0x3880], R211 ;  /* 0x003880d3b9007988 */ /* 0x000fe8000800000c */
[----:B------:R0:W-:Y:S02]  /*ec00*/  STS.U8 [R185+UR12+0x3e80], R195 ;  /* 0x003e80c3b9007988 */ /* 0x0001e4000800000c */
[----:B0-----:R-:W-:Y:S01]  /*ec10*/  PRMT R185, RZ, 0x7610, R185 ;  /* 0x00007610ffb97816 */ /* 0x001fe200000000b9 */
[----:B----4-:R-:W-:-:S05]  /*ec20*/  IMAD.X R175, R172, 0x1, R175, P1 ;  /* 0x00000001acaf7824 */ /* 0x010fca00008e06af */
[----:B------:R3:W4:Y:S02]  /*ec30*/  @!P0 LDG.E.U8 R196, desc[UR14][R174.64] ;  /* 0x0000000eaec48981 */ /* 0x000724000c1e1100 */
[----:B---3--:R-:W-:Y:S02]  /*ec40*/  IADD3 R174, P1, R173, R2, RZ ;  /* 0x00000002adae7210 */ /* 0x008fe40007f3e0ff */
[----:B------:R0:W-:Y:S03]  /*ec50*/  STL [R1+0x530], R2 ;  /* 0x0005300201007387 */ /* 0x0001e60000100800 */
[----:B------:R-:W-:-:S05]  /*ec60*/  IMAD.X R175, R172, 0x1, R0, P1 ;  /* 0x00000001acaf7824 */ /* 0x000fca00008e0600 */
[----:B------:R1:W3:Y:S04]  /*ec70*/  @!P0 LDG.E.U8 R185, desc[UR14][R174.64] ;  /* 0x0000000eaeb98981 */ /* 0x0002e8000c1e1100 */
[----:B0-----:R-:W2:Y:S04]  /*ec80*/  LDL.LU R2, [R1+0x230] ;  /* 0x0002300001027983 */ /* 0x001ea80000300800 */
[----:B------:R0:W-:Y:S04]  /*ec90*/  STL [R1+0x52c], R0 ;  /* 0x00052c0001007387 */ /* 0x0001e80000100800 */
[----:B0-----:R-:W4:Y:S04]  /*eca0*/  LDL.LU R0, [R1+0x250] ;  /* 0x0002500001007983 */ /* 0x001f280000300800 */
[----:B------:R-:W1:Y:S01]  /*ecb0*/  LDL R175, [R1+0x274] ;  /* 0x0002740001af7983 */ /* 0x000e620000100800 */
[----:B------:R-:W0:Y:S03]  /*ecc0*/  S2R R211, SR_TID.X ;  /* 0x0000000000d37919 */ /* 0x000e260000002100 */
[----:B------:R-:W-:Y:S01]  /*ecd0*/  STL [R1+0x534], R238 ;  /* 0x000534ee01007387 */ /* 0x000fe20000100800 */
[----:B0-----:R-:W-:-:S04]  /*ece0*/  LOP3.LUT R211, R211, 0x7f, RZ, 0xc0, !PT ;  /* 0x0000007fd3d37812 */ /* 0x001fc800078ec0ff */
[----:B------:R-:W-:-:S05]  /*ecf0*/  LOP3.LUT R195, R211, 0x20, RZ, 0x3c, !PT ;  /* 0x00000020d3c37812 */ /* 0x000fca00078e3cff */
[----:B------:R0:W-:Y:S02]  /*ed00*/  STS.U8 [R195+UR12+0x500], R194 ;  /* 0x000500c2c3007988 */ /* 0x0001e4000800000c */
[----:B0-----:R-:W-:Y:S02]  /*ed10*/  PRMT R194, RZ, 0x7610, R194 ;  /* 0x00007610ffc27816 */ /* 0x001fe400000000c2 */
[----:B-1----:R-:W-:-:S05]  /*ed20*/  IADD3 R174, P1, R173, R175, RZ ;  /* 0x000000afadae7210 */ /* 0x002fca0007f3e0ff */
[----:B------:R-:W-:Y:S02]  /*ed30*/  IMAD.X R175, R172, 0x1, R238, P1 ;  /* 0x00000001acaf7824 */ /* 0x000fe400008e06ee */
[----:B------:R-:W3:Y:S04]  /*ed40*/  LDL.LU R238, [R1+0x210] ;  /* 0x0002100001ee7983 */ /* 0x000ee80000300800 */
[----:B------:R0:W3:Y:S04]  /*ed50*/  @!P0 LDG.E.U8 R194, desc[UR14][R174.64] ;  /* 0x0000000eaec28981 */ /* 0x0000e8000c1e1100 */
[----:B------:R-:W0:Y:S04]  /*ed60*/  LDL R175, [R1+0x254] ;  /* 0x0002540001af7983 */ /* 0x000e280000100800 */
[----:B------:R1:W-:Y:S04]  /*ed70*/  STS.U8 [R195+UR12+0x300], R193 ;  /* 0x000300c1c3007988 */ /* 0x0003e8000800000c */
[----:B----4-:R4:W-:Y:S01]  /*ed80*/  STL [R1+0x538], R0 ;  /* 0x0005380001007387 */ /* 0x0109e20000100800 */
[----:B-1----:R-:W-:-:S02]  /*ed90*/  PRMT R193, RZ, 0x7610, R193 ;  /* 0x00007610ffc17816 */ /* 0x002fc400000000c1 */
[----:B0-----:R-:W-:-:S05]  /*eda0*/  IADD3 R174, P1, R173, R175, RZ ;  /* 0x000000afadae7210 */ /* 0x001fca0007f3e0ff */
[----:B------:R-:W-:Y:S02]  /*edb0*/  IMAD.X R175, R172, 0x1, R0, P1 ;  /* 0x00000001acaf7824 */ /* 0x000fe400008e0600 */
[----:B----4-:R-:W4:Y:S04]  /*edc0*/  LDL.LU R0, [R1+0x1f0] ;  /* 0x0001f00001007983 */ /* 0x010f280000300800 */
[----:B------:R0:W4:Y:S04]  /*edd0*/  @!P0 LDG.E.U8 R193, desc[UR14][R174.64] ;  /* 0x0000000eaec18981 */ /* 0x000128000c1e1100 */
[----:B------:R-:W0:Y:S04]  /*ede0*/  LDL R175, [R1+0x234] ;  /* 0x0002340001af7983 */ /* 0x000e280000100800 */
[----:B------:R1:W-:Y:S04]  /*edf0*/  STS.U8 [R195+UR12+0x100], R192 ;  /* 0x000100c0c3007988 */ /* 0x0003e8000800000c */
[----:B--2---:R2:W-:Y:S01]  /*ee00*/  STL [R1+0x53c], R2 ;  /* 0x00053c0201007387 */ /* 0x0045e20000100800 */
[----:B-1----:R-:W-:-:S02]  /*ee10*/  PRMT R192, RZ, 0x7610, R192 ;  /* 0x00007610ffc07816 */ /* 0x002fc400000000c0 */
[----:B0-----:R-:W-:-:S05]  /*ee20*/  IADD3 R174, P1, R173, R175, RZ ;  /* 0x000000afadae7210 */ /* 0x001fca0007f3e0ff */
[----:B------:R-:W-:Y:S02]  /*ee30*/  IMAD.X R175, R172, 0x1, R2, P1 ;  /* 0x00000001acaf7824 */ /* 0x000fe400008e0602 */
[----:B--2---:R-:W2:Y:S04]  /*ee40*/  LDL.LU R2, [R1+0x1d0] ;  /* 0x0001d00001027983 */ /* 0x004ea80000300800 */
[----:B------:R0:W2:Y:S04]  /*ee50*/  @!P0 LDG.E.U8 R192, desc[UR14][R174.64] ;  /* 0x0000000eaec08981 */ /* 0x0000a8000c1e1100 */
[----:B------:R-:W0:Y:S04]  /*ee60*/  LDL R175, [R1+0x214] ;  /* 0x0002140001af7983 */ /* 0x000e280000100800 */
[----:B------:R1:W-:Y:S04]  /*ee70*/  STS.U8 [R195+UR12+0x700], R186 ;  /* 0x000700bac3007988 */ /* 0x0003e8000800000c */
[----:B---3--:R3:W-:Y:S01]  /*ee80*/  STL [R1+0x540], R238 ;  /* 0x000540ee01007387 */ /* 0x0087e20000100800 */
[----:B-1----:R-:W-:-:S02]  /*ee90*/  PRMT R186, RZ, 0x7610, R186 ;  /* 0x00007610ffba7816 */ /* 0x002fc400000000ba */
[----:B0-----:R-:W-:-:S05]  /*eea0*/  IADD3 R174, P1, R173, R175, RZ ;  /* 0x000000afadae7210 */ /* 0x001fca0007f3e0ff */
[----:B------:R-:W-:Y:S02]  /*eeb0*/  IMAD.X R175, R172, 0x1, R238, P1 ;  /* 0x00000001acaf7824 */ /* 0x000fe400008e06ee */
[----:B---3--:R-:W3:Y:S04]  /*eec0*/  LDL.LU R238, [R1+0x1b0] ;  /* 0x0001b00001ee7983 */ /* 0x008ee80000300800 */
[----:B------:R0:W3:Y:S04]  /*eed0*/  @!P0 LDG.E.U8 R186, desc[UR14][R174.64] ;  /* 0x0000000eaeba8981 */ /* 0x0000e8000c1e1100 */
[----:B------:R-:W0:Y:S01]  /*eee0*/  LDL R175, [R1+0x1f4] ;  /* 0x0001f40001af7983 */ /* 0x000e220000100800 */
[----:B------:R-:W-:-:S03]  /*eef0*/  PRMT R210, RZ, 0x7610, R210 ;  /* 0x00007610ffd27816 */ /* 0x000fc600000000d2 */
[----:B------:R1:W-:Y:S04]  /*ef00*/  STS.U8 [R195+UR12+0x900], R212 ;  /* 0x000900d4c3007988 */ /* 0x0003e8000800000c */
[----:B-1----:R-:W3:Y:S04]  /*ef10*/  LDL R212, [R1+0x1b4] ;  /* 0x0001b40001d47983 */ /* 0x002ee80000100800 */
[----:B----4-:R1:W-:Y:S01]  /*ef20*/  STL [R1+0x544], R0 ;  /* 0x0005440001007387 */ /* 0x0103e20000100800 */
[----:B0-----:R-:W-:-:S05]  /*ef30*/  IADD3 R174, P1, R173, R175, RZ ;  /* 0x000000afadae7210 */ /* 0x001fca0007f3e0ff */
[----:B------:R-:W-:Y:S02]  /*ef40*/  IMAD.X R175, R172, 0x1, R0, P1 ;  /* 0x00000001acaf7824 */ /* 0x000fe400008e0600 */
[----:B-1----:R-:W4:Y:S04]  /*ef50*/  LDL.LU R0, [R1+0x190] ;  /* 0x0001900001007983 */ /* 0x002f280000300800 */
[----:B------:R0:W4:Y:S04]  /*ef60*/  @!P0 LDG.E.U8 R210, desc[UR14][R174.64] ;  /* 0x0000000eaed28981 */ /* 0x000128000c1e1100 */
[----:B------:R-:W0:Y:S04]  /*ef70*/  LDL R175, [R1+0x1d4] ;  /* 0x0001d40001af7983 */ /* 0x000e280000100800 */
[----:B------:R1:W-:Y:S02]  /*ef80*/  STS.U8 [R195+UR12+0xb00], R190 ;  /* 0x000b00bec3007988 */ /* 0x0003e4000800000c */
[----:B-1----:R-:W-:-:S02]  /*ef90*/  PRMT R190, RZ, 0x7610, R190 ;  /* 0x00007610ffbe7816 */ /* 0x002fc400000000be */
[----:B------:R1:W-:Y:S04]  /*efa0*/  STS.U8 [R195+UR12+0xd00], R191 ;  /* 0x000d00bfc3007988 */ /* 0x0003e8000800000c */
[----:B--2---:R2:W-:Y:S01]  /*efb0*/  STL [R1+0x548], R2 ;  /* 0x0005480201007387 */ /* 0x0045e20000100800 */
[----:B-1----:R-:W-:Y:S02]  /*efc0*/  PRMT R191, RZ, 0x7610, R191 ;  /* 0x00007610ffbf7816 */ /* 0x002fe400000000bf */
[----:B0-----:R-:W-:-:S05]  /*efd0*/  IADD3 R174, P1, R173, R175, RZ ;  /* 0x000000afadae7210 */ /* 0x001fca0007f3e0ff */
[C---:B------:R-:W-:Y:S02]  /*efe0*/  IMAD.X R175, R172.reuse, 0x1, R2, P1 ;  /* 0x00000001acaf7824 */ /* 0x040fe400008e0602 */
[----:B--2---:R-:W2:Y:S04]  /*eff0*/  LDL.LU R2, [R1+0x170] ;  /* 0x0001700001027983 */ /* 0x004ea80000300800 */
[----:B------:R3:W2:Y:S02]  /*f000*/  @!P0 LDG.E.U8 R190, desc[UR14][R174.64] ;  /* 0x0000000eaebe8981 */ /* 0x0006a4000c1e1100 */
[----:B---3--:R-:W-:Y:S02]  /*f010*/  IADD3 R174, P1, R173, R212, RZ ;  /* 0x000000d4adae7210 */ /* 0x008fe40007f3e0ff */
[----:B------:R-:W3:Y:S03]  /*f020*/  LDL.LU R212, [R1+0x154] ;  /* 0x0001540001d47983 */ /* 0x000ee60000300800 */
[----:B------:R-:W-:Y:S01]  /*f030*/  IMAD.X R175, R172, 0x1, R238, P1 ;  /* 0x00000001acaf7824 */ /* 0x000fe200008e06ee */
[----:B------:R0:W-:Y:S04]  /*f040*/  STL [R1+0x54c], R238 ;  /* 0x00054cee01007387 */ /* 0x0001e80000100800 */
[----:B------:R1:W3:Y:S04]  /*f050*/  @!P0 LDG.E.U8 R191, desc[UR14][R174.64] ;  /* 0x0000000eaebf8981 */ /* 0x0002e8000c1e1100 */
[----:B0-----:R-:W3:Y:S04]  /*f060*/  LDL.LU R238, [R1+0x150] ;  /* 0x0001500001ee7983 */ /* 0x001ee80000300800 */
[----:B------:R-:W1:Y:S04]  /*f070*/  LDL R175, [R1+0x194] ;  /* 0x0001940001af7983 */ /* 0x000e680000100800 */
[----:B------:R0:W-:Y:S04]  /*f080*/  STS.U8 [R195+UR12+0xf00], R180 ;  /* 0x000f00b4c3007988 */ /* 0x0001e8000800000c */
[----:B----4-:R4:W-:Y:S01]  /*f090*/  STL [R1+0x550], R0 ;  /* 0x0005500001007387 */ /* 0x0109e20000100800 */
[----:B0-----:R-:W-:-:S02]  /*f0a0*/  PRMT R180, RZ, 0x7610, R180 ;  /* 0x00007610ffb47816 */ /* 0x001fc400000000b4 */
[----:B-1----:R-:W-:-:S05]  /*f0b0*/  IADD3 R174, P1, R173, R175, RZ ;  /* 0x000000afadae7210 */ /* 0x002fca0007f3e0ff */
[----:B------:R-:W-:Y:S02]  /*f0c0*/  IMAD.X R175, R172, 0x1, R0, P1 ;  /* 0x00000001acaf7824 */ /* 0x000fe400008e0600 */
[----:B----4-:R-:W4:Y:S04]  /*f0d0*/  LDL.LU R0, [R1+0x130] ;  /* 0x0001300001007983 */ /* 0x010f280000300800 */
        /* <DEDUP_REMOVED lines=12> */
[----:B------:R0:W-:Y:S03]  /*f1a0*/  STL [R1+0x558], R212 ;  /* 0x000558d401007387 */ /* 0x0001e60000100800 */
[----:B------:R-:W-:-:S05]  /*f1b0*/  IMAD.X R175, R172, 0x1, R238, P1 ;  /* 0x00000001acaf7824 */ /* 0x000fca00008e06ee */
[----:B------:R1:W3:Y:S04]  /*f1c0*/  @!P0 LDG.E.U8 R178, desc[UR14][R174.64] ;  /* 0x0000000eaeb28981 */ /* 0x0002e8000c1e1100 */
[----:B0-----:R-:W3:Y:S04]  /*f1d0*/  LDL.LU R212, [R1+0xf0] ;  /* 0x0000f00001d47983 */ /* 0x001ee80000300800 */
[----:B------:R0:W-:Y:S04]  /*f1e0*/  STL [R1+0x55c], R238 ;  /* 0x00055cee01007387 */ /* 0x0001e80000100800 */
[----:B0-----:R-:W2:Y:S04]  /*f1f0*/  LDL.LU R238, [R1+0x114] ;  /* 0x0001140001ee7983 */ /* 0x001ea80000300800 */
[----:B------:R-:W1:Y:S04]  /*f200*/  LDL R175, [R1+0x134] ;  /* 0x0001340001af7983 */ /* 0x000e680000100800 */
[----:B------:R0:W-:Y:S02]  /*f210*/  STS.U8 [R195+UR12+0x1500], R179 ;  /* 0x001500b3c3007988 */ /* 0x0001e4000800000c */
[----:B0-----:R-:W-:-:S02]  /*f220*/  PRMT R179, RZ, 0x7610, R179 ;  /* 0x00007610ffb37816 */ /* 0x001fc400000000b3 */
[----:B------:R0:W-:Y:S04]  /*f230*/  STS.U8 [R195+UR12+0x1700], R176 ;  /* 0x001700b0c3007988 */ /* 0x0001e8000800000c */
[----:B----4-:R4:W-:Y:S01]  /*f240*/  STL [R1+0x560], R0 ;  /* 0x0005600001007387 */ /* 0x0109e20000100800 */
[----:B0-----:R-:W-:Y:S02]  /*f250*/  PRMT R176, RZ, 0x7610, R176 ;  /* 0x00007610ffb07816 */ /* 0x001fe400000000b0 */
[----:B-1----:R-:W-:-:S05]  /*f260*/  IADD3 R174, P1, R173, R175, RZ ;  /* 0x000000afadae7210 */ /* 0x002fca0007f3e0ff */
[C---:B------:R-:W-:Y:S02]  /*f270*/  IMAD.X R175, R172.reuse, 0x1, R0, P1 ;  /* 0x00000001acaf7824 */ /* 0x040fe400008e0600 */
[----:B----4-:R-:W4:Y:S04]  /*f280*/  LDL.LU R0, [R1+0xd0] ;  /* 0x0000d00001007983 */ /* 0x010f280000300800 */
[----:B------:R2:W4:Y:S02]  /*f290*/  @!P0 LDG.E.U8 R179, desc[UR14][R174.64] ;  /* 0x0000000eaeb38981 */ /* 0x000524000c1e1100 */
[----:B--2---:R-:W-:Y:S02]  /*f2a0*/  IADD3 R174, P1, R173, R238, RZ ;  /* 0x000000eeadae7210 */ /* 0x004fe40007f3e0ff */
[----:B------:R0:W-:Y:S03]  /*f2b0*/  STL [R1+0x564], R238 ;  /* 0x000564ee01007387 */ /* 0x0001e60000100800 */
[----:B------:R-:W-:-:S05]  /*f2c0*/  IMAD.X R175, R172, 0x1, R2, P1 ;  /* 0x00000001acaf7824 */ /* 0x000fca00008e0602 */
[----:B------:R1:W2:Y:S04]  /*f2d0*/  @!P0 LDG.E.U8 R176, desc[UR14][R174.64] ;  /* 0x0000000eaeb08981 */ /* 0x0002a8000c1e1100 */
[----:B0-----:R-:W2:Y:S04]  /*f2e0*/  LDL.LU R238, [R1+0xb0] ;  /* 0x0000b00001ee7983 */ /* 0x001ea80000300800 */
[----:B------:R0:W-:Y:S04]  /*f2f0*/  STL [R1+0x568], R2 ;  /* 0x0005680201007387 */ /* 0x0001e80000100800 */
[----:B0-----:R-:W4:Y:S04]  /*f300*/  LDL.LU R2, [R1+0xd4] ;  /* 0x0000d40001027983 */ /* 0x001f280000300800 */
[----:B------:R-:W1:Y:S04]  /*f310*/  LDL R175, [R1+0xf4] ;  /* 0x0000f40001af7983 */ /* 0x000e680000100800 */
[----:B------:R0:W-:Y:S02]  /*f320*/  STS.U8 [R195+UR12+0x1900], R177 ;  /* 0x001900b1c3007988 */ /* 0x0001e4000800000c */
[----:B0-----:R-:W-:-:S02]  /*f330*/  PRMT R177, RZ, 0x7610, R177 ;  /* 0x00007610ffb17816 */ /* 0x001fc400000000b1 */
[----:B------:R0:W-:Y:S04]  /*f340*/  STS.U8 [R195+UR12+0x1b00], R182 ;  /* 0x001b00b6c3007988 */ /* 0x0001e8000800000c */
[----:B---3--:R3:W-:Y:S01]  /*f350*/  STL [R1+0x56c], R212 ;  /* 0x00056cd401007387 */ /* 0x0087e20000100800 */
[----:B0-----:R-:W-:Y:S02]  /*f360*/  PRMT R182, RZ, 0x7610, R182 ;  /* 0x00007610ffb67816 */ /* 0x001fe400000000b6 */
[----:B-1----:R-:W-:-:S05]  /*f370*/  IADD3 R174, P1, R173, R175, RZ ;  /* 0x000000afadae7210 */ /* 0x002fca0007f3e0ff */
[C---:B------:R-:W-:Y:S02]  /*f380*/  IMAD.X R175, R172.reuse, 0x1, R212, P1 ;  /* 0x00000001acaf7824 */ /* 0x040fe400008e06d4 */
[----:B---3--:R-:W3:Y:S04]  /*f390*/  LDL.LU R212, [R1+0x90] ;  /* 0x0000900001d47983 */ /* 0x008ee80000300800 */
[----:B------:R4:W3:Y:S02]  /*f3a0*/  @!P0 LDG.E.U8 R177, desc[UR14][R174.64] ;  /* 0x0000000eaeb18981 */ /* 0x0008e4000c1e1100 */
[----:B----4-:R-:W-:Y:S02]  /*f3b0*/  IADD3 R174, P1, R173, R2, RZ ;  /* 0x00000002adae7210 */ /* 0x010fe40007f3e0ff */
[----:B------:R0:W-:Y:S03]  /*f3c0*/  STL [R1+0x570], R2 ;  /* 0x0005700201007387 */ /* 0x0001e60000100800 */
[----:B------:R-:W-:-:S05]  /*f3d0*/  IMAD.X R175, R172, 0x1, R0, P1 ;  /* 0x00000001acaf7824 */ /* 0x000fca00008e0600 */
[----:B------:R1:W4:Y:S04]  /*f3e0*/  @!P0 LDG.E.U8 R182, desc[UR14][R174.64] ;  /* 0x0000000eaeb68981 */ /* 0x000328000c1e1100 */
[----:B0-----:R-:W4:Y:S04]  /*f3f0*/  LDL.LU R2, [R1+0x70] ;  /* 0x0000700001027983 */ /* 0x001f280000300800 */
[----:B------:R0:W-:Y:S04]  /*f400*/  STL [R1+0x574], R0 ;  /* 0x0005740001007387 */ /* 0x0001e80000100800 */
[----:B0-----:R-:W3:Y:S04]  /*f410*/  LDL.LU R0, [R1+0x94] ;  /* 0x0000940001007983 */ /* 0x001ee80000300800 */
[----:B------:R-:W1:Y:S04]  /*f420*/  LDL R175, [R1+0xb4] ;  /* 0x0000b40001af7983 */ /* 0x000e680000100800 */
[----:B------:R0:W-:Y:S02]  /*f430*/  STS.U8 [R195+UR12+0x1d00], R183 ;  /* 0x001d00b7c3007988 */ /* 0x0001e4000800000c */
[----:B0-----:R-:W-:-:S02]  /*f440*/  PRMT R183, RZ, 0x7610, R183 ;  /* 0x00007610ffb77816 */ /* 0x001fc400000000b7 */
[----:B------:R0:W-:Y:S04]  /*f450*/  STS.U8 [R195+UR12+0x1f00], R184 ;  /* 0x001f00b8c3007988 */ /* 0x0001e8000800000c */
[----:B--2---:R2:W-:Y:S01]  /*f460*/  STL [R1+0x578], R238 ;  /* 0x000578ee01007387 */ /* 0x0045e20000100800 */
[----:B0-----:R-:W-:Y:S02]  /*f470*/  PRMT R184, RZ, 0x7610, R184 ;  /* 0x00007610ffb87816 */ /* 0x001fe400000000b8 */
[----:B-1----:R-:W-:-:S05]  /*f480*/  IADD3 R174, P1, R173, R175, RZ ;  /* 0x000000afadae7210 */ /* 0x002fca0007f3e0ff */
        /* <DEDUP_REMOVED lines=24> */
[----:B0-----:R-:W4:Y:S04]  /*f610*/  LDL.LU R212, [R1+0x14] ;  /* 0x0000140001d47983 */ /* 0x001f280000300800 */
[----:B------:R-:W1:Y:S04]  /*f620*/  LDL R175, [R1+0x34] ;  /* 0x0000340001af7983 */ /* 0x000e680000100800 */
        /* <DEDUP_REMOVED lines=16> */
[----:B------:R0:W-:Y:S01]  /*f730*/  STS.U8 [R195+UR12+0x3500], R205 ;  /* 0x003500cdc3007988 */ /* 0x0001e2000800000c */
[----:B------:R-:W-:Y:S02]  /*f740*/  USHF.R.S32.HI UR19, URZ, 0x1f, UR13 ;  /* 0x0000001f3f137899 */ /* 0x000fe4000801140d */
[----:B------:R-:W-:Y:S02]  /*f750*/  IADD3 R7, P2, R7, UR13, RZ ;  /* 0x0000000d07077c10 */ /* 0x000fe4000ff5e0ff */
[----:B0-----:R-:W-:Y:S01]  /*f760*/  PRMT R205, RZ, 0x7610, R205 ;  /* 0x00007610ffcd7816 */ /* 0x001fe200000000cd */
[----:B------:R0:W-:Y:S01]  /*f770*/  STS.U8 [R195+UR12+0x3700], R206 ;  /* 0x003700cec3007988 */ /* 0x0001e2000800000c */
[----:B------:R-:W-:-:S02]  /*f780*/  IADD3.X R14, R14, UR19, RZ, P2, !PT ;  /* 0x000000130e0e7c10 */ /* 0x000fc400097fe4ff */
[----:B0-----:R-:W-:Y:S01]  /*f790*/  PRMT R206, RZ, 0x7610, R206 ;  /* 0x00007610ffce7816 */ /* 0x001fe200000000ce */
[----:B------:R0:W-:Y:S04]  /*f7a0*/  STS.U8 [R195+UR12+0x3900], R207 ;  /* 0x003900cfc3007988 */ /* 0x0001e8000800000c */
[----:B------:R0:W-:Y:S04]  /*f7b0*/  STS.U8 [R195+UR12+0x3b00], R208 ;  /* 0x003b00d0c3007988 */ /* 0x0001e8000800000c */
[----:B------:R0:W-:Y:S04]  /*f7c0*/  STS.U8 [R195+UR12+0x3f00], R197 ;  /* 0x003f00c5c3007988 */ /* 0x0001e8000800000c */
[----:B------:R0:W-:Y:S01]  /*f7d0*/  STS.U8 [R195+UR12+0x3d00], R209 ;  /* 0x003d00d1c3007988 */ /* 0x0001e2000800000c */
[----:B-1----:R-:W-:-:S05]  /*f7e0*/  IADD3 R174, P1, R173, R175, RZ ;  /* 0x000000afadae7210 */ /* 0x002fca0007f3e0ff */
[----:B---3--:R-:W-:-:S05]  /*f7f0*/  IMAD.X R175, R172, 0x1, R0, P1 ;  /* 0x00000001acaf7824 */ /* 0x008fca00008e0600 */
[----:B------:R4:W3:Y:S02]  /*f800*/  @!P0 LDG.E.U8 R189, desc[UR14][R174.64] ;  /* 0x0000000eaebd8981 */ /* 0x0008e4000c1e1100 */
[----:B----4-:R-:W-:-:S05]  /*f810*/  IADD3 R174, P1, R173, R212, RZ ;  /* 0x000000d4adae7210 */ /* 0x010fca0007f3e0ff */
[----:B------:R-:W-:-:S05]  /*f820*/  IMAD.X R175, R172, 0x1, R2, P1 ;  /* 0x00000001acaf7824 */ /* 0x000fca00008e0602 */
[----:B------:R1:W4:Y:S02]  /*f830*/  @!P0 LDG.E.U8 R198, desc[UR14][R174.64] ;  /* 0x0000000eaec68981 */ /* 0x000324000c1e1100 */
[----:B-1----:R-:W-:-:S05]  /*f840*/  IADD3 R174, P1, R173, R250, RZ ;  /* 0x000000faadae7210 */ /* 0x002fca0007f3e0ff */
        /* <DEDUP_REMOVED lines=20> */
[----:B-1----:R-:W-:Y:S02]  /*f990*/  IADD3 R174, P1, R173, R17, RZ ;  /* 0x00000011adae7210 */ /* 0x002fe40007f3e0ff */
[----:B------:R-:W-:-:S03]  /*f9a0*/  IADD3 R17, P2, R17, UR13, RZ ;  /* 0x0000000d11117c10 */ /* 0x000fc6000ff5e0ff */
[----:B------:R-:W-:Y:S01]  /*f9b0*/  IMAD.X R175, R172, 0x1, R154, P1 ;  /* 0x00000001acaf7824 */ /* 0x000fe200008e069a */
[----:B------:R-:W-:Y:S02]  /*f9c0*/  IADD3.X R154, R154, UR19, RZ, P2, !PT ;  /* 0x000000139a9a7c10 */ /* 0x000fe400097fe4ff */
[----:B------:R-:W-:Y:S02]  /*f9d0*/  IADD3 R157, P2, R157, UR13, RZ ;  /* 0x0000000d9d9d7c10 */ /* 0x000fe4000ff5e0ff */
[----:B------:R1:W4:Y:S02]  /*f9e0*/  @!P0 LDG.E.U8 R206, desc[UR14][R174.64] ;  /* 0x0000000eaece8981 */ /* 0x000324000c1e1100 */
[----:B------:R-:W-:Y:S02]  /*f9f0*/  IADD3.X R166, R166, UR19, RZ, P2, !PT ;  /* 0x00000013a6a67c10 */ /* 0x000fe400097fe4ff */
[----:B------:R-:W-:Y:S02]  /*fa00*/  IADD3 R217, P2, R217, UR13, RZ ;  /* 0x0000000dd9d97c10 */ /* 0x000fe4000ff5e0ff */
[----:B-1----:R-:W-:-:S02]  /*fa10*/  IADD3 R174, P1, R173, R9, RZ ;  /* 0x00000009adae7210 */ /* 0x002fc40007f3e0ff */
[----:B------:R-:W-:-:S03]  /*fa20*/  IADD3.X R216, R216, UR19, RZ, P2, !PT ;  /* 0x00000013d8d87c10 */ /* 0x000fc600097fe4ff */
[----:B------:R-:W-:Y:S01]  /*fa30*/  IMAD.X R175, R172, 0x1, R18, P1 ;  /* 0x00000001acaf7824 */ /* 0x000fe200008e0612 */
[----:B------:R-:W-:Y:S02]  /*fa40*/  PRMT R172, RZ, 0x7610, R172 ;  /* 0x00007610ffac7816 */ /* 0x000fe400000000ac */
[----:B------:R-:W-:-:S04]  /*fa50*/  IADD3 R229, P2, R229, UR13, RZ ;  /* 0x0000000de5e57c10 */ /* 0x000fc8000ff5e0ff */
[----:B------:R1:W4:Y:S01]  /*fa60*/  @!P0 LDG.E.U8 R172, desc[UR14][R174.64] ;  /* 0x0000000eaeac8981 */ /* 0x000322000c1e1100 */
[----:B------:R-:W-:Y:S02]  /*fa70*/  IADD3.X R228, R228, UR19, RZ, P2, !PT ;  /* 0x00000013e4e47c10 */ /* 0x000fe400097fe4ff */
[----:B------:R-:W-:Y:S02]  /*fa80*/  IADD3 R242, P2, R242, UR13, RZ ;  /* 0x0000000df2f27c10 */ /* 0x000fe4000ff5e0ff */
[----:B------:R-:W-:Y:S01]  /*fa90*/  LOP3.LUT R173, R211, 0x30, RZ, 0x3c, !PT ;  /* 0x00000030d3ad7812 */ /* 0x000fe200078e3cff */
[----:B------:R-:W1:Y:S04]  /*faa0*/  LDL.LU R174, [R1+0x2c] ;  /* 0x00002c0001ae7983 */ /* 0x000e680000300800 */
[----:B------:R-:W2:Y:S01]  /*fab0*/  LDL.LU R175, [R1] ;  /* 0x0000000001af7983 */ /* 0x000ea20000300800 */
[----:B------:R-:W-:-:S03]  /*fac0*/  IADD3.X R241, R241, UR19, RZ, P2, !PT ;  /* 0x00000013f1f17c10 */ /* 0x000fc600097fe4ff */
[----:B0-----:R-:W3:Y:S01]  /*fad0*/  LDL.LU R207, [R1+0x24] ;  /* 0x0000240001cf7983 */ /* 0x001ee20000300800 */
[----:B------:R-:W-:-:S03]  /*fae0*/  IADD3 R247, P2, R247, UR13, RZ ;  /* 0x0000000df7f77c10 */ /* 0x000fc6000ff5e0ff */
[----:B------:R-:W4:Y:S04]  /*faf0*/  LDL.LU R208, [R1+0xc] ;  /* 0x00000c0001d07983 */ /* 0x000f280000300800 */
[----:B------:R-:W2:Y:S04]  /*fb00*/  LDL.LU R197, [R1+0x1c] ;  /* 0x00001c0001c57983 */ /* 0x000ea80000300800 */
[----:B------:R-:W2:Y:S04]  /*fb10*/  LDL.LU R195, [R1+0x3c] ;  /* 0x00003c0001c37983 */ /* 0x000ea80000300800 */
[----:B------:R0:W-:Y:S04]  /*fb20*/  STS.U8 [R173+UR12+0x3f80], R213 ;  /* 0x003f80d5ad007988 */ /* 0x0001e8000800000c */
[----:B------:R0:W-:Y:S04]  /*fb30*/  STS.U8 [R173+UR12+0x180], R196 ;  /* 0x000180c4ad007988 */ /* 0x0001e8000800000c */
[----:B0-----:R-:W2:Y:S04]  /*fb40*/  LDL.LU R213, [R1+0x8] ;  /* 0x0000080001d57983 */ /* 0x001ea80000300800 */
[----:B------:R-:W2:Y:S04]  /*fb50*/  LDL.LU R196, [R1+0x34] ;  /* 0x0000340001c47983 */ /* 0x000ea80000300800 */
[----:B------:R0:W-:Y:S04]  /*fb60*/  STL [R1+0x4], R247 ;  /* 0x000004f701007387 */ /* 0x0001e80000100800 */
[----:B0-----:R-:W2:Y:S01]  /*fb70*/  LDL.LU R247, [R1+0x58c] ;  /* 0x00058c0001f77983 */ /* 0x001ea20000300800 */
[----:B------:R-:W-:-:S02]  /*fb80*/  IADD3 R8, P3, R8, UR13, RZ ;  /* 0x0000000d08087c10 */ /* 0x000fc4000ff7e0ff */
[----:B------:R-:W-:Y:S02]  /*fb90*/  IADD3 R9, P4, R9, UR13, RZ ;  /* 0x0000000d09097c10 */ /* 0x000fe4000ff9e0ff */
[----:B------:R-:W-:Y:S02]  /*fba0*/  IADD3 R4, P6, R4, UR13, RZ ;  /* 0x0000000d04047c10 */ /* 0x000fe4000ffde0ff */
[----:B------:R-:W-:Y:S01]  /*fbb0*/  IADD3 R10, P5, R10, UR13, RZ ;  /* 0x0000000d0a0a7c10 */ /* 0x000fe2000ffbe0ff */
[----:B------:R0:W-:Y:S01]  /*fbc0*/  STS.U8 [R173+UR12+0x380], R185 ;  /* 0x000380b9ad007988 */ /* 0x0001e2000800000c */
[----:B------:R-:W-:Y:S02]  /*fbd0*/  IADD3.X R16, R16, UR19, RZ, P3, !PT ;  /* 0x0000001310107c10 */ /* 0x000fe40009ffe4ff */
[----:B------:R-:W-:Y:S01]  /*fbe0*/  IADD3 R19, P3, R19, UR13, RZ ;  /* 0x0000000d13137c10 */ /* 0x000fe2000ff7e0ff */
[----:B------:R-:W2:Y:S01]  /*fbf0*/  LDL.LU R209, [R1+0x44] ;  /* 0x0000440001d17983 */ /* 0x000ea20000300800 */
[----:B------:R-:W-:-:S02]  /*fc00*/  IADD3.X R18, R18, UR19, RZ, P4, !PT ;  /* 0x0000001312127c10 */ /* 0x000fc4000a7fe4ff */
[----:B------:R-:W-:Y:S02]  /*fc10*/  IADD3 R21, P4, R21, UR13, RZ ;  /* 0x0000000d15157c10 */ /* 0x000fe4000ff9e0ff */
[----:B------:R-:W-:Y:S01]  /*fc20*/  IADD3.X R11, R11, UR19, RZ, P6, !PT ;  /* 0x000000130b0b7c10 */ /* 0x000fe2000b7fe4ff */
[----:B0-----:R-:W2:Y:S01]  /*fc30*/  LDL.LU R185, [R1+0x18] ;  /* 0x0000180001b97983 */ /* 0x001ea20000300800 */
[----:B------:R-:W-:Y:S02]  /*fc40*/  IADD3 R13, P6, R13, UR13, RZ ;  /* 0x0000000d0d0d7c10 */ /* 0x000fe4000ffde0ff */
[----:B------:R-:W-:Y:S02]  /*fc50*/  IADD3.X R156, R156, UR19, RZ, P3, !PT ;  /* 0x000000139c9c7c10 */ /* 0x000fe40009ffe4ff */
[----:B------:R-:W-:Y:S02]  /*fc60*/  IADD3 R159, P3, R159, UR13, RZ ;  /* 0x0000000d9f9f7c10 */ /* 0x000fe4000ff7e0ff */
[----:B------:R-:W-:-:S02]  /*fc70*/  IADD3.X R158, R158, UR19, RZ, P4, !PT ;  /* 0x000000139e9e7c10 */ /* 0x000fc4000a7fe4ff */
[----:B------:R-:W-:Y:S02]  /*fc80*/  IADD3 R161, P4, R161, UR13, RZ ;  /* 0x0000000da1a17c10 */ /* 0x000fe4000ff9e0ff */
[----:B------:R-:W-:Y:S02]  /*fc90*/  IADD3.X R22, R22, UR19, RZ, P6, !PT ;  /* 0x0000001316167c10 */ /* 0x000fe4000b7fe4ff */
[----:B------:R-:W-:Y:S02]  /*fca0*/  IADD3.X R20, R20, UR19, RZ, P5, !PT ;  /* 0x0000001314147c10 */ /* 0x000fe4000affe4ff */
[----:B------:R-:W-:Y:S02]  /*fcb0*/  IADD3 R153, P6, R153, UR13, RZ ;  /* 0x0000000d99997c10 */ /* 0x000fe4000ffde0ff */
[----:B------:R-:W-:Y:S02]  /*fcc0*/  IADD3.X R167, R167, UR19, RZ, P3, !PT ;  /* 0x00000013a7a77c10 */ /* 0x000fe40009ffe4ff */
[----:B------:R-:W-:-:S02]  /*fcd0*/  IADD3 R23, P5, R23, UR13, RZ ;  /* 0x0000000d17177c10 */ /* 0x000fc4000ffbe0ff */
[----:B------:R-:W-:Y:S02]  /*fce0*/  IADD3 R219, P3, R219, UR13, RZ ;  /* 0x0000000ddbdb7c10 */ /* 0x000fe4000ff7e0ff */
[----:B------:R-:W-:Y:S02]  /*fcf0*/  IADD3.X R168, R168, UR19, RZ, P4, !PT ;  /* 0x00000013a8a87c10 */ /* 0x000fe4000a7fe4ff */
[----:B------:R-:W-:Y:S02]  /*fd00*/  IADD3 R221, P4, R221, UR13, RZ ;  /* 0x0000000ddddd7c10 */ /* 0x000fe4000ff9e0ff */
[----:B------:R-:W-:Y:S02]  /*fd10*/  IADD3.X R162, R162, UR19, RZ, P6, !PT ;  /* 0x00000013a2a27c10 */ /* 0x000fe4000b7fe4ff */
[----:B------:R-:W-:Y:S02]  /*fd20*/  IADD3.X R160, R160, UR19, RZ, P5, !PT ;  /* 0x00000013a0a07c10 */ /* 0x000fe4000affe4ff */
[----:B------:R-:W-:-:S02]  /*fd30*/  IADD3 R165, P6, R165, UR13, RZ ;  /* 0x0000000da5a57c10 */ /* 0x000fc4000ffde0ff */
[----:B------:R-:W-:Y:S02]  /*fd40*/  IADD3.X R218, R218, UR19, RZ, P3, !PT ;  /* 0x00000013dada7c10 */ /* 0x000fe40009ffe4ff */
[----:B------:R-:W-:Y:S02]  /*fd50*/  IADD3 R163, P5, R163, UR13, RZ ;  /* 0x0000000da3a37c10 */ /* 0x000fe4000ffbe0ff */
[----:B------:R-:W-:Y:S02]  /*fd60*/  IADD3 R231, P3, R231, UR13, RZ ;  /* 0x0000000de7e77c10 */ /* 0x000fe4000ff7e0ff */
[----:B------:R-:W-:Y:S02]  /*fd70*/  IADD3.X R220, R220, UR19, RZ, P4, !PT ;  /* 0x00000013dcdc7c10 */ /* 0x000fe4000a7fe4ff */
[----:B------:R-:W-:Y:S02]  /*fd80*/  IADD3 R233, P4, R233, UR13, RZ ;  /* 0x0000000de9e97c10 */ /* 0x000fe4000ff9e0ff */
[----:B------:R-:W-:-:S02]  /*fd90*/  IADD3.X R170, R170, UR19, RZ, P6, !PT ;  /* 0x00000013aaaa7c10 */ /* 0x000fc4000b7fe4ff */
[----:B------:R-:W-:Y:S02]  /*fda0*/  IADD3.X R169, R169, UR19, RZ, P5, !PT ;  /* 0x00000013a9a97c10 */ /* 0x000fe4000affe4ff */
[----:B------:R-:W-:Y:S02]  /*fdb0*/  IADD3 R225, P6, R225, UR13, RZ ;  /* 0x0000000de1e17c10 */ /* 0x000fe4000ffde0ff */
[----:B------:R-:W-:Y:S02]  /*fdc0*/  IADD3.X R230, R230, UR19, RZ, P3, !PT ;  /* 0x00000013e6e67c10 */ /* 0x000fe40009ffe4ff */
[----:B------:R-:W-:Y:S02]  /*fdd0*/  IADD3 R223, P5, R223, UR13, RZ ;  /* 0x0000000ddfdf7c10 */ /* 0x000fe4000ffbe0ff */
        /* <DEDUP_REMOVED lines=8> */
[----:B------:R-:W-:Y:S02]  /*fe60*/  IADD3.X R245, R245, UR19, RZ, P4, !PT ;  /* 0x00000013f5f57c10 */ /* 0x000fe4000a7fe4ff */
[----:B------:R-:W-:Y:S02]  /*fe70*/  IADD3 R212, P4, R212, UR13, RZ ;  /* 0x0000000dd4d47c10 */ /* 0x000fe4000ff9e0ff */
[----:B------:R-:W-:Y:S02]  /*fe80*/  IADD3.X R236, R236, UR19, RZ, P6, !PT ;  /* 0x00000013ecec7c10 */ /* 0x000fe4000b7fe4ff */
[----:B------:R-:W-:Y:S02]  /*fe90*/  IADD3.X R234, R234, UR19, RZ, P5, !PT ;  /* 0x00000013eaea7c10 */ /* 0x000fe4000affe4ff */
[----:B------:R-:W-:Y:S02]  /*fea0*/  IADD3 R250, P6, R250, UR13, RZ ;  /* 0x0000000dfafa7c10 */ /* 0x000fe4000ffde0ff */
[----:B------:R-:W-:-:S02]  /*feb0*/  IADD3 R248, P5, R248, UR13, RZ ;  /* 0x0000000df8f87c10 */ /* 0x000fc4000ffbe0ff */
[----:B------:R-:W-:Y:S02]  /*fec0*/  IADD3.X R249, R249, UR19, RZ, P6, !PT ;  /* 0x00000013f9f97c10 */ /* 0x000fe4000b7fe4ff */
[----:B----4-:R-:W-:-:S05]  /*fed0*/  IADD3 R208, P3, R208, UR13, RZ ;  /* 0x0000000dd0d07c10 */ /* 0x010fca000ff7e0ff */
[----:B------:R0:W-:Y:S01]  /*fee0*/  STL [R1+0xc], R208 ;  /* 0x00000cd001007387 */ /* 0x0001e20000100800 */
[----:B---3--:R-:W-:-:S03]  /*fef0*/  IADD3 R207, P6, R207, UR13, RZ ;  /* 0x0000000dcfcf7c10 */ /* 0x008fc6000ffde0ff */
[----:B0-----:R-:W3:Y:S04]  /*ff00*/  LDL.LU R208, [R1+0x4c] ;  /* 0x00004c0001d07983 */ /* 0x001ee80000300800 */
[----:B------:R0:W-:Y:S04]  /*ff10*/  STL [R1+0x14], R212 ;  /* 0x000014d401007387 */ /* 0x0001e80000100800 */
[----:B0-----:R-:W4:Y:S04]  /*ff20*/  LDL.LU R212, [R1+0x588] ;  /* 0x0005880001d47983 */ /* 0x001f280000300800 */
[----:B------:R-:W4:Y:S01]  /*ff30*/  LDL.LU R211, [R1+0x20] ;  /* 0x0000200001d37983 */ /* 0x000f220000300800 */
[----:B--2---:R-:W-:-:S02]  /*ff40*/  IADD3.X R247, R247, UR19, RZ, P5, !PT ;  /* 0x00000013f7f77c10 */ /* 0x004fc4000affe4ff */
[----:B------:R-:W-:Y:S01]  /*ff50*/  IADD3 R197, P5, R197, UR13, RZ ;  /* 0x0000000dc5c57c10 */ /* 0x000fe2000ffbe0ff */
[----:B------:R0:W-:Y:S04]  /*ff60*/  STL [R1+0x24], R207 ;  /* 0x000024cf01007387 */ /* 0x0001e80000100800 */
[----:B------:R-:W-:Y:S04]  /*ff70*/  STL [R1+0x1c], R197 ;  /* 0x00001cc501007387 */ /* 0x000fe80000100800 */
[----:B0-----:R-:W2:Y:S01]  /*ff80*/  LDL.LU R207, [R1+0x28] ;  /* 0x0000280001cf7983 */ /* 0x001ea20000300800 */
[----:B------:R-:W-:-:S04]  /*ff90*/  IADD3 R6, P1, R6, UR13, RZ ;  /* 0x0000000d06067c10 */ /* 0x000fc8000ff3e0ff */
[----:B------:R-:W-:Y:S02]  /*ffa0*/  IADD3.X R12, R12, UR19, RZ, P1, !PT ;  /* 0x000000130c0c7c10 */ /* 0x000fe40008ffe4ff */
        /* <DEDUP_REMOVED lines=10> */
[----:B------:R-:W-:Y:S01]  /*10050*/  IADD3 R252, P1, R252, UR13, RZ ;  /* 0x0000000dfcfc7c10 */ /* 0x000fe2000ff3e0ff */
[----:B------:R0:W-:Y:S03]  /*10060*/  STS.U8 [R173+UR12+0x1180], R191 ;  /* 0x001180bfad007988 */ /* 0x0001e6000800000c */
[----:B------:R-:W-:Y:S01]  /*10070*/  IADD3.X R251, R251, UR19, RZ, P1, !PT ;  /* 0x00000013fbfb7c10 */ /* 0x000fe20008ffe4ff */
[----:B------:R0:W-:Y:S01]  /*10080*/  STS.U8 [R173+UR12+0xf80], R190 ;  /* 0x000f80bead007988 */ /* 0x0001e2000800000c */
[----:B-1----:R-:W-:Y:S02]  /*10090*/  IADD3 R174, P1, R174, UR13, RZ ;  /* 0x0000000daeae7c10 */ /* 0x002fe4000ff3e0ff */
[----:B------:R-:W-:Y:S01]  /*100a0*/  IADD3.X R175, R175, UR19, RZ, P2, !PT ;  /* 0x00000013afaf7c10 */ /* 0x000fe200097fe4ff */
[----:B------:R1:W-:Y:S04]  /*100b0*/  STS.U8 [R173+UR12+0xd80], R210 ;  /* 0x000d80d2ad007988 */ /* 0x0003e8000800000c */
[----:B0-----:R-:W2:Y:S01]  /*100c0*/  LDL.LU R191, [R1+0x5c] ;  /* 0x00005c0001bf7983 */ /* 0x001ea20000300800 */
[----:B------:R-:W-:-:S03]  /*100d0*/  IADD3 R196, P2, R196, UR13, RZ ;  /* 0x0000000dc4c47c10 */ /* 0x000fc6000ff5e0ff */
[----:B------:R-:W2:Y:S04]  /*100e0*/  LDL.LU R190, [R1+0x64] ;  /* 0x0000640001be7983 */ /* 0x000ea80000300800 */
[----:B-1----:R-:W2:Y:S01]  /*100f0*/  LDL.LU R210, [R1+0x38] ;  /* 0x0000380001d27983 */ /* 0x002ea20000300800 */
[----:B------:R-:W-:-:S03]  /*10100*/  IADD3.X R213, R213, UR19, RZ, P3, !PT ;  /* 0x00000013d5d57c10 */ /* 0x000fc60009ffe4ff */
[----:B------:R-:W2:Y:S04]  /*10110*/  LDL.LU R197, [R1+0x6c] ;  /* 0x00006c0001c57983 */ /* 0x000ea80000300800 */
[----:B------:R0:W-:Y:S01]  /*10120*/  STL [R1+0x2c], R174 ;  /* 0x00002cae01007387 */ /* 0x0001e20000100800 */
[----:B------:R-:W-:-:S03]  /*10130*/  IADD3 R195, P3, R195, UR13, RZ ;  /* 0x0000000dc3c37c10 */ /* 0x000fc6000ff7e0ff */
[----:B------:R-:W-:Y:S01]  /*10140*/  STS.U8 [R173+UR12+0xb80], R186 ;  /* 0x000b80baad007988 */ /* 0x000fe2000800000c */
[----:B------:R-:W-:-:S03]  /*10150*/  IADD3.X R2, R2, UR19, RZ, P4, !PT ;  /* 0x0000001302027c10 */ /* 0x000fc6000a7fe4ff */
[----:B0-----:R-:W2:Y:S04]  /*10160*/  LDL.LU R174, [R1+0x40] ;  /* 0x0000400001ae7983 */ /* 0x001ea80000300800 */
[----:B------:R0:W-:Y:S01]  /*10170*/  STL [R1], R175 ;  /* 0x000000af01007387 */ /* 0x0001e20000100800 */
[----:B------:R-:W-:-:S03]  /*10180*/  IADD3 R209, P4, R209, UR13, RZ ;  /* 0x0000000dd1d17c10 */ /* 0x000fc6000ff9e0ff */
[----:B0-----:R-:W2:Y:S04]  /*10190*/  LDL.LU R175, [R1+0x74] ;  /* 0x0000740001af7983 */ /* 0x001ea80000300800 */
[----:B------:R-:W2:Y:S04]  /*101a0*/  LDL.LU R186, [R1+0x48] ;  /* 0x0000480001ba7983 */ /* 0x000ea80000300800 */
[----:B------:R0:W-:Y:S01]  /*101b0*/  STL [R1+0x34], R196 ;  /* 0x000034c401007387 */ /* 0x0001e20000100800 */
[----:B------:R-:W-:-:S03]  /*101c0*/  IADD3.X R185, R185, UR19, RZ, P5, !PT ;  /* 0x00000013b9b97c10 */ /* 0x000fc6000affe4ff */
[----:B------:R-:W-:Y:S04]  /*101d0*/  STS.U8 [R173+UR12+0x980], R192 ;  /* 0x000980c0ad007988 */ /* 0x000fe8000800000c */
[----:B0-----:R-:W2:Y:S04]  /*101e0*/  LDL.LU R196, [R1+0x7c] ;  /* 0x00007c0001c47983 */ /* 0x001ea80000300800 */
[----:B------:R0:W-:Y:S04]  /*101f0*/  STL [R1+0x8], R213 ;  /* 0x000008d501007387 */ /* 0x0001e80000100800 */
[----:B0-----:R-:W2:Y:S04]  /*10200*/  LDL.LU R213, [R1+0x84] ;  /* 0x0000840001d57983 */ /* 0x001ea80000300800 */
[----:B------:R0:W-:Y:S04]  /*10210*/  STL [R1+0x3c], R195 ;  /* 0x00003cc301007387 */ /* 0x0001e80000100800 */
[----:B------:R-:W-:Y:S04]  /*10220*/  STS.U8 [R173+UR12+0x780], R193 ;  /* 0x000780c1ad007988 */ /* 0x000fe8000800000c */
[----:B0-----:R-:W2:Y:S04]  /*10230*/  LDL.LU R195, [R1+0x58] ;  /* 0x0000580001c37983 */ /* 0x001ea80000300800 */
[----:B------:R0:W-:Y:S04]  /*10240*/  STL [R1+0x10], R2 ;  /* 0x0000100201007387 */ /* 0x0001e80000100800 */
[----:B0-----:R-:W2:Y:S04]  /*10250*/  LDL.LU R2, [R1+0x584] ;  /* 0x0005840001027983 */ /* 0x001ea80000300800 */
[----:B------:R-:W2:Y:S04]  /*10260*/  LDL.LU R192, [R1+0x8c] ;  /* 0x00008c0001c07983 */ /* 0x000ea80000300800 */
[----:B------:R0:W-:Y:S01]  /*10270*/  STL [R1+0x44], R209 ;  /* 0x000044d101007387 */ /* 0x0001e20000100800 */
[----:B------:R-:W-:-:S03]  /*10280*/  IADD3.X R0, R0, UR19, RZ, P2, !PT ;  /* 0x0000001300007c10 */ /* 0x000fc600097fe4ff */
[----:B0-----:R-:W2:Y:S04]  /*10290*/  LDL.LU R209, [R1+0x60] ;  /* 0x0000600001d17983 */ /* 0x001ea80000300800 */
[----:B------:R-:W2:Y:S04]  /*102a0*/  LDL.LU R193, [R1+0x68] ;  /* 0x0000680001c17983 */ /* 0x000ea80000300800 */
[----:B------:R-:W-:Y:S01]  /*102b0*/  STS.U8 [R173+UR12+0x580], R194 ;  /* 0x000580c2ad007988 */ /* 0x000fe2000800000c */
[----:B---3--:R-:W-:-:S05]  /*102c0*/  IADD3 R208, P5, R208, UR13, RZ ;  /* 0x0000000dd0d07c10 */ /* 0x008fca000ffbe0ff */
[----:B------:R0:W-:Y:S04]  /*102d0*/  STL [R1+0x4c], R208 ;  /* 0x00004cd001007387 */ /* 0x0001e80000100800 */
[----:B------:R-:W-:Y:S04]  /*102e0*/  STL [R1+0x18], R185 ;  /* 0x000018b901007387 */ /* 0x000fe80000100800 */
[----:B0-----:R-:W3:Y:S01]  /*102f0*/  LDL.LU R208, [R1+0x9c] ;  /* 0x00009c0001d07983 */ /* 0x001ee20000300800 */
[----:B----4-:R-:W-:Y:S02]  /*10300*/  IADD3.X R211, R211, UR19, RZ, P6, !PT ;  /* 0x00000013d3d37c10 */ /* 0x010fe4000b7fe4ff */
[----:B------:R-:W-:-:S05]  /*10310*/  IADD3 R212, P6, R212, UR13, RZ ;  /* 0x0000000dd4d47c10 */ /* 0x000fca000ffde0ff */
[----:B------:R0:W-:Y:S04]  /*10320*/  STL [R1+0x54], R212 ;  /* 0x000054d401007387 */ /* 0x0001e80000100800 */
[----:B0-----:R-:W4:Y:S01]  /*10330*/  LDL.LU R212, [R1+0x580] ;  /* 0x0005800001d47983 */ /* 0x001f220000300800 */
[----:B--2---:R-:W-:-:S03]  /*10340*/  IADD3.X R207, R207, UR19, RZ, P1, !PT ;  /* 0x00000013cfcf7c10 */ /* 0x004fc60008ffe4ff */
[----:B------:R0:W-:Y:S04]  /*10350*/  STL [R1+0x20], R211 ;  /* 0x000020d301007387 */ /* 0x0001e80000100800 */
[----:B------:R-:W2:Y:S04]  /*10360*/  LDL.LU R194, [R1+0xa4] ;  /* 0x0000a40001c27983 */ /* 0x000ea80000300800 */
[----:B------:R-:W4:Y:S04]  /*10370*/  LDL.LU R185, [R1+0x78] ;  /* 0x0000780001b97983 */ /* 0x000f280000300800 */
[----:B0-----:R-:W4:Y:S04]  /*10380*/  LDL.LU R211, [R1+0xac] ;  /* 0x0000ac0001d37983 */ /* 0x001f280000300800 */
[----:B------:R0:W-:Y:S04]  /*10390*/  STL [R1+0x28], R207 ;  /* 0x000028cf01007387 */ /* 0x0001e80000100800 */
[----:B0-----:R-:W4:Y:S04]  /*103a0*/  LDL.LU R207, [R1+0x80] ;  /* 0x0000800001cf7983 */ /* 0x001f280000300800 */
[----:B------:R0:W-:Y:S04]  /*103b0*/  STL [R1+0x30], R0 ;  /* 0x0000300001007387 */ /* 0x0001e80000100800 */
[----:B0-----:R-:W2:Y:S01]  /*103c0*/  LDL.LU R0, [R1+0x57c] ;  /* 0x00057c0001007983 */ /* 0x001ea20000300800 */
[----:B------:R-:W-:-:S02]  /*103d0*/  IADD3 R191, P1, R191, UR13, RZ ;  /* 0x0000000dbfbf7c10 */ /* 0x000fc4000ff3e0ff */
[----:B------:R-:W-:Y:S02]  /*103e0*/  IADD3 R190, P2, R190, UR13, RZ ;  /* 0x0000000dbebe7c10 */ /* 0x000fe4000ff5e0ff */
[----:B------:R-:W-:Y:S02]  /*103f0*/  IADD3.X R210, R210, UR19, RZ, P3, !PT ;  /* 0x00000013d2d27c10 */ /* 0x000fe40009ffe4ff */
[----:B------:R-:W-:Y:S01]  /*10400*/  IADD3 R197, P3, R197, UR13, RZ ;  /* 0x0000000dc5c57c10 */ /* 0x000fe2000ff7e0ff */
[----:B------:R-:W-:Y:S01]  /*10410*/  STL [R1+0x5c], R191 ;  /* 0x00005cbf01007387 */ /* 0x000fe20000100800 */
[----:B------:R-:W-:-:S03]  /*10420*/  IADD3.X R238, R238, UR19, RZ, P6, !PT ;  /* 0x00000013eeee7c10 */ /* 0x000fc6000b7fe4ff */
[----:B------:R0:W-:Y:S04]  /*10430*/  STL [R1+0x6c], R197 ;  /* 0x00006cc501007387 */ /* 0x0001e80000100800 */
[----:B------:R-:W-:Y:S01]  /*10440*/  STL [R1+0x64], R190 ;  /* 0x000064be01007387 */ /* 0x000fe20000100800 */
[----:B------:R-:W-:-:S03]  /*10450*/  IADD3.X R174, R174, UR19, RZ, P4, !PT ;  /* 0x00000013aeae7c10 */ /* 0x000fc6000a7fe4ff */
[----:B0-----:R-:W4:Y:S04]  /*10460*/  LDL.LU R197, [R1+0xb4] ;  /* 0x0000b40001c57983 */ /* 0x001f280000300800 */
[----:B------:R-:W-:Y:S04]  /*10470*/  STL [R1+0x38], R210 ;  /* 0x000038d201007387 */ /* 0x000fe80000100800 */
[----:B------:R0:W-:Y:S01]  /*10480*/  STL [R1+0x40], R174 ;  /* 0x000040ae01007387 */ /* 0x0001e20000100800 */
[----:B------:R-:W-:Y:S02]  /*10490*/  IADD3 R175, P4, R175, UR13, RZ ;  /* 0x0000000dafaf7c10 */ /* 0x000fe4000ff9e0ff */
[----:B------:R-:W-:Y:S01]  /*104a0*/  IADD3.X R186, R186, UR19, RZ, P5, !PT ;  /* 0x00000013baba7c10 */ /* 0x000fe2000affe4ff */
[----:B0-----:R-:W4:Y:S04]  /*104b0*/  LDL.LU R174, [R1+0x88] ;  /* 0x0000880001ae7983 */ /* 0x001f280000300800 */
[----:B------:R0:W-:Y:S01]  /*104c0*/  STL [R1+0x74], R175 ;  /* 0x000074af01007387 */ /* 0x0001e20000100800 */
[----:B------:R-:W-:-:S03]  /*104d0*/  IADD3 R196, P5, R196, UR13, RZ ;  /* 0x0000000dc4c47c10 */ /* 0x000fc6000ffbe0ff */
[----:B0-----:R-:W4:Y:S04]  /*104e0*/  LDL.LU R175, [R1+0xbc] ;  /* 0x0000bc0001af7983 */ /* 0x001f280000300800 */
[----:B------:R0:W-:Y:S04]  /*104f0*/  STL [R1+0x50], R238 ;  /* 0x000050ee01007387 */ /* 0x0001e80000100800 */
[----:B------:R-:W-:Y:S01]  /*10500*/  STL [R1+0x48], R186 ;  /* 0x000048ba01007387 */ /* 0x000fe20000100800 */
[----:B------:R-:W-:-:S03]  /*10510*/  IADD3 R213, P6, R213, UR13, RZ ;  /* 0x0000000dd5d57c10 */ /* 0x000fc6000ffde0ff */
[----:B0-----:R-:W4:Y:S04]  /*10520*/  LDL.LU R238, [R1+0x578] ;  /* 0x0005780001ee7983 */ /* 0x001f280000300800 */
[----:B------:R0:W-:Y:S01]  /*10530*/  STL [R1+0x7c], R196 ;  /* 0x00007cc401007387 */ /* 0x0001e20000100800 */
[----:B------:R-:W-:-:S03]  /*10540*/  IADD3.X R195, R195, UR19, RZ, P1, !PT ;  /* 0x00000013c3c37c10 */ /* 0x000fc60008ffe4ff */
[----:B0-----:R-:W4:Y:S04]  /*10550*/  LDL.LU R196, [R1+0xc4] ;  /* 0x0000c40001c47983 */ /* 0x001f280000300800 */
[----:B------:R0:W-:Y:S04]  /*10560*/  STL [R1+0x84], R213 ;  /* 0x000084d501007387 */ /* 0x0001e80000100800 */
[----:B0-----:R-:W4:Y:S01]  /*10570*/  LDL.LU R213, [R1+0x98] ;  /* 0x0000980001d57983 */ /* 0x001f220000300800 */
[----:B------:R-:W-:-:S03]  /*10580*/  IADD3 R192, P1, R192, UR13, RZ ;  /* 0x0000000dc0c07c10 */ /* 0x000fc6000ff3e0ff */
[----:B------:R0:W-:Y:S01]  /*10590*/  STL [R1+0x58], R195 ;  /* 0x000058c301007387 */ /* 0x0001e20000100800 */
[----:B------:R-:W-:-:S03]  /*105a0*/  IADD3.X R2, R2, UR19, RZ, P4, !PT ;  /* 0x0000001302027c10 */ /* 0x000fc6000a7fe4ff */
[----:B0-----:R-:W4:Y:S01]  /*105b0*/  LDL.LU R195, [R1+0xcc] ;  /* 0x0000cc0001c37983 */ /* 0x001f220000300800 */
[----:B------:R-:W-:Y:S02]  /*105c0*/  IADD3.X R209, R209, UR19, RZ, P2, !PT ;  /* 0x00000013d1d17c10 */ /* 0x000fe400097fe4ff */
[----:B------:R-:W-:-:S03]  /*105d0*/  IADD3.X R193, R193, UR19, RZ, P3, !PT ;  /* 0x00000013c1c17c10 */ /* 0x000fc60009ffe4ff */
[----:B------:R0:W-:Y:S04]  /*105e0*/  STL [R1+0x60], R209 ;  /* 0x000060d101007387 */ /* 0x0001e80000100800 */
[----:B0-----:R-:W4:Y:S04]  /*105f0*/  LDL.LU R209, [R1+0xa0] ;  /* 0x0000a00001d17983 */ /* 0x001f280000300800 */
[----:B------:R-:W-:Y:S01]  /*10600*/  STL [R1+0x8c], R192 ;  /* 0x00008cc001007387 */ /* 0x000fe20000100800 */
[----:B---3--:R-:W-:Y:S02]  /*10610*/  IADD3 R208, P3, R208, UR13, RZ ;  /* 0x0000000dd0d07c10 */ /* 0x008fe4000ff7e0ff */
[----:B--2---:R-:W-:-:S05]  /*10620*/  IADD3 R0, P2, R0, UR13, RZ ;  /* 0x0000000d00007c10 */ /* 0x004fca000ff5e0ff */
[----:B------:R0:W-:Y:S04]  /*10630*/  STL [R1+0x94], R0 ;  /* 0x0000940001007387 */ /* 0x0001e80000100800 */
[----:B0-----:R-:W2:Y:S04]  /*10640*/  LDL.LU R0, [R1+0x574] ;  /* 0x0005740001007983 */ /* 0x001ea80000300800 */
[----:B------:R0:W-:Y:S04]  /*10650*/  STL [R1+0x9c], R208 ;  /* 0x00009cd001007387 */ /* 0x0001e80000100800 */
[----:B0-----:R-:W3:Y:S04]  /*10660*/  LDL.LU R208, [R1+0xa8] ;  /* 0x0000a80001d07983 */ /* 0x001ee80000300800 */
[----:B------:R-:W-:Y:S04]  /*10670*/  STL [R1+0x68], R193 ;  /* 0x000068c101007387 */ /* 0x000fe80000100800 */
[----:B------:R0:W-:Y:S04]  /*10680*/  STL [R1+0x70], R2 ;  /* 0x0000700201007387 */ /* 0x0001e80000100800 */
[----:B0-----:R-:W2:Y:S01]  /*10690*/  LDL.LU R2, [R1+0x570] ;  /* 0x0005700001027983 */ /* 0x001ea20000300800 */
[----:B------:R-:W-:-:S02]  /*106a0*/  IADD3 R194, P4, R194, UR13, RZ ;  /* 0x0000000dc2c27c10 */ /* 0x000fc4000ff9e0ff */
[----:B----4-:R-:W-:Y:S01]  /*106b0*/  IADD3.X R185, R185, UR19, RZ, P5, !PT ;  /* 0x00000013b9b97c10 */ /* 0x010fe2000affe4ff */
[----:B------:R0:W-:Y:S01]  /*106c0*/  STS.U8 [R173+UR12+0x1580], R181 ;  /* 0x001580b5ad007988 */ /* 0x0001e2000800000c */
[----:B------:R-:W-:Y:S02]  /*106d0*/  IADD3 R211, P5, R211, UR13, RZ ;  /* 0x0000000dd3d37c10 */ /* 0x000fe4000ffbe0ff */
[----:B------:R-:W-:Y:S01]  /*106e0*/  IADD3.X R207, R207, UR19, RZ, P6, !PT ;  /* 0x00000013cfcf7c10 */ /* 0x000fe2000b7fe4ff */
[----:B------:R1:W-:Y:S04]  /*106f0*/  STS.U8 [R173+UR12+0x1380], R180 ;  /* 0x001380b4ad007988 */ /* 0x0003e8000800000c */
[----:B0-----:R-:W4:Y:S04]  /*10700*/  LDL.LU R181, [R1+0xdc] ;  /* 0x0000dc0001b57983 */ /* 0x001f280000300800 */
[----:B------:R-:W-:Y:S04]  /*10710*/  STL [R1+0xa4], R194 ;  /* 0x0000a4c201007387 */ /* 0x000fe80000100800 */
[----:B------:R-:W-:Y:S01]  /*10720*/  STL [R1+0x78], R185 ;  /* 0x000078b901007387 */ /* 0x000fe20000100800 */
[----:B------:R-:W-:-:S03]  /*10730*/  IADD3 R197, P6, R197, UR13, RZ ;  /* 0x0000000dc5c57c10 */ /* 0x000fc6000ffde0ff */
[----:B-1----:R-:W4:Y:S04]  /*10740*/  LDL.LU R180, [R1+0xe4] ;  /* 0x0000e40001b47983 */ /* 0x002f280000300800 */
[----:B------:R-:W-:Y:S04]  /*10750*/  STL [R1+0xac], R211 ;  /* 0x0000acd301007387 */ /* 0x000fe80000100800 */
[----:B------:R-:W4:Y:S01]  /*10760*/  LDL.LU R191, [R1+0xb8] ;  /* 0x0000b80001bf7983 */ /* 0x000f220000300800 */
[----:B------:R-:W-:-:S03]  /*10770*/  IADD3.X R174, R174, UR19, RZ, P1, !PT ;  /* 0x00000013aeae7c10 */ /* 0x000fc60008ffe4ff */
[----:B------:R-:W4:Y:S04]  /*10780*/  LDL.LU R190, [R1+0xec] ;  /* 0x0000ec0001be7983 */ /* 0x000f280000300800 */
[----:B------:R0:W-:Y:S01]  /*10790*/  STL [R1+0x80], R207 ;  /* 0x000080cf01007387 */ /* 0x0001e20000100800 */
[----:B------:R-:W-:-:S03]  /*107a0*/  IADD3 R175, P1, R175, UR13, RZ ;  /* 0x0000000dafaf7c10 */ /* 0x000fc6000ff3e0ff */
[----:B------:R-:W4:Y:S01]  /*107b0*/  LDL.LU R210, [R1+0xc0] ;  /* 0x0000c00001d27983 */ /* 0x000f220000300800 */
[----:B------:R-:W-:-:S03]  /*107c0*/  IADD3.X R212, R212, UR19, RZ, P2, !PT ;  /* 0x00000013d4d47c10 */ /* 0x000fc600097fe4ff */
[----:B0-----:R-:W4:Y:S04]  /*107d0*/  LDL.LU R207, [R1+0xf4] ;  /* 0x0000f40001cf7983 */ /* 0x001f280000300800 */
[----:B------:R-:W4:Y:S04]  /*107e0*/  LDL.LU R186, [R1+0xc8] ;  /* 0x0000c80001ba7983 */ /* 0x000f280000300800 */
[----:B------:R0:W-:Y:S01]  /*107f0*/  STL [R1+0xb4], R197 ;  /* 0x0000b4c501007387 */ /* 0x0001e20000100800 */
[----:B------:R-:W-:Y:S02]  /*10800*/  IADD3 R196, P2, R196, UR13, RZ ;  /* 0x0000000dc4c47c10 */ /* 0x000fe4000ff5e0ff */
[----:B------:R-:W-:Y:S01]  /*10810*/  IADD3.X R213, R213, UR19, RZ, P3, !PT ;  /* 0x00000013d5d57c10 */ /* 0x000fe20009ffe4ff */
[----:B0-----:R-:W4:Y:S04]  /*10820*/  LDL.LU R197, [R1+0xfc] ;  /* 0x0000fc0001c57983 */ /* 0x001f280000300800 */
[----:B------:R-:W4:Y:S04]  /*10830*/  LDL.LU R192, [R1+0x104] ;  /* 0x0001040001c07983 */ /* 0x000f280000300800 */
[----:B------:R0:W-:Y:S01]  /*10840*/  STL [R1+0x88], R174 ;  /* 0x000088ae01007387 */ /* 0x0001e20000100800 */
[----:B------:R-:W-:-:S03]  /*10850*/  IADD3 R195, P3, R195, UR13, RZ ;  /* 0x0000000dc3c37c10 */ /* 0x000fc6000ff7e0ff */
[----:B0-----:R-:W4:Y:S04]  /*10860*/  LDL.LU R174, [R1+0xd8] ;  /* 0x0000d80001ae7983 */ /* 0x001f280000300800 */
[----:B------:R-:W-:Y:S04]  /*10870*/  STL [R1+0xbc], R175 ;  /* 0x0000bcaf01007387 */ /* 0x000fe80000100800 */
[----:B------:R0:W-:Y:S01]  /*10880*/  STL [R1+0x90], R212 ;  /* 0x000090d401007387 */ /* 0x0001e20000100800 */
[----:B------:R-:W-:-:S03]  /*10890*/  IADD3.X R209, R209, UR19, RZ, P4, !PT ;  /* 0x00000013d1d17c10 */ /* 0x000fc6000a7fe4ff */
[----:B0-----:R-:W4:Y:S04]  /*108a0*/  LDL.LU R212, [R1+0x56c] ;  /* 0x00056c0001d47983 */ /* 0x001f280000300800 */
[----:B------:R-:W4:Y:S04]  /*108b0*/  LDL.LU R211, [R1+0x10c] ;  /* 0x00010c0001d37983 */ /* 0x000f280000300800 */
[----:B------:R-:W4:Y:S04]  /*108c0*/  LDL.LU R175, [R1+0xe0] ;  /* 0x0000e00001af7983 */ /* 0x000f280000300800 */
[----:B------:R-:W4:Y:S04]  /*108d0*/  LDL.LU R193, [R1+0xe8] ;  /* 0x0000e80001c17983 */ /* 0x000f280000300800 */
[----:B------:R-:W-:Y:S04]  /*108e0*/  STL [R1+0xc4], R196 ;  /* 0x0000c4c401007387 */ /* 0x000fe80000100800 */
[----:B------:R0:W-:Y:S04]  /*108f0*/  STL [R1+0xcc], R195 ;  /* 0x0000ccc301007387 */ /* 0x0001e80000100800 */
[----:B------:R-:W-:Y:S04]  /*10900*/  STL [R1+0x98], R213 ;  /* 0x000098d501007387 */ /* 0x000fe80000100800 */
[----:B0-----:R-:W4:Y:S01]  /*10910*/  LDL.LU R195, [R1+0x11c] ;  /* 0x00011c0001c37983 */ /* 0x001f220000300800 */
[----:B------:R-:W-:-:S02]  /*10920*/  IADD3.X R238, R238, UR19, RZ, P6, !PT ;  /* 0x00000013eeee7c10 */ /* 0x000fc4000b7fe4ff */
[----:B---3--:R-:W-:Y:S02]  /*10930*/  IADD3.X R208, R208, UR19, RZ, P5, !PT ;  /* 0x00000013d0d07c10 */ /* 0x008fe4000affe4ff */
[----:B--2---:R-:W-:-:S05]  /*10940*/  IADD3 R2, P4, R2, UR13, RZ ;  /* 0x0000000d02027c10 */ /* 0x004fca000ff9e0ff */
[----:B------:R0:W-:Y:S04]  /*10950*/  STL [R1+0xd4], R2 ;  /* 0x0000d40201007387 */ /* 0x0001e80000100800 */
[----:B0-----:R-:W2:Y:S04]  /*10960*/  LDL.LU R2, [R1+0x568] ;  /* 0x0005680001027983 */ /* 0x001ea80000300800 */
[----:B------:R0:W-:Y:S04]  /*10970*/  STL [R1+0xa0], R209 ;  /* 0x0000a0d101007387 */ /* 0x0001e80000100800 */
[----:B------:R-:W3:Y:S04]  /*10980*/  LDL.LU R194, [R1+0x124] ;  /* 0x0001240001c27983 */ /* 0x000ee80000300800 */
[----:B0-----:R-:W2:Y:S04]  /*10990*/  LDL.LU R209, [R1+0xf8] ;  /* 0x0000f80001d17983 */ /* 0x001ea80000300800 */
[----:B------:R-:W3:Y:S04]  /*109a0*/  LDL.LU R185, [R1+0x12c] ;  /* 0x00012c0001b97983 */ /* 0x000ee80000300800 */
[----:B------:R-:W3:Y:S04]  /*109b0*/  LDL.LU R196, [R1+0x100] ;  /* 0x0001000001c47983 */ /* 0x000ee80000300800 */
[----:B------:R-:W3:Y:S04]  /*109c0*/  LDL.LU R213, [R1+0x134] ;  /* 0x0001340001d57983 */ /* 0x000ee80000300800 */
[----:B------:R0:W-:Y:S04]  /*109d0*/  STL [R1+0xa8], R208 ;  /* 0x0000a8d001007387 */ /* 0x0001e80000100800 */
[----:B0-----:R-:W3:Y:S04]  /*109e0*/  LDL.LU R208, [R1+0x108] ;  /* 0x0001080001d07983 */ /* 0x001ee80000300800 */
[----:B------:R0:W-:Y:S04]  /*109f0*/  STL [R1+0xb0], R238 ;  /* 0x0000b0ee01007387 */ /* 0x0001e80000100800 */
[----:B0-----:R-:W2:Y:S01]  /*10a00*/  LDL.LU R238, [R1+0x564] ;  /* 0x0005640001ee7983 */ /* 0x001ea20000300800 */
[----:B----4-:R-:W-:-:S02]  /*10a10*/  IADD3 R181, P5, R181, UR13, RZ ;  /* 0x0000000db5b57c10 */ /* 0x010fc4000ffbe0ff */
[----:B------:R-:W-:Y:S02]  /*10a20*/  IADD3 R180, P6, R180, UR13, RZ ;  /* 0x0000000db4b47c10 */ /* 0x000fe4000ffde0ff */
[----:B------:R-:W-:Y:S02]  /*10a30*/  IADD3.X R191, R191, UR19, RZ, P1, !PT ;  /* 0x00000013bfbf7c10 */ /* 0x000fe40008ffe4ff */
[----:B------:R-:W-:Y:S02]  /*10a40*/  IADD3.X R210, R210, UR19, RZ, P2, !PT ;  /* 0x00000013d2d27c10 */ /* 0x000fe400097fe4ff */
[----:B------:R-:W-:Y:S01]  /*10a50*/  IADD3 R207, P2, R207, UR13, RZ ;  /* 0x0000000dcfcf7c10 */ /* 0x000fe2000ff5e0ff */
[----:B------:R-:W-:Y:S01]  /*10a60*/  STL [R1+0xdc], R181 ;  /* 0x0000dcb501007387 */ /* 0x000fe20000100800 */
[----:B------:R-:W-:Y:S02]  /*10a70*/  IADD3 R190, P1, R190, UR13, RZ ;  /* 0x0000000dbebe7c10 */ /* 0x000fe4000ff3e0ff */
[----:B------:R-:W-:Y:S01]  /*10a80*/  IADD3.X R0, R0, UR19, RZ, P4, !PT ;  /* 0x0000001300007c10 */ /* 0x000fe2000a7fe4ff */
[----:B------:R-:W-:Y:S01]  /*10a90*/  STL [R1+0xe4], R180 ;  /* 0x0000e4b401007387 */ /* 0x000fe20000100800 */
[----:B------:R-:W-:-:S03]  /*10aa0*/  IADD3.X R186, R186, UR19, RZ, P3, !PT ;  /* 0x00000013baba7c10 */ /* 0x000fc60009ffe4ff */
[----:B------:R-:W-:Y:S01]  /*10ab0*/  STL [R1+0xb8], R191 ;  /* 0x0000b8bf01007387 */ /* 0x000fe20000100800 */
[----:B------:R-:W-:-:S03]  /*10ac0*/  IADD3 R197, P3, R197, UR13, RZ ;  /* 0x0000000dc5c57c10 */ /* 0x000fc6000ff7e0ff */
[----:B------:R0:W-:Y:S01]  /*10ad0*/  STL [R1+0xf4], R207 ;  /* 0x0000f4cf01007387 */ /* 0x0001e20000100800 */
[----:B------:R-:W-:-:S03]  /*10ae0*/  IADD3.X R174, R174, UR19, RZ, P5, !PT ;  /* 0x00000013aeae7c10 */ /* 0x000fc6000affe4ff */
[----:B------:R-:W-:Y:S01]  /*10af0*/  STL [R1+0xec], R190 ;  /* 0x0000ecbe01007387 */ /* 0x000fe20000100800 */
[----:B------:R-:W-:-:S03]  /*10b00*/  IADD3 R192, P4, R192, UR13, RZ ;  /* 0x0000000dc0c07c10 */ /* 0x000fc6000ff9e0ff */
[----:B0-----:R-:W4:Y:S04]  /*10b10*/  LDL.LU R207, [R1+0x13c] ;  /* 0x00013c0001cf7983 */ /* 0x001f280000300800 */
[----:B------:R-:W-:Y:S04]  /*10b20*/  STL [R1+0xc0], R210 ;  /* 0x0000c0d201007387 */ /* 0x000fe80000100800 */
[----:B------:R0:W-:Y:S04]  /*10b30*/  STL [R1+0xd0], R0 ;  /* 0x0000d00001007387 */ /* 0x0001e80000100800 */
[----:B------:R-:W-:Y:S01]  /*10b40*/  STL [R1+0xc8], R186 ;  /* 0x0000c8ba01007387 */ /* 0x000fe20000100800 */
[----:B------:R-:W-:-:S02]  /*10b50*/  IADD3.X R175, R175, UR19, RZ, P6, !PT ;  /* 0x00000013afaf7c10 */ /* 0x000fc4000b7fe4ff */
[----:B------:R-:W-:Y:S01]  /*10b60*/  IADD3 R211, P5, R211, UR13, RZ ;  /* 0x0000000dd3d37c10 */ /* 0x000fe2000ffbe0ff */
[----:B0-----:R-:W4:Y:S04]  /*10b70*/  LDL.LU R0, [R1+0x560] ;  /* 0x0005600001007983 */ /* 0x001f280000300800 */
[----:B------:R0:W-:Y:S01]  /*10b80*/  STL [R1+0xfc], R197 ;  /* 0x0000fcc501007387 */ /* 0x0001e20000100800 */
[----:B------:R-:W-:-:S03]  /*10b90*/  IADD3.X R193, R193, UR19, RZ, P1, !PT ;  /* 0x00000013c1c17c10 */ /* 0x000fc60008ffe4ff */
[----:B0-----:R-:W4:Y:S04]  /*10ba0*/  LDL.LU R197, [R1+0x144] ;  /* 0x0001440001c57983 */ /* 0x001f280000300800 */
[----:B------:R0:W-:Y:S01]  /*10bb0*/  STL [R1+0xd8], R174 ;  /* 0x0000d8ae01007387 */ /* 0x0001e20000100800 */
[----:B------:R-:W-:Y:S02]  /*10bc0*/  IADD3 R195, P1, R195, UR13, RZ ;  /* 0x0000000dc3c37c10 */ /* 0x000fe4000ff3e0ff */
[----:B------:R-:W-:Y:S01]  /*10bd0*/  IADD3.X R212, R212, UR19, RZ, P2, !PT ;  /* 0x00000013d4d47c10 */ /* 0x000fe200097fe4ff */
[----:B0-----:R-:W4:Y:S04]  /*10be0*/  LDL.LU R174, [R1+0x118] ;  /* 0x0001180001ae7983 */ /* 0x001f280000300800 */
[----:B------:R-:W-:Y:S04]  /*10bf0*/  STL [R1+0x104], R192 ;  /* 0x000104c001007387 */ /* 0x000fe80000100800 */
[----:B------:R0:W-:Y:S04]  /*10c00*/  STL [R1+0xe0], R175 ;  /* 0x0000e0af01007387 */ /* 0x0001e80000100800 */
[----:B0-----:R-:W4:Y:S04]  /*10c10*/  LDL.LU R175, [R1+0x14c] ;  /* 0x00014c0001af7983 */ /* 0x001f280000300800 */
[----:B------:R-:W-:Y:S01]  /*10c20*/  STL [R1+0x10c], R211 ;  /* 0x00010cd301007387 */ /* 0x000fe20000100800 */
[----:B--2---:R-:W-:-:S05]  /*10c30*/  IADD3 R238, P6, R238, UR13, RZ ;  /* 0x0000000deeee7c10 */ /* 0x004fca000ffde0ff */
[----:B------:R0:W-:Y:S04]  /*10c40*/  STL [R1+0x114], R238 ;  /* 0x000114ee01007387 */ /* 0x0001e80000100800 */
[----:B0-----:R-:W2:Y:S04]  /*10c50*/  LDL.LU R238, [R1+0x55c] ;  /* 0x00055c0001ee7983 */ /* 0x001ea80000300800 */
[----:B------:R-:W2:Y:S04]  /*10c60*/  LDL.LU R211, [R1+0x120] ;  /* 0x0001200001d37983 */ /* 0x000ea80000300800 */
[----:B------:R0:W-:Y:S04]  /*10c70*/  STL [R1+0x11c], R195 ;  /* 0x00011cc301007387 */ /* 0x0001e80000100800 */
[----:B0-----:R-:W2:Y:S04]  /*10c80*/  LDL.LU R195, [R1+0x128] ;  /* 0x0001280001c37983 */ /* 0x001ea80000300800 */
[----:B------:R-:W-:Y:S04]  /*10c90*/  STL [R1+0xe8], R193 ;  /* 0x0000e8c101007387 */ /* 0x000fe80000100800 */
[----:B------:R0:W-:Y:S04]  /*10ca0*/  STL [R1+0xf0], R212 ;  /* 0x0000f0d401007387 */ /* 0x0001e80000100800 */
[----:B0-----:R-:W2:Y:S01]  /*10cb0*/  LDL.LU R212, [R1+0x558] ;  /* 0x0005580001d47983 */ /* 0x001ea20000300800 */
[----:B------:R-:W-:-:S02]  /*10cc0*/  IADD3.X R209, R209, UR19, RZ, P3, !PT ;  /* 0x00000013d1d17c10 */ /* 0x000fc40009ffe4ff */
[----:B---3--:R-:W-:Y:S02]  /*10cd0*/  IADD3 R194, P2, R194, UR13, RZ ;  /* 0x0000000dc2c27c10 */ /* 0x008fe4000ff5e0ff */
[----:B------:R-:W-:Y:S01]  /*10ce0*/  IADD3 R185, P3, R185, UR13, RZ ;  /* 0x0000000db9b97c10 */ /* 0x000fe2000ff7e0ff */
[----:B------:R0:W-:Y:S01]  /*10cf0*/  STL [R1+0xf8], R209 ;  /* 0x0000f8d101007387 */ /* 0x0001e20000100800 */
[----:B------:R-:W-:Y:S02]  /*10d00*/  IADD3.X R196, R196, UR19, RZ, P4, !PT ;  /* 0x00000013c4c47c10 */ /* 0x000fe4000a7fe4ff */
[----:B------:R-:W-:Y:S02]  /*10d10*/  IADD3 R213, P4, R213, UR13, RZ ;  /* 0x0000000dd5d57c10 */ /* 0x000fe4000ff9e0ff */
[----:B------:R-:W-:Y:S01]  /*10d20*/  IADD3.X R208, R208, UR19, RZ, P5, !PT ;  /* 0x00000013d0d07c10 */ /* 0x000fe2000affe4ff */
[----:B0-----:R-:W3:Y:S04]  /*10d30*/  LDL.LU R209, [R1+0x15c] ;  /* 0x00015c0001d17983 */ /* 0x001ee80000300800 */
[----:B------:R-:W-:Y:S04]  /*10d40*/  STL [R1+0x124], R194 ;  /* 0x000124c201007387 */ /* 0x000fe80000100800 */
[----:B------:R-:W-:Y:S04]  /*10d50*/  STL [R1+0x12c], R185 ;  /* 0x00012cb901007387 */ /* 0x000fe80000100800 */
[----:B------:R-:W3:Y:S04]  /*10d60*/  LDL.LU R181, [R1+0x164] ;  /* 0x0001640001b57983 */ /* 0x000ee80000300800 */
[----:B------:R-:W-:Y:S04]  /*10d70*/  STL [R1+0x100], R196 ;  /* 0x000100c401007387 */ /* 0x000fe80000100800 */
[----:B------:R-:W3:Y:S01]  /*10d80*/  LDL.LU R180, [R1+0x138] ;  /* 0x0001380001b47983 */ /* 0x000ee20000300800 */
[----:B------:R-:W-:-:S03]  /*10d90*/  IADD3.X R2, R2, UR19, RZ, P6, !PT ;  /* 0x0000001302027c10 */ /* 0x000fc6000b7fe4ff */
[----:B------:R-:W-:Y:S04]  /*10da0*/  STL [R1+0x134], R213 ;  /* 0x000134d501007387 */ /* 0x000fe80000100800 */
[----:B------:R-:W3:Y:S01]  /*10db0*/  LDL.LU R191, [R1+0x16c] ;  /* 0x00016c0001bf7983 */ /* 0x000ee20000300800 */
[----:B----4-:R-:W-:-:S03]  /*10dc0*/  IADD3 R207, P5, R207, UR13, RZ ;  /* 0x0000000dcfcf7c10 */ /* 0x010fc6000ffbe0ff */
[----:B------:R0:W-:Y:S04]  /*10dd0*/  STL [R1+0x108], R208 ;  /* 0x000108d001007387 */ /* 0x0001e80000100800 */
[----:B------:R-:W4:Y:S04]  /*10de0*/  LDL.LU R190, [R1+0x140] ;  /* 0x0001400001be7983 */ /* 0x000f280000300800 */
[----:B------:R-:W4:Y:S04]  /*10df0*/  LDL.LU R210, [R1+0x174] ;  /* 0x0001740001d27983 */ /* 0x000f280000300800 */
[----:B------:R-:W4:Y:S01]  /*10e00*/  LDL.LU R186, [R1+0x148] ;  /* 0x0001480001ba7983 */ /* 0x000f220000300800 */
[----:B------:R-:W-:-:S03]  /*10e10*/  IADD3 R197, P6, R197, UR13, RZ ;  /* 0x0000000dc5c57c10 */ /* 0x000fc6000ffde0ff */
[----:B0-----:R-:W4:Y:S04]  /*10e20*/  LDL.LU R208, [R1+0x17c] ;  /* 0x00017c0001d07983 */ /* 0x001f280000300800 */
[----:B------:R0:W-:Y:S01]  /*10e30*/  STL [R1+0x110], R2 ;  /* 0x0001100201007387 */ /* 0x0001e20000100800 */
[----:B------:R-:W-:Y:S02]  /*10e40*/  IADD3.X R174, R174, UR19, RZ, P1, !PT ;  /* 0x00000013aeae7c10 */ /* 0x000fe40008ffe4ff */
[----:B------:R-:W-:Y:S01]  /*10e50*/  IADD3 R175, P1, R175, UR13, RZ ;  /* 0x0000000dafaf7c10 */ /* 0x000fe2000ff3e0ff */
[----:B0-----:R-:W4:Y:S04]  /*10e60*/  LDL.LU R2, [R1+0x554] ;  /* 0x0005540001027983 */ /* 0x001f280000300800 */
[----:B------:R0:W-:Y:S04]  /*10e70*/  STL [R1+0x13c], R207 ;  /* 0x00013ccf01007387 */ /* 0x0001e80000100800 */
[----:B------:R-:W4:Y:S04]  /*10e80*/  LDL.LU R192, [R1+0x184] ;  /* 0x0001840001c07983 */ /* 0x000f280000300800 */
[----:B0-----:R-:W4:Y:S04]  /*10e90*/  LDL.LU R207, [R1+0x158] ;  /* 0x0001580001cf7983 */ /* 0x001f280000300800 */
[----:B------:R-:W4:Y:S04]  /*10ea0*/  LDL.LU R193, [R1+0x18c] ;  /* 0x00018c0001c17983 */ /* 0x000f280000300800 */
[----:B------:R0:W-:Y:S04]  /*10eb0*/  STL [R1+0x144], R197 ;  /* 0x000144c501007387 */ /* 0x0001e80000100800 */
[----:B0-----:R-:W4:Y:S04]  /*10ec0*/  LDL.LU R197, [R1+0x160] ;  /* 0x0001600001c57983 */ /* 0x001f280000300800 */
[----:B------:R-:W4:Y:S04]  /*10ed0*/  LDL.LU R194, [R1+0x194] ;  /* 0x0001940001c27983 */ /* 0x000f280000300800 */
[----:B------:R0:W-:Y:S04]  /*10ee0*/  STL [R1+0x118], R174 ;  /* 0x000118ae01007387 */ /* 0x0001e80000100800 */
[----:B0-----:R-:W4:Y:S04]  /*10ef0*/  LDL.LU R174, [R1+0x168] ;  /* 0x0001680001ae7983 */ /* 0x001f280000300800 */
[----:B------:R0:W-:Y:S04]  /*10f00*/  STL [R1+0x14c], R175 ;  /* 0x00014caf01007387 */ /* 0x0001e80000100800 */
[----:B0-----:R-:W4:Y:S01]  /*10f10*/  LDL.LU R175, [R1+0x19c] ;  /* 0x00019c0001af7983 */ /* 0x001f220000300800 */
[----:B--2---:R-:W-:-:S02]  /*10f20*/  IADD3.X R211, R211, UR19, RZ, P2, !PT ;  /* 0x00000013d3d37c10 */ /* 0x004fc400097fe4ff */
[----:B------:R-:W-:-:S05]  /*10f30*/  IADD3 R212, P2, R212, UR13, RZ ;  /* 0x0000000dd4d47c10 */ /* 0x000fca000ff5e0ff */
[----:B------:R0:W-:Y:S04]  /*10f40*/  STL [R1+0x154], R212 ;  /* 0x000154d401007387 */ /* 0x0001e80000100800 */
[----:B0-----:R-:W2:Y:S01]  /*10f50*/  LDL.LU R212, [R1+0x1a4] ;  /* 0x0001a40001d47983 */ /* 0x001ea20000300800 */
[----:B------:R-:W-:-:S03]  /*10f60*/  IADD3.X R195, R195, UR19, RZ, P3, !PT ;  /* 0x00000013c3c37c10 */ /* 0x000fc60009ffe4ff */
[----:B------:R-:W-:Y:S04]  /*10f70*/  STL [R1+0x120], R211 ;  /* 0x000120d301007387 */ /* 0x000fe80000100800 */
[----:B------:R-:W2:Y:S01]  /*10f80*/  LDL.LU R185, [R1+0x178] ;  /* 0x0001780001b97983 */ /* 0x000ea20000300800 */
[----:B---3--:R-:W-:-:S03]  /*10f90*/  IADD3 R209, P3, R209, UR13, RZ ;  /* 0x0000000dd1d17c10 */ /* 0x008fc6000ff7e0ff */
[----:B------:R-:W3:Y:S04]  /*10fa0*/  LDL.LU R196, [R1+0x1ac] ;  /* 0x0001ac0001c47983 */ /* 0x000ee80000300800 */
[----:B------:R0:W-:Y:S01]  /*10fb0*/  STL [R1+0x128], R195 ;  /* 0x000128c301007387 */ /* 0x0001e20000100800 */
[----:B------:R-:W-:Y:S02]  /*10fc0*/  IADD3.X R0, R0, UR19, RZ, P4, !PT ;  /* 0x0000001300007c10 */ /* 0x000fe4000a7fe4ff */
[----:B------:R-:W-:Y:S01]  /*10fd0*/  IADD3 R181, P4, R181, UR13, RZ ;  /* 0x0000000db5b57c10 */ /* 0x000fe2000ff9e0ff */
[----:B0-----:R-:W3:Y:S01]  /*10fe0*/  LDL.LU R195, [R1+0x180] ;  /* 0x0001800001c37983 */ /* 0x001ee20000300800 */
[----:B------:R-:W-:-:S03]  /*10ff0*/  IADD3.X R180, R180, UR19, RZ, P5, !PT ;  /* 0x00000013b4b47c10 */ /* 0x000fc6000affe4ff */
[----:B------:R-:W3:Y:S01]  /*11000*/  LDL.LU R213, [R1+0x1b4] ;  /* 0x0001b40001d57983 */ /* 0x000ee20000300800 */
[----:B------:R-:W-:-:S03]  /*11010*/  IADD3 R191, P5, R191, UR13, RZ ;  /* 0x0000000dbfbf7c10 */ /* 0x000fc6000ffbe0ff */
[----:B------:R-:W3:Y:S04]  /*11020*/  LDL.LU R211, [R1+0x188] ;  /* 0x0001880001d37983 */ /* 0x000ee80000300800 */
[----:B------:R0:W-:Y:S01]  /*11030*/  STL [R1+0x15c], R209 ;  /* 0x00015cd101007387 */ /* 0x0001e20000100800 */
[----:B----4-:R-:W-:Y:S02]  /*11040*/  IADD3.X R190, R190, UR19, RZ, P6, !PT ;  /* 0x00000013bebe7c10 */ /* 0x010fe4000b7fe4ff */
[----:B------:R-:W-:Y:S02]  /*11050*/  IADD3 R210, P6, R210, UR13, RZ ;  /* 0x0000000dd2d27c10 */ /* 0x000fe4000ffde0ff */
[----:B------:R-:W-:Y:S01]  /*11060*/  IADD3.X R186, R186, UR19, RZ, P1, !PT ;  /* 0x00000013baba7c10 */ /* 0x000fe20008ffe4ff */
[----:B0-----:R-:W4:Y:S01]  /*11070*/  LDL.LU R209, [R1+0x1bc] ;  /* 0x0001bc0001d17983 */ /* 0x001f220000300800 */
[----:B------:R-:W-:-:S03]  /*11080*/  IADD3 R208, P1, R208, UR13, RZ ;  /* 0x0000000dd0d07c10 */ /* 0x000fc6000ff3e0ff */
[----:B------:R0:W-:Y:S01]  /*11090*/  STL [R1+0x130], R0 ;  /* 0x0001300001007387 */ /* 0x0001e20000100800 */
[----:B------:R-:W-:-:S03]  /*110a0*/  IADD3.X R238, R238, UR19, RZ, P2, !PT ;  /* 0x00000013eeee7c10 */ /* 0x000fc600097fe4ff */
[----:B0-----:R-:W4:Y:S04]  /*110b0*/  LDL.LU R0, [R1+0x550] ;  /* 0x0005500001007983 */ /* 0x001f280000300800 */
[----:B------:R-:W-:Y:S04]  /*110c0*/  STL [R1+0x164], R181 ;  /* 0x000164b501007387 */ /* 0x000fe80000100800 */
[----:B------:R-:W-:Y:S04]  /*110d0*/  STL [R1+0x138], R180 ;  /* 0x000138b401007387 */ /* 0x000fe80000100800 */
[----:B------:R-:W-:Y:S04]  /*110e0*/  STL [R1+0x16c], R191 ;  /* 0x00016cbf01007387 */ /* 0x000fe80000100800 */
[----:B------:R-:W-:Y:S01]  /*110f0*/  STL [R1+0x140], R190 ;  /* 0x000140be01007387 */ /* 0x000fe20000100800 */
[----:B------:R-:W-:-:S03]  /*11100*/  IADD3.X R207, R207, UR19, RZ, P3, !PT ;  /* 0x00000013cfcf7c10 */ /* 0x000fc60009ffe4ff */
[----:B------:R0:W-:Y:S01]  /*11110*/  STL [R1+0x17c], R208 ;  /* 0x00017cd001007387 */ /* 0x0001e20000100800 */
[----:B------:R-:W-:-:S03]  /*11120*/  IADD3 R192, P2, R192, UR13, RZ ;  /* 0x0000000dc0c07c10 */ /* 0x000fc6000ff5e0ff */
[----:B------:R-:W-:Y:S01]  /*11130*/  STL [R1+0x174], R210 ;  /* 0x000174d201007387 */ /* 0x000fe20000100800 */
[----:B------:R-:W-:-:S03]  /*11140*/  IADD3 R193, P3, R193, UR13, RZ ;  /* 0x0000000dc1c17c10 */ /* 0x000fc6000ff7e0ff */
[----:B0-----:R-:W4:Y:S01]  /*11150*/  LDL.LU R208, [R1+0x1c4] ;  /* 0x0001c40001d07983 */ /* 0x001f220000300800 */
[----:B------:R-:W-:-:S03]  /*11160*/  IADD3.X R197, R197, UR19, RZ, P4, !PT ;  /* 0x00000013c5c57c10 */ /* 0x000fc6000a7fe4ff */
[----:B------:R-:W-:Y:S04]  /*11170*/  STL [R1+0x148], R186 ;  /* 0x000148ba01007387 */ /* 0x000fe80000100800 */
[----:B------:R0:W-:Y:S01]  /*11180*/  STL [R1+0x150], R238 ;  /* 0x000150ee01007387 */ /* 0x0001e20000100800 */
[----:B------:R-:W-:Y:S02]  /*11190*/  IADD3 R194, P4, R194, UR13, RZ ;  /* 0x0000000dc2c27c10 */ /* 0x000fe4000ff9e0ff */
[----:B------:R-:W-:Y:S01]  /*111a0*/  IADD3.X R2, R2, UR19, RZ, P6, !PT ;  /* 0x0000001302027c10 */ /* 0x000fe2000b7fe4ff */
[----:B0-----:R-:W4:Y:S01]  /*111b0*/  LDL.LU R238, [R1+0x54c] ;  /* 0x00054c0001ee7983 */ /* 0x001f220000300800 */
[----:B------:R-:W-:-:S03]  /*111c0*/  IADD3.X R174, R174, UR19, RZ, P5, !PT ;  /* 0x00000013aeae7c10 */ /* 0x000fc6000affe4ff */
[----:B------:R0:W-:Y:S04]  /*111d0*/  STL [R1+0x158], R207 ;  /* 0x000158cf01007387 */ /* 0x0001e80000100800 */
[----:B0-----:R-:W4:Y:S04]  /*111e0*/  LDL.LU R207, [R1+0x198] ;  /* 0x0001980001cf7983 */ /* 0x001f280000300800 */
[----:B------:R-:W-:Y:S01]  /*111f0*/  STL [R1+0x184], R192 ;  /* 0x000184c001007387 */ /* 0x000fe20000100800 */
[----:B------:R-:W-:-:S03]  /*11200*/  IADD3 R175, P5, R175, UR13, RZ ;  /* 0x0000000dafaf7c10 */ /* 0x000fc6000ffbe0ff */
[----:B------:R0:W-:Y:S04]  /*11210*/  STL [R1+0x160], R197 ;  /* 0x000160c501007387 */ /* 0x0001e80000100800 */
[----:B0-----:R-:W4:Y:S04]  /*11220*/  LDL.LU R197, [R1+0x1cc] ;  /* 0x0001cc0001c57983 */ /* 0x001f280000300800 */
[----:B------:R-:W-:Y:S04]  /*11230*/  STL [R1+0x18c], R193 ;  /* 0x00018cc101007387 */ /* 0x000fe80000100800 */
[----:B------:R0:W-:Y:S04]  /*11240*/  STL [R1+0x168], R174 ;  /* 0x000168ae01007387 */ /* 0x0001e80000100800 */
[----:B0-----:R-:W4:Y:S04]  /*11250*/  LDL.LU R174, [R1+0x1a0] ;  /* 0x0001a00001ae7983 */ /* 0x001f280000300800 */
[----:B------:R-:W-:Y:S04]  /*11260*/  STL [R1+0x194], R194 ;  /* 0x000194c201007387 */ /* 0x000fe80000100800 */
[----:B------:R0:W-:Y:S04]  /*11270*/  STL [R1+0x19c], R175 ;  /* 0x00019caf01007387 */ /* 0x0001e80000100800 */
[----:B0-----:R-:W4:Y:S04]  /*11280*/  LDL.LU R175, [R1+0x1d4] ;  /* 0x0001d40001af7983 */ /* 0x001f280000300800 */
[----:B------:R0:W-:Y:S04]  /*11290*/  STL [R1+0x170], R2 ;  /* 0x0001700201007387 */ /* 0x0001e80000100800 */
[----:B0-----:R-:W4:Y:S01]  /*112a0*/  LDL.LU R2, [R1+0x548] ;  /* 0x0005480001027983 */ /* 0x001f220000300800 */
[----:B--2---:R-:W-:-:S05]  /*112b0*/  IADD3 R212, P6, R212, UR13, RZ ;  /* 0x0000000dd4d47c10 */ /* 0x004fca000ffde0ff */
[----:B------:R0:W-:Y:S04]  /*112c0*/  STL [R1+0x1a4], R212 ;  /* 0x0001a4d401007387 */ /* 0x0001e80000100800 */
[----:B0-----:R-:W2:Y:S01]  /*112d0*/  LDL.LU R212, [R1+0x1a8] ;  /* 0x0001a80001d47983 */ /* 0x001ea20000300800 */
[----:B------:R-:W-:Y:S02]  /*112e0*/  IADD3.X R185, R185, UR19, RZ, P1, !PT ;  /* 0x00000013b9b97c10 */ /* 0x000fe40008ffe4ff */
[----:B---3--:R-:W-:Y:S02]  /*112f0*/  IADD3 R196, P1, R196, UR13, RZ ;  /* 0x0000000dc4c47c10 */ /* 0x008fe4000ff3e0ff */
[----:B------:R-:W-:Y:S01]  /*11300*/  IADD3.X R195, R195, UR19, RZ, P2, !PT ;  /* 0x00000013c3c37c10 */ /* 0x000fe200097fe4ff */
[----:B------:R-:W-:Y:S01]  /*11310*/  STS.U8 [R173+UR12+0x1780], R178 ;  /* 0x001780b2ad007988 */ /* 0x000fe2000800000c */
[----:B------:R-:W-:-:S03]  /*11320*/  IADD3 R213, P2, R213, UR13, RZ ;  /* 0x0000000dd5d57c10 */ /* 0x000fc6000ff5e0ff */
[----:B------:R0:W-:Y:S01]  /*11330*/  STL [R1+0x180], R195 ;  /* 0x000180c301007387 */ /* 0x0001e20000100800 */
[----:B------:R-:W-:-:S03]  /*11340*/  IADD3.X R211, R211, UR19, RZ, P3, !PT ;  /* 0x00000013d3d37c10 */ /* 0x000fc60009ffe4ff */
[----:B------:R-:W-:Y:S04]  /*11350*/  STL [R1+0x178], R185 ;  /* 0x000178b901007387 */ /* 0x000fe80000100800 */
[----:B0-----:R-:W3:Y:S04]  /*11360*/  LDL.LU R195, [R1+0x1dc] ;  /* 0x0001dc0001c37983 */ /* 0x001ee80000300800 */
[----:B------:R-:W-:Y:S01]  /*11370*/  STL [R1+0x1ac], R196 ;  /* 0x0001acc401007387 */ /* 0x000fe20000100800 */
[----:B----4-:R-:W-:-:S03]  /*11380*/  IADD3 R209, P3, R209, UR13, RZ ;  /* 0x0000000dd1d17c10 */ /* 0x010fc6000ff7e0ff */
[----:B------:R-:W4:Y:S04]  /*11390*/  LDL.LU R178, [R1+0x1e4] ;  /* 0x0001e40001b27983 */ /* 0x000f280000300800 */
[----:B------:R-:W-:Y:S04]  /*113a0*/  STL [R1+0x1b4], R213 ;  /* 0x0001b4d501007387 */ /* 0x000fe80000100800 */
[----:B------:R-:W4:Y:S04]  /*113b0*/  LDL.LU R181, [R1+0x1b8] ;  /* 0x0001b80001b57983 */ /* 0x000f280000300800 */
[----:B------:R-:W-:Y:S01]  /*113c0*/  STL [R1+0x188], R211 ;  /* 0x000188d301007387 */ /* 0x000fe20000100800 */
[----:B------:R-:W-:-:S03]  /*113d0*/  IADD3.X R0, R0, UR19, RZ, P4, !PT ;  /* 0x0000001300007c10 */ /* 0x000fc6000a7fe4ff */
[----:B------:R-:W4:Y:S04]  /*113e0*/  LDL.LU R180, [R1+0x1ec] ;  /* 0x0001ec0001b47983 */ /* 0x000f280000300800 */
[----:B------:R0:W-:Y:S04]  /*113f0*/  STL [R1+0x1bc], R209 ;  /* 0x0001bcd101007387 */ /* 0x0001e80000100800 */
[----:B------:R-:W4:Y:S04]  /*11400*/  LDL.LU R191, [R1+0x1c0] ;  /* 0x0001c00001bf7983 */ /* 0x000f280000300800 */
[----:B------:R-:W4:Y:S04]  /*11410*/  LDL.LU R190, [R1+0x1f4] ;  /* 0x0001f40001be7983 */ /* 0x000f280000300800 */
[----:B------:R-:W4:Y:S04]  /*11420*/  LDL.LU R210, [R1+0x1c8] ;  /* 0x0001c80001d27983 */ /* 0x000f280000300800 */
[----:B0-----:R-:W4:Y:S04]  /*11430*/  LDL.LU R209, [R1+0x1fc] ;  /* 0x0001fc0001d17983 */ /* 0x001f280000300800 */
[----:B------:R0:W-:Y:S01]  /*11440*/  STL [R1+0x190], R0 ;  /* 0x0001900001007387 */ /* 0x0001e20000100800 */
[----:B------:R-:W-:-:S03]  /*11450*/  IADD3 R208, P4, R208, UR13, RZ ;  /* 0x0000000dd0d07c10 */ /* 0x000fc6000ff9e0ff */
[----:B0-----:R-:W4:Y:S04]  /*11460*/  LDL.LU R0, [R1+0x544] ;  /* 0x0005440001007983 */ /* 0x001f280000300800 */
[----:B------:R-:W4:Y:S04]  /*11470*/  LDL.LU R186, [R1+0x204] ;  /* 0x0002040001ba7983 */ /* 0x000f280000300800 */
[----:B------:R-:W4:Y:S04]  /*11480*/  LDL.LU R192, [R1+0x1d8] ;  /* 0x0001d80001c07983 */ /* 0x000f280000300800 */
[----:B------:R0:W-:Y:S04]  /*11490*/  STL [R1+0x1c4], R208 ;  /* 0x0001c4d001007387 */ /* 0x0001e80000100800 */
[----:B0-----:R-:W4:Y:S01]  /*114a0*/  LDL.LU R208, [R1+0x20c] ;  /* 0x00020c0001d07983 */ /* 0x001f220000300800 */
[----:B------:R-:W-:-:S03]  /*114b0*/  IADD3.X R207, R207, UR19, RZ, P5, !PT ;  /* 0x00000013cfcf7c10 */ /* 0x000fc6000affe4ff */
[----:B------:R-:W4:Y:S04]  /*114c0*/  LDL.LU R193, [R1+0x1e0] ;  /* 0x0001e00001c17983 */ /* 0x000f280000300800 */
[----:B------:R0:W-:Y:S04]  /*114d0*/  STL [R1+0x198], R207 ;  /* 0x000198cf01007387 */ /* 0x0001e80000100800 */
[----:B0-----:R-:W4:Y:S01]  /*114e0*/  LDL.LU R207, [R1+0x214] ;  /* 0x0002140001cf7983 */ /* 0x001f220000300800 */
[----:B------:R-:W-:-:S03]  /*114f0*/  IADD3 R197, P5, R197, UR13, RZ ;  /* 0x0000000dc5c57c10 */ /* 0x000fc6000ffbe0ff */
[----:B------:R-:W4:Y:S04]  /*11500*/  LDL.LU R194, [R1+0x1e8] ;  /* 0x0001e80001c27983 */ /* 0x000f280000300800 */
[----:B------:R-:W4:Y:S04]  /*11510*/  LDL.LU R185, [R1+0x21c] ;  /* 0x00021c0001b97983 */ /* 0x000f280000300800 */
[----:B------:R-:W-:Y:S01]  /*11520*/  STL [R1+0x1cc], R197 ;  /* 0x0001ccc501007387 */ /* 0x000fe20000100800 */
[----:B------:R-:W-:-:S05]  /*11530*/  IADD3.X R174, R174, UR19, RZ, P6, !PT ;  /* 0x00000013aeae7c10 */ /* 0x000fca000b7fe4ff */
[----:B------:R0:W-:Y:S04]  /*11540*/  STL [R1+0x1a0], R174 ;  /* 0x0001a0ae01007387 */ /* 0x0001e80000100800 */
[----:B0-----:R-:W4:Y:S01]  /*11550*/  LDL.LU R174, [R1+0x224] ;  /* 0x0002240001ae7983 */ /* 0x001f220000300800 */
[----:B------:R-:W-:-:S03]  /*11560*/  IADD3 R175, P6, R175, UR13, RZ ;  /* 0x0000000dafaf7c10 */ /* 0x000fc6000ffde0ff */
[----:B------:R-:W4:Y:S04]  /*11570*/  LDL.LU R196, [R1+0x1f8] ;  /* 0x0001f80001c47983 */ /* 0x000f280000300800 */
[----:B------:R0:W-:Y:S04]  /*11580*/  STL [R1+0x1d4], R175 ;  /* 0x0001d4af01007387 */ /* 0x0001e80000100800 */
[----:B0-----:R-:W4:Y:S04]  /*11590*/  LDL.LU R175, [R1+0x22c] ;  /* 0x00022c0001af7983 */ /* 0x001f280000300800 */
[----:B------:R-:W4:Y:S04]  /*115a0*/  LDL.LU R213, [R1+0x200] ;  /* 0x0002000001d57983 */ /* 0x000f280000300800 */
[----:B------:R-:W4:Y:S01]  /*115b0*/  LDL.LU R211, [R1+0x234] ;  /* 0x0002340001d37983 */ /* 0x000f220000300800 */
[----:B--2---:R-:W-:-:S05]  /*115c0*/  IADD3.X R212, R212, UR19, RZ, P1, !PT ;  /* 0x00000013d4d47c10 */ /* 0x004fca0008ffe4ff */
[----:B------:R0:W-:Y:S04]  /*115d0*/  STL [R1+0x1a8], R212 ;  /* 0x0001a8d401007387 */ /* 0x0001e80000100800 */
[----:B0-----:R-:W2:Y:S01]  /*115e0*/  LDL.LU R212, [R1+0x208] ;  /* 0x0002080001d47983 */ /* 0x001ea20000300800 */
[----:B------:R-:W-:-:S03]  /*115f0*/  IADD3.X R238, R238, UR19, RZ, P2, !PT ;  /* 0x00000013eeee7c10 */ /* 0x000fc600097fe4ff */
[----:B------:R-:W2:Y:S01]  /*11600*/  LDL.LU R197, [R1+0x23c] ;  /* 0x00023c0001c57983 */ /* 0x000ea20000300800 */
[----:B---3--:R-:W-:-:S03]  /*11610*/  IADD3 R195, P1, R195, UR13, RZ ;  /* 0x0000000dc3c37c10 */ /* 0x008fc6000ff3e0ff */
[----:B------:R0:W-:Y:S04]  /*11620*/  STL [R1+0x1b0], R238 ;  /* 0x0001b0ee01007387 */ /* 0x0001e80000100800 */
[----:B------:R1:W-:Y:S01]  /*11630*/  STL [R1+0x1dc], R195 ;  /* 0x0001dcc301007387 */ /* 0x0003e20000100800 */
[----:B----4-:R-:W-:-:S03]  /*11640*/  IADD3 R178, P2, R178, UR13, RZ ;  /* 0x0000000db2b27c10 */ /* 0x010fc6000ff5e0ff */
[----:B0-----:R-:W3:Y:S04]  /*11650*/  LDL.LU R238, [R1+0x540] ;  /* 0x0005400001ee7983 */ /* 0x001ee80000300800 */
[----:B-1----:R-:W4:Y:S01]  /*11660*/  LDL.LU R195, [R1+0x244] ;  /* 0x0002440001c37983 */ /* 0x002f220000300800 */
[----:B------:R-:W-:-:S03]  /*11670*/  IADD3.X R181, R181, UR19, RZ, P3, !PT ;  /* 0x00000013b5b57c10 */ /* 0x000fc60009ffe4ff */
[----:B------:R-:W-:Y:S01]  /*11680*/  STL [R1+0x1e4], R178 ;  /* 0x0001e4b201007387 */ /* 0x000fe20000100800 */
[----:B------:R-:W-:-:S03]  /*11690*/  IADD3 R180, P3, R180, UR13, RZ ;  /* 0x0000000db4b47c10 */ /* 0x000fc6000ff7e0ff */
[----:B------:R-:W-:Y:S01]  /*116a0*/  STL [R1+0x1b8], R181 ;  /* 0x0001b8b501007387 */ /* 0x000fe20000100800 */
[----:B------:R-:W-:Y:S02]  /*116b0*/  IADD3.X R2, R2, UR19, RZ, P6, !PT ;  /* 0x0000001302027c10 */ /* 0x000fe4000b7fe4ff */
[----:B------:R-:W-:Y:S01]  /*116c0*/  IADD3.X R191, R191, UR19, RZ, P4, !PT ;  /* 0x00000013bfbf7c10 */ /* 0x000fe2000a7fe4ff */
[----:B------:R-:W-:Y:S01]  /*116d0*/  STL [R1+0x1ec], R180 ;  /* 0x0001ecb401007387 */ /* 0x000fe20000100800 */
[----:B------:R-:W-:Y:S02]  /*116e0*/  IADD3 R190, P4, R190, UR13, RZ ;  /* 0x0000000dbebe7c10 */ /* 0x000fe4000ff9e0ff */
[----:B------:R-:W-:Y:S02]  /*116f0*/  IADD3.X R210, R210, UR19, RZ, P5, !PT ;  /* 0x00000013d2d27c10 */ /* 0x000fe4000affe4ff */
[----:B------:R-:W-:Y:S01]  /*11700*/  IADD3 R209, P5, R209, UR13, RZ ;  /* 0x0000000dd1d17c10 */ /* 0x000fe2000ffbe0ff */
[----:B------:R-:W-:Y:S04]  /*11710*/  STL [R1+0x1c0], R191 ;  /* 0x0001c0bf01007387 */ /* 0x000fe80000100800 */
[----:B------:R0:W-:Y:S04]  /*11720*/  STL [R1+0x1fc], R209 ;  /* 0x0001fcd101007387 */ /* 0x0001e80000100800 */
[----:B------:R-:W-:Y:S04]  /*11730*/  STL [R1+0x1f4], R190 ;  /* 0x0001f4be01007387 */ /* 0x000fe80000100800 */
[----:B0-----:R-:W4:Y:S01]  /*11740*/  LDL.LU R209, [R1+0x218] ;  /* 0x0002180001d17983 */ /* 0x001f220000300800 */
[----:B------:R-:W-:-:S03]  /*11750*/  IADD3 R186, P6, R186, UR13, RZ ;  /* 0x0000000dbaba7c10 */ /* 0x000fc6000ffde0ff */
[----:B------:R-:W-:Y:S01]  /*11760*/  STL [R1+0x1c8], R210 ;  /* 0x0001c8d201007387 */ /* 0x000fe20000100800 */
[----:B------:R-:W-:-:S03]  /*11770*/  IADD3.X R192, R192, UR19, RZ, P1, !PT ;  /* 0x00000013c0c07c10 */ /* 0x000fc60008ffe4ff */
[----:B------:R0:W-:Y:S01]  /*11780*/  STL [R1+0x1d0], R2 ;  /* 0x0001d00201007387 */ /* 0x0001e20000100800 */
[----:B------:R-:W-:-:S03]  /*11790*/  IADD3.X R0, R0, UR19, RZ, P4, !PT ;  /* 0x0000001300007c10 */ /* 0x000fc6000a7fe4ff */
[----:B0-----:R-:W4:Y:S01]  /*117a0*/  LDL.LU R2, [R1+0x53c] ;  /* 0x00053c0001027983 */ /* 0x001f220000300800 */
[----:B------:R-:W-:Y:S02]  /*117b0*/  IADD3 R208, P1, R208, UR13, RZ ;  /* 0x0000000dd0d07c10 */ /* 0x000fe4000ff3e0ff */
[----:B------:R-:W-:-:S03]  /*117c0*/  IADD3.X R193, R193, UR19, RZ, P2, !PT ;  /* 0x00000013c1c17c10 */ /* 0x000fc600097fe4ff */
[----:B------:R0:W-:Y:S04]  /*117d0*/  STL [R1+0x20c], R208 ;  /* 0x00020cd001007387 */ /* 0x0001e80000100800 */
[----:B------:R-:W-:Y:S04]  /*117e0*/  STL [R1+0x204], R186 ;  /* 0x000204ba01007387 */ /* 0x000fe80000100800 */
[----:B0-----:R-:W4:Y:S01]  /*117f0*/  LDL.LU R208, [R1+0x24c] ;  /* 0x00024c0001d07983 */ /* 0x001f220000300800 */
[----:B------:R-:W-:-:S03]  /*11800*/  IADD3 R207, P2, R207, UR13, RZ ;  /* 0x0000000dcfcf7c10 */ /* 0x000fc6000ff5e0ff */
[----:B------:R-:W-:Y:S01]  /*11810*/  STL [R1+0x1d8], R192 ;  /* 0x0001d8c001007387 */ /* 0x000fe20000100800 */
[----:B------:R-:W-:-:S03]  /*11820*/  IADD3.X R194, R194, UR19, RZ, P3, !PT ;  /* 0x00000013c2c27c10 */ /* 0x000fc60009ffe4ff */
[----:B------:R0:W-:Y:S01]  /*11830*/  STL [R1+0x214], R207 ;  /* 0x000214cf01007387 */ /* 0x0001e20000100800 */
[----:B------:R-:W-:-:S03]  /*11840*/  IADD3 R185, P3, R185, UR13, RZ ;  /* 0x0000000db9b97c10 */ /* 0x000fc6000ff7e0ff */
[----:B0-----:R-:W4:Y:S04]  /*11850*/  LDL.LU R207, [R1+0x220] ;  /* 0x0002200001cf7983 */ /* 0x001f280000300800 */
[----:B------:R-:W-:Y:S04]  /*11860*/  STL [R1+0x1e0], R193 ;  /* 0x0001e0c101007387 */ /* 0x000fe80000100800 */
[----:B------:R0:W-:Y:S04]  /*11870*/  STL [R1+0x1f0], R0 ;  /* 0x0001f00001007387 */ /* 0x0001e80000100800 */
[----:B------:R-:W-:Y:S04]  /*11880*/  STL [R1+0x1e8], R194 ;  /* 0x0001e8c201007387 */ /* 0x000fe80000100800 */
[----:B0-----:R-:W4:Y:S01]  /*11890*/  LDL.LU R0, [R1+0x538] ;  /* 0x0005380001007983 */ /* 0x001f220000300800 */
[----:B------:R-:W-:-:S03]  /*118a0*/  IADD3 R174, P4, R174, UR13, RZ ;  /* 0x0000000daeae7c10 */ /* 0x000fc6000ff9e0ff */
[----:B------:R-:W-:Y:S01]  /*118b0*/  STL [R1+0x21c], R185 ;  /* 0x00021cb901007387 */ /* 0x000fe20000100800 */
[----:B------:R-:W-:-:S03]  /*118c0*/  IADD3.X R196, R196, UR19, RZ, P5, !PT ;  /* 0x00000013c4c47c10 */ /* 0x000fc6000affe4ff */
[----:B------:R0:W-:Y:S04]  /*118d0*/  STL [R1+0x224], R174 ;  /* 0x000224ae01007387 */ /* 0x0001e80000100800 */
[----:B0-----:R-:W4:Y:S01]  /*118e0*/  LDL.LU R174, [R1+0x254] ;  /* 0x0002540001ae7983 */ /* 0x001f220000300800 */
[----:B------:R-:W-:Y:S02]  /*118f0*/  IADD3 R175, P5, R175, UR13, RZ ;  /* 0x0000000dafaf7c10 */ /* 0x000fe4000ffbe0ff */
[----:B------:R-:W-:-:S03]  /*11900*/  IADD3.X R213, R213, UR19, RZ, P6, !PT ;  /* 0x00000013d5d57c10 */ /* 0x000fc6000b7fe4ff */
[----:B------:R0:W-:Y:S04]  /*11910*/  STL [R1+0x22c], R175 ;  /* 0x00022caf01007387 */ /* 0x0001e80000100800 */
[----:B0-----:R-:W4:Y:S04]  /*11920*/  LDL.LU R175, [R1+0x228] ;  /* 0x0002280001af7983 */ /* 0x001f280000300800 */
[----:B------:R-:W-:Y:S01]  /*11930*/  STL [R1+0x1f8], R196 ;  /* 0x0001f8c401007387 */ /* 0x000fe20000100800 */
[----:B--2---:R-:W-:-:S05]  /*11940*/  IADD3.X R212, R212, UR19, RZ, P1, !PT ;  /* 0x00000013d4d47c10 */ /* 0x004fca0008ffe4ff */
[----:B------:R0:W-:Y:S04]  /*11950*/  STL [R1+0x208], R212 ;  /* 0x000208d401007387 */ /* 0x0001e80000100800 */
[----:B------:R-:W-:Y:S04]  /*11960*/  STL [R1+0x200], R213 ;  /* 0x000200d501007387 */ /* 0x000fe80000100800 */
[----:B0-----:R-:W2:Y:S01]  /*11970*/  LDL.LU R212, [R1+0x25c] ;  /* 0x00025c0001d47983 */ /* 0x001ea20000300800 */
[----:B------:R-:W-:Y:S02]  /*11980*/  IADD3 R211, P6, R211, UR13, RZ ;  /* 0x0000000dd3d37c10 */ /* 0x000fe4000ffde0ff */
[----:B------:R-:W-:-:S02]  /*11990*/  IADD3 R197, P1, R197, UR13, RZ ;  /* 0x0000000dc5c57c10 */ /* 0x000fc4000ff3e0ff */
[----:B---3--:R-:W-:Y:S01]  /*119a0*/  IADD3.X R238, R238, UR19, RZ, P2, !PT ;  /* 0x00000013eeee7c10 */ /* 0x008fe200097fe4ff */
[----:B------:R-:W-:Y:S01]  /*119b0*/  STL [R1+0x234], R211 ;  /* 0x000234d301007387 */ /* 0x000fe20000100800 */
[----:B----4-:R-:W-:-:S03]  /*119c0*/  IADD3 R195, P2, R195, UR13, RZ ;  /* 0x0000000dc3c37c10 */ /* 0x010fc6000ff5e0ff */
[----:B------:R0:W-:Y:S04]  /*119d0*/  STL [R1+0x210], R238 ;  /* 0x000210ee01007387 */ /* 0x0001e80000100800 */
[----:B------:R1:W-:Y:S04]  /*119e0*/  STS.U8 [R173+UR12+0x1b80], R176 ;  /* 0x001b80b0ad007988 */ /* 0x0003e8000800000c */
[----:B------:R3:W-:Y:S04]  /*119f0*/  STS.U8 [R173+UR12+0x1980], R179 ;  /* 0x001980b3ad007988 */ /* 0x0007e8000800000c */
[----:B0-----:R-:W4:Y:S04]  /*11a00*/  LDL.LU R238, [R1+0x534] ;  /* 0x0005340001ee7983 */ /* 0x001f280000300800 */
[----:B------:R0:W-:Y:S04]  /*11a10*/  STL [R1+0x23c], R197 ;  /* 0x00023cc501007387 */ /* 0x0001e80000100800 */
[----:B-1----:R-:W4:Y:S04]  /*11a20*/  LDL.LU R176, [R1+0x264] ;  /* 0x0002640001b07983 */ /* 0x002f280000300800 */
[----:B---3--:R-:W3:Y:S04]  /*11a30*/  LDL.LU R179, [R1+0x238] ;  /* 0x0002380001b37983 */ /* 0x008ee80000300800 */
[----:B------:R-:W3:Y:S04]  /*11a40*/  LDL.LU R178, [R1+0x26c] ;  /* 0x00026c0001b27983 */ /* 0x000ee80000300800 */
[----:B------:R1:W-:Y:S04]  /*11a50*/  STL [R1+0x244], R195 ;  /* 0x000244c301007387 */ /* 0x0003e80000100800 */
[----:B------:R-:W3:Y:S04]  /*11a60*/  LDL.LU R181, [R1+0x240] ;  /* 0x0002400001b57983 */ /* 0x000ee80000300800 */
[----:B------:R-:W3:Y:S01]  /*11a70*/  LDL.LU R180, [R1+0x274] ;  /* 0x0002740001b47983 */ /* 0x000ee20000300800 */
[----:B------:R-:W-:-:S03]  /*11a80*/  IADD3.X R209, R209, UR19, RZ, P3, !PT ;  /* 0x00000013d1d17c10 */ /* 0x000fc60009ffe4ff */
[----:B------:R-:W3:Y:S04]  /*11a90*/  LDL.LU R191, [R1+0x248] ;  /* 0x0002480001bf7983 */ /* 0x000ee80000300800 */
[----:B------:R-:W3:Y:S04]  /*11aa0*/  LDL.LU R190, [R1+0x27c] ;  /* 0x00027c0001be7983 */ /* 0x000ee80000300800 */
[----:B------:R-:W3:Y:S04]  /*11ab0*/  LDL.LU R210, [R1+0x284] ;  /* 0x0002840001d27983 */ /* 0x000ee80000300800 */
[----:B------:R-:W3:Y:S04]  /*11ac0*/  LDL.LU R186, [R1+0x258] ;  /* 0x0002580001ba7983 */ /* 0x000ee80000300800 */
[----:B------:R-:W3:Y:S04]  /*11ad0*/  LDL.LU R192, [R1+0x28c] ;  /* 0x00028c0001c07983 */ /* 0x000ee80000300800 */
[----:B------:R1:W-:Y:S04]  /*11ae0*/  STL [R1+0x218], R209 ;  /* 0x000218d101007387 */ /* 0x0003e80000100800 */
[----:B------:R-:W3:Y:S04]  /*11af0*/  LDL.LU R193, [R1+0x260] ;  /* 0x0002600001c17983 */ /* 0x000ee80000300800 */
[----:B------:R-:W3:Y:S04]  /*11b00*/  LDL.LU R194, [R1+0x268] ;  /* 0x0002680001c27983 */ /* 0x000ee80000300800 */
[----:B------:R-:W3:Y:S01]  /*11b10*/  LDL.LU R185, [R1+0x29c] ;  /* 0x00029c0001b97983 */ /* 0x000ee20000300800 */
[----:B------:R-:W-:-:S05]  /*11b20*/  IADD3 R208, P3, R208, UR13, RZ ;  /* 0x0000000dd0d07c10 */ /* 0x000fca000ff7e0ff */
[----:B------:R1:W-:Y:S04]  /*11b30*/  STL [R1+0x24c], R208 ;  /* 0x00024cd001007387 */ /* 0x0003e80000100800 */
[----:B------:R-:W3:Y:S04]  /*11b40*/  LDL.LU R196, [R1+0x2a4] ;  /* 0x0002a40001c47983 */ /* 0x000ee80000300800 */
[----:B------:R-:W3:Y:S04]  /*11b50*/  LDL.LU R213, [R1+0x278] ;  /* 0x0002780001d57983 */ /* 0x000ee80000300800 */
[----:B------:R-:W3:Y:S01]  /*11b60*/  LDL.LU R211, [R1+0x2ac] ;  /* 0x0002ac0001d37983 */ /* 0x000ee20000300800 */
[----:B------:R-:W-:-:S05]  /*11b70*/  IADD3.X R207, R207, UR19, RZ, P4, !PT ;  /* 0x00000013cfcf7c10 */ /* 0x000fca000a7fe4ff */
[----:B------:R1:W-:Y:S04]  /*11b80*/  STL [R1+0x220], R207 ;  /* 0x000220cf01007387 */ /* 0x0003e80000100800 */
[----:B0-----:R-:W3:Y:S04]  /*11b90*/  LDL.LU R197, [R1+0x280] ;  /* 0x0002800001c57983 */ /* 0x001ee80000300800 */
[----:B-1----:R-:W3:Y:S04]  /*11ba0*/  LDL.LU R195, [R1+0x288] ;  /* 0x0002880001c37983 */ /* 0x002ee80000300800 */
[----:B------:R-:W3:Y:S01]  /*11bb0*/  LDL.LU R209, [R1+0x2bc] ;  /* 0x0002bc0001d17983 */ /* 0x000ee20000300800 */
[----:B------:R-:W-:-:S02]  /*11bc0*/  IADD3.X R2, R2, UR19, RZ, P6, !PT ;  /* 0x0000001302027c10 */ /* 0x000fc4000b7fe4ff */
[----:B------:R-:W-:-:S05]  /*11bd0*/  IADD3 R174, P4, R174, UR13, RZ ;  /* 0x0000000daeae7c10 */ /* 0x000fca000ff9e0ff */
[----:B------:R0:W-:Y:S04]  /*11be0*/  STL [R1+0x254], R174 ;  /* 0x000254ae01007387 */ /* 0x0001e80000100800 */
[----:B------:R-:W3:Y:S04]  /*11bf0*/  LDL.LU R208, [R1+0x2c4] ;  /* 0x0002c40001d07983 */ /* 0x000ee80000300800 */
[----:B------:R-:W3:Y:S04]  /*11c00*/  LDL.LU R207, [R1+0x298] ;  /* 0x0002980001cf7983 */ /* 0x000ee80000300800 */
[----:B0-----:R-:W3:Y:S01]  /*11c10*/  LDL.LU R174, [R1+0x2cc] ;  /* 0x0002cc0001ae7983 */ /* 0x001ee20000300800 */
[----:B------:R-:W-:-:S05]  /*11c20*/  IADD3.X R175, R175, UR19, RZ, P5, !PT ;  /* 0x00000013afaf7c10 */ /* 0x000fca000affe4ff */
[----:B------:R0:W-:Y:S04]  /*11c30*/  STL [R1+0x228], R175 ;  /* 0x000228af01007387 */ /* 0x0001e80000100800 */
[----:B0-----:R-:W3:Y:S01]  /*11c40*/  LDL.LU R175, [R1+0x2a8] ;  /* 0x0002a80001af7983 */ /* 0x001ee20000300800 */
[----:B--2---:R-:W-:-:S05]  /*11c50*/  IADD3 R212, P5, R212, UR13, RZ ;  /* 0x0000000dd4d47c10 */ /* 0x004fca000ffbe0ff */
[----:B------:R0:W-:Y:S04]  /*11c60*/  STL [R1+0x25c], R212 ;  /* 0x00025cd401007387 */ /* 0x0001e80000100800 */
[----:B0-----:R-:W2:Y:S04]  /*11c70*/  LDL.LU R212, [R1+0x2b0] ;  /* 0x0002b00001d47983 */ /* 0x001ea80000300800 */
[----:B------:R0:W-:Y:S04]  /*11c80*/  STL [R1+0x230], R2 ;  /* 0x0002300201007387 */ /* 0x0001e80000100800 */
[----:B0-----:R-:W2:Y:S01]  /*11c90*/  LDL.LU R2, [R1+0x530] ;  /* 0x0005300001027983 */ /* 0x001ea20000300800 */
[----:B----4-:R-:W-:-:S02]  /*11ca0*/  IADD3 R176, P6, R176, UR13, RZ ;  /* 0x0000000db0b07c10 */ /* 0x010fc4000ffde0ff */
[----:B---3--:R-:W-:-:S03]  /*11cb0*/  IADD3.X R179, R179, UR19, RZ, P1, !PT ;  /* 0x00000013b3b37c10 */ /* 0x008fc60008ffe4ff */
[----:B------:R-:W-:Y:S01]  /*11cc0*/  STL [R1+0x264], R176 ;  /* 0x000264b001007387 */ /* 0x000fe20000100800 */
[----:B------:R-:W-:-:S03]  /*11cd0*/  IADD3 R178, P1, R178, UR13, RZ ;  /* 0x0000000db2b27c10 */ /* 0x000fc6000ff3e0ff */
[----:B------:R-:W-:Y:S01]  /*11ce0*/  STL [R1+0x238], R179 ;  /* 0x000238b301007387 */ /* 0x000fe20000100800 */
[----:B------:R-:W-:Y:S02]  /*11cf0*/  IADD3.X R0, R0, UR19, RZ, P4, !PT ;  /* 0x0000001300007c10 */ /* 0x000fe4000a7fe4ff */
[----:B------:R-:W-:Y:S01]  /*11d00*/  IADD3.X R181, R181, UR19, RZ, P2, !PT ;  /* 0x00000013b5b57c10 */ /* 0x000fe200097fe4ff */
[----:B------:R-:W-:Y:S01]  /*11d10*/  STL [R1+0x26c], R178 ;  /* 0x00026cb201007387 */ /* 0x000fe20000100800 */
[----:B------:R-:W-:-:S03]  /*11d20*/  IADD3 R180, P2, R180, UR13, RZ ;  /* 0x0000000db4b47c10 */ /* 0x000fc6000ff5e0ff */
[----:B------:R-:W-:Y:S01]  /*11d30*/  STL [R1+0x240], R181 ;  /* 0x000240b501007387 */ /* 0x000fe20000100800 */
[----:B------:R-:W-:-:S03]  /*11d40*/  IADD3.X R191, R191, UR19, RZ, P3, !PT ;  /* 0x00000013bfbf7c10 */ /* 0x000fc60009ffe4ff */
[----:B------:R-:W-:Y:S01]  /*11d50*/  STL [R1+0x274], R180 ;  /* 0x000274b401007387 */ /* 0x000fe20000100800 */
[----:B------:R-:W-:-:S03]  /*11d60*/  IADD3 R190, P3, R190, UR13, RZ ;  /* 0x0000000dbebe7c10 */ /* 0x000fc6000ff7e0ff */
[----:B------:R0:W-:Y:S01]  /*11d70*/  STL [R1+0x250], R0 ;  /* 0x0002500001007387 */ /* 0x0001e20000100800 */
[----:B------:R-:W-:-:S03]  /*11d80*/  IADD3 R210, P4, R210, UR13, RZ ;  /* 0x0000000dd2d27c10 */ /* 0x000fc6000ff9e0ff */
[----:B------:R-:W-:Y:S01]  /*11d90*/  STL [R1+0x248], R191 ;  /* 0x000248bf01007387 */ /* 0x000fe20000100800 */
[----:B------:R-:W-:-:S03]  /*11da0*/  IADD3.X R186, R186, UR19, RZ, P5, !PT ;  /* 0x00000013baba7c10 */ /* 0x000fc6000affe4ff */
[----:B0-----:R-:W3:Y:S01]  /*11db0*/  LDL.LU R0, [R1+0x52c] ;  /* 0x00052c0001007983 */ /* 0x001ee20000300800 */
[----:B------:R-:W-:-:S03]  /*11dc0*/  IADD3 R192, P5, R192, UR13, RZ ;  /* 0x0000000dc0c07c10 */ /* 0x000fc6000ffbe0ff */
[----:B------:R-:W-:Y:S01]  /*11dd0*/  STL [R1+0x27c], R190 ;  /* 0x00027cbe01007387 */ /* 0x000fe20000100800 */
[----:B------:R-:W-:-:S03]  /*11de0*/  IADD3.X R193, R193, UR19, RZ, P6, !PT ;  /* 0x00000013c1c17c10 */ /* 0x000fc6000b7fe4ff */
[----:B------:R-:W-:Y:S04]  /*11df0*/  STL [R1+0x284], R210 ;  /* 0x000284d201007387 */ /* 0x000fe80000100800 */
[----:B------:R-:W-:Y:S01]  /*11e00*/  STL [R1+0x258], R186 ;  /* 0x000258ba01007387 */ /* 0x000fe20000100800 */
[----:B--2---:R-:W-:-:S05]  /*11e10*/  IADD3 R2, P6, R2, UR13, RZ ;  /* 0x0000000d02027c10 */ /* 0x004fca000ffde0ff */
[----:B------:R0:W-:Y:S04]  /*11e20*/  STL [R1+0x294], R2 ;  /* 0x0002940201007387 */ /* 0x0001e80000100800 */
[----:B------:R-:W-:Y:S04]  /*11e30*/  STL [R1+0x28c], R192 ;  /* 0x00028cc001007387 */ /* 0x000fe80000100800 */
[----:B0-----:R-:W2:Y:S01]  /*11e40*/  LDL.LU R2, [R1+0x528] ;  /* 0x0005280001027983 */ /* 0x001ea20000300800 */
[----:B------:R-:W-:Y:S02]  /*11e50*/  IADD3.X R238, R238, UR19, RZ, P2, !PT ;  /* 0x00000013eeee7c10 */ /* 0x000fe400097fe4ff */
[----:B------:R-:W-:Y:S01]  /*11e60*/  IADD3.X R194, R194, UR19, RZ, P1, !PT ;  /* 0x00000013c2c27c10 */ /* 0x000fe20008ffe4ff */
[----:B------:R-:W-:Y:S01]  /*11e70*/  STL [R1+0x260], R193 ;  /* 0x000260c101007387 */ /* 0x000fe20000100800 */
[----:B------:R-:W-:-:S02]  /*11e80*/  IADD3 R185, P1, R185, UR13, RZ ;  /* 0x0000000db9b97c10 */ /* 0x000fc4000ff3e0ff */
[----:B------:R-:W-:Y:S01]  /*11e90*/  IADD3 R196, P2, R196, UR13, RZ ;  /* 0x0000000dc4c47c10 */ /* 0x000fe2000ff5e0ff */
[----:B------:R0:W-:Y:S01]  /*11ea0*/  STL [R1+0x270], R238 ;  /* 0x000270ee01007387 */ /* 0x0001e20000100800 */
[----:B------:R-:W-:Y:S02]  /*11eb0*/  IADD3.X R213, R213, UR19, RZ, P3, !PT ;  /* 0x00000013d5d57c10 */ /* 0x000fe40009ffe4ff */
[----:B------:R-:W-:Y:S01]  /*11ec0*/  IADD3.X R197, R197, UR19, RZ, P4, !PT ;  /* 0x00000013c5c57c10 */ /* 0x000fe2000a7fe4ff */
[----:B------:R-:W-:Y:S01]  /*11ed0*/  STL [R1+0x268], R194 ;  /* 0x000268c201007387 */ /* 0x000fe20000100800 */
[----:B------:R-:W-:-:S03]  /*11ee0*/  IADD3 R211, P3, R211, UR13, RZ ;  /* 0x0000000dd3d37c10 */ /* 0x000fc6000ff7e0ff */
[----:B0-----:R-:W4:Y:S04]  /*11ef0*/  LDL.LU R238, [R1+0x524] ;  /* 0x0005240001ee7983 */ /* 0x001f280000300800 */
[----:B------:R-:W-:Y:S04]  /*11f00*/  STL [R1+0x29c], R185 ;  /* 0x00029cb901007387 */ /* 0x000fe80000100800 */
[----:B------:R-:W-:Y:S04]  /*11f10*/  STL [R1+0x2a4], R196 ;  /* 0x0002a4c401007387 */ /* 0x000fe80000100800 */
[----:B------:R-:W-:Y:S01]  /*11f20*/  STL [R1+0x278], R213 ;  /* 0x000278d501007387 */ /* 0x000fe20000100800 */
[----:B--2---:R-:W-:-:S05]  /*11f30*/  IADD3 R2, P4, R2, UR13, RZ ;  /* 0x0000000d02027c10 */ /* 0x004fca000ff9e0ff */
[----:B------:R0:W-:Y:S04]  /*11f40*/  STL [R1+0x2b4], R2 ;  /* 0x0002b40201007387 */ /* 0x0001e80000100800 */
[----:B------:R-:W-:Y:S04]  /*11f50*/  STL [R1+0x2ac], R211 ;  /* 0x0002acd301007387 */ /* 0x000fe80000100800 */
[----:B0-----:R-:W2:Y:S01]  /*11f60*/  LDL.LU R2, [R1+0x520] ;  /* 0x0005200001027983 */ /* 0x001ea20000300800 */
[----:B---3--:R-:W-:Y:S02]  /*11f70*/  IADD3.X R0, R0, UR19, RZ, P6, !PT ;  /* 0x0000001300007c10 */ /* 0x008fe4000b7fe4ff */
[----:B------:R-:W-:Y:S01]  /*11f80*/  IADD3.X R195, R195, UR19, RZ, P5, !PT ;  /* 0x00000013c3c37c10 */ /* 0x000fe2000affe4ff */
[----:B------:R-:W-:Y:S01]  /*11f90*/  STL [R1+0x280], R197 ;  /* 0x000280c501007387 */ /* 0x000fe20000100800 */
[----:B------:R-:W-:-:S02]  /*11fa0*/  IADD3 R209, P5, R209, UR13, RZ ;  /* 0x0000000dd1d17c10 */ /* 0x000fc4000ffbe0ff */
[----:B------:R-:W-:Y:S01]  /*11fb0*/  IADD3 R208, P6, R208, UR13, RZ ;  /* 0x0000000dd0d07c10 */ /* 0x000fe2000ffde0ff */
[----:B------:R0:W-:Y:S01]  /*11fc0*/  STL [R1+0x290], R0 ;  /* 0x0002900001007387 */ /* 0x0001e20000100800 */
[----:B------:R-:W-:-:S03]  /*11fd0*/  IADD3.X R207, R207, UR19, RZ, P1, !PT ;  /* 0x00000013cfcf7c10 */ /* 0x000fc60008ffe4ff */
[----:B------:R-:W-:Y:S04]  /*11fe0*/  STL [R1+0x288], R195 ;  /* 0x000288c301007387 */ /* 0x000fe80000100800 */
[----:B0-----:R-:W3:Y:S04]  /*11ff0*/  LDL.LU R0, [R1+0x51c] ;  /* 0x00051c0001007983 */ /* 0x001ee80000300800 */
[----:B------:R-:W-:Y:S04]  /*12000*/  STL [R1+0x2bc], R209 ;  /* 0x0002bcd101007387 */ /* 0x000fe80000100800 */
[----:B------:R-:W-:Y:S04]  /*12010*/  STL [R1+0x2c4], R208 ;  /* 0x0002c4d001007387 */ /* 0x000fe80000100800 */
[----:B------:R-:W-:Y:S04]  /*12020*/  STS.U8 [R173+UR12+0x1d80], R177 ;  /* 0x001d80b1ad007988 */ /* 0x000fe8000800000c */
        /* <DEDUP_REMOVED lines=14> */
[----:B------:R-:W-:Y:S01]  /*12110*/  STS.U8 [R173+UR12+0x3b80], R206 ;  /* 0x003b80cead007988 */ /* 0x000fe2000800000c */
[----:B--2---:R-:W-:-:S05]  /*12120*/  IADD3.X R2, R2, UR19, RZ, P2, !PT ;  /* 0x0000001302027c10 */ /* 0x004fca00097fe4ff */
[----:B------:R0:W-:Y:S04]  /*12130*/  STL [R1+0x2a0], R2 ;  /* 0x0002a00201007387 */ /* 0x0001e80000100800 */
[----:B------:R-:W-:Y:S04]  /*12140*/  STL [R1+0x298], R207 ;  /* 0x000298cf01007387 */ /* 0x000fe80000100800 */
[----:B0-----:R-:W2:Y:S04]  /*12150*/  LDL.LU R2, [R1+0x518] ;  /* 0x0005180001027983 */ /* 0x001ea80000300800 */
[----:B------:R0:W-:Y:S01]  /*12160*/  STS.U8 [R173+UR12+0x3d80], R172 ;  /* 0x003d80acad007988 */ /* 0x0001e2000800000c */
[----:B------:R1:W-:Y:S06]  /*12170*/  MEMBAR.ALL.CTA ;  /* 0x0000000000007992 */ /* 0x0003ec0000008000 */
[----:B-1----:R-:W1:Y:S01]  /*12180*/  FENCE.VIEW.ASYNC.S ;  /* 0x00000000000073c6 */ /* 0x002e620000000000 */
[----:B------:R-:W-:Y:S01]  /*12190*/  UMOV UR20, UR6 ;  /* 0x0000000600147c82 */ /* 0x000fe20008000000 */
[----:B------:R-:W-:Y:S01]  /*121a0*/  UMOV UR21, 0x80000020 ;  /* 0x8000002000157882 */ /* 0x000fe20000000000 */
[----:B------:R-:W-:Y:S01]  /*121b0*/  UMOV UR22, UR4 ;  /* 0x0000000400167c82 */ /* 0x000fe20008000000 */
[----:B------:R-:W-:Y:S01]  /*121c0*/  UMOV UR23, 0x80000020 ;  /* 0x8000002000177882 */ /* 0x000fe20000000000 */
[----:B------:R-:W-:Y:S01]  /*121d0*/  IADD3 R174, P1, R174, UR13, RZ ;  /* 0x0000000daeae7c10 */ /* 0x000fe2000ff3e0ff */
[----:B0-----:R-:W0:Y:S08]  /*121e0*/  LDC R172, c[0x0][0x238] ;  /* 0x00008e00ffac7b82 */ /* 0x001e300000000800 */
[----:B-1----:R-:W-:Y:S06]  /*121f0*/  BAR.SYNC.DEFER_BLOCKING 0x0 ;  /* 0x0000000000007b1d */ /* 0x002fec0000010000 */
[----:B------:R-:W-:-:S06]  /*12200*/  WARPGROUP.ARRIVE ;  /* 0x00000000000079c5 */ /* 0x000fcc0000000000 */
[----:B------:R-:W-:Y:S01]  /*12210*/  QGMMA.64x256x32.F32.E4M3.E4M3 R24, gdesc[UR20], R24 ;  /* 0x03e00000141879f3 */ /* 0x000fe20008700818 */
[----:B------:R-:W-:Y:S02]  /*12220*/  IADD3.X R175, R175, UR19, RZ, P3, !PT ;  /* 0x00000013afaf7c10 */ /* 0x000fe40009ffe4ff */
[----:B---3--:R-:W-:Y:S02]  /*12230*/  IADD3.X R0, R0, UR19, RZ, P6, !PT ;  /* 0x0000001300007c10 */ /* 0x008fe4000b7fe4ff */
[----:B------:R-:W-:Y:S01]  /*12240*/  IADD3.X R212, R212, UR19, RZ, P4, !PT ;  /* 0x00000013d4d47c10 */ /* 0x000fe2000a7fe4ff */
[----:B------:R-:W-:Y:S01]  /*12250*/  STL [R1+0x2cc], R174 ;  /* 0x0002ccae01007387 */ /* 0x000fe20000100800 */
[----:B----4-:R-:W-:-:S03]  /*12260*/  IADD3.X R238, R238, UR19, RZ, P5, !PT ;  /* 0x00000013eeee7c10 */ /* 0x010fc6000affe4ff */
[----:B------:R-:W-:Y:S04]  /*12270*/  STL [R1+0x2a8], R175 ;  /* 0x0002a8af01007387 */ /* 0x000fe80000100800 */
[----:B------:R-:W-:Y:S04]  /*12280*/  STL [R1+0x2c0], R0 ;  /* 0x0002c00001007387 */ /* 0x000fe80000100800 */
[----:B------:R-:W-:Y:S04]  /*12290*/  STL [R1+0x2b0], R212 ;  /* 0x0002b0d401007387 */ /* 0x000fe80000100800 */
[----:B------:R-:W-:Y:S01]  /*122a0*/  STL [R1+0x2b8], R238 ;  /* 0x0002b8ee01007387 */ /* 0x000fe20000100800 */
[----:B--2---:R-:W-:-:S05]  /*122b0*/  IADD3.X R2, R2, UR19, RZ, P1, !PT ;  /* 0x0000001302027c10 */ /* 0x004fca0008ffe4ff */
[----:B------:R-:W-:Y:S01]  /*122c0*/  QGMMA.64x256x32.F32.E4M3.E4M3 R24, gdesc[UR8], R24, gsb0 ;  /* 0x03e00000081879f3 */ /* 0x000fe20008000818 */
[----:B------:R1:W-:Y:S04]  /*122d0*/  STL [R1+0x2c8], R2 ;  /* 0x0002c80201007387 */ /* 0x0003e80000100800 */
[----:B-1----:R1:W5:Y:S01]  /*122e0*/  LDL.LU R2, [R1+0x514] ;  /* 0x0005140001027983 */ /* 0x0023620000300800 */
[----:B------:R-:W2:Y:S01]  /*122f0*/  S2R R0, SR_TID.X ;  /* 0x0000000000007919 */ /* 0x000ea20000002100 */
[----:B0-----:R-:W-:Y:S02]  /*12300*/  IMAD.SHL.U32 R172, R172, 0x40, RZ ;  /* 0x00000040acac7824 */ /* 0x001fe400078e00ff */
[----:B------:R-:W-:-:S03]  /*12310*/  VIADD R5, R5, 0xffffffff ;  /* 0xffffffff05057836 */ /* 0x000fc60000000000 */
[----:B------:R-:W-:-:S04]  /*12320*/  IADD3 R171, P0, R172, R171, RZ ;  /* 0x000000abacab7210 */ /* 0x000fc80007f1e0ff */
[----:B------:R-:W-:Y:S02]  /*12330*/  LEA.HI.X.SX32 R3, R172, R3, 0x1, P0 ;  /* 0x00000003ac037211 */ /* 0x000fe400000f0eff */
[----:B------:R-:W-:Y:S01]  /*12340*/  ISETP.NE.U32.AND P0, PT, R5, RZ, PT ;  /* 0x000000ff0500720c */ /* 0x000fe20003f05070 */
[----:B------:R-:W-:Y:S01]  /*12350*/  UIADD3 UR16, UR16, -0x40, URZ ;  /* 0xffffffc010107890 */ /* 0x000fe2000fffe03f */
[----:B--2---:R-:W-:-:S04]  /*12360*/  SHF.R.U32.HI R0, RZ, 0x6, R0 ;  /* 0x00000006ff007819 */ /* 0x004fc80000011600 */
[----:B------:R-:W-:Y:S01]  /*12370*/  SGXT.U32 R0, R0, 0x1 ;  /* 0x000000010000781a */ /* 0x000fe20000000000 */
[----:B------:R-:W-:-:S06]  /*12380*/  WARPGROUP.DEPBAR.LE gsb0, 0x0 ;  /* 0x00008000000079c5 */ /* 0x000fcc0000010000 */
[----:B-1----:R-:W-:Y:S05]  /*12390*/  @P0 BRA `(.L_x_2) ;  /* 0xffffff8c00c00947 */ /* 0x002fea000383ffff */
.L_x_1:
[----:B------:R-:W2:Y:S01]  /*123a0*/  LDL.LU R174, [R1+0x4ac] ;  /* 0x0004ac0001ae7983 */ /* 0x000ea20000300800 */
[----:B------:R-:W0:Y:S01]  /*123b0*/  S2R R175, SR_TID.X ;  /* 0x0000000000af7919 */ /* 0x000e220000002100 */
[----:B------:R-:W-:Y:S01]  /*123c0*/  F2FP.SATFINITE.E4M3.F32.PACK_AB_MERGE_C R40, R41, R40, RZ ;  /* 0x000000282928723e */ /* 0x000fe200048070ff */
[----:B------:R-:W-:Y:S01]  /*123d0*/  ULDC.64 UR4, c[0x0][0x228] ;  /* 0x00008a0000047ab9 */ /* 0x000fe20000000a00 */
[----:B------:R-:W-:Y:S01]  /*123e0*/  F2FP.SATFINITE.E4M3.F32.PACK_AB_MERGE_C R44, R45, R44, RZ ;  /* 0x0000002c2d2c723e */ /* 0x000fe200048070ff */
[----:B------:R-:W3:Y:S01]  /*123f0*/  LDL.LU R173, [R1+0x3b8] ;  /* 0x0003b80001ad7983 */ /* 0x000ee20000300800 */
[----:B------:R-:W-:Y:S01]  /*12400*/  F2FP.SATFINITE.E4M3.F32.PACK_AB_MERGE_C R48, R49, R48, RZ ;  /* 0x000000303130723e */ /* 0x000fe200048070ff */
[----:B------:R-:W-:Y:S01]  /*12410*/  ULDC.64 UR6, c[0x0][0x220] ;  /* 0x0000880000067ab9 */ /* 0x000fe20000000a00 */
[----:B------:R-:W-:Y:S01]  /*12420*/  LOP3.LUT R40, R40, 0xffff, RZ, 0xc0, !PT ;  /* 0x0000ffff28287812 */ /* 0x000fe200078ec0ff */
[----:B------:R-:W4:Y:S01]  /*12430*/  LDL.LU R172, [R1+0x380] ;  /* 0x0003800001ac7983 */ /* 0x000f220000300800 */
[----:B------:R-:W-:-:S02]  /*12440*/  LOP3.LUT R17, R44, 0xffff, RZ, 0xc0, !PT ;  /* 0x0000ffff2c117812 */ /* 0x000fc400078ec0ff */
[----:B------:R-:W-:Y:S01]  /*12450*/  LOP3.LUT R48, R48, 0xffff, RZ, 0xc0, !PT ;  /* 0x0000ffff30307812 */ /* 0x000fe200078ec0ff */
[----:B------:R-:W3:Y:S01]  /*12460*/  LDL.LU R154, [R1+0x37c] ;  /* 0x00037c00019a7983 */ /* 0x000ee20000300800 */
[----:B------:R-:W-:Y:S02]  /*12470*/  F2FP.SATFINITE.E4M3.F32.PACK_AB_MERGE_C R72, R73, R72, RZ ;  /* 0x000000484948723e */ /* 0x000fe400048070ff */
[----:B------:R-:W-:Y:S01]  /*12480*/  F2FP.SATFINITE.E4M3.F32.PACK_AB_MERGE_C R76, R77, R76, RZ ;  /* 0x0000004c4d4c723e */ /* 0x000fe200048070ff */
[----:B-1----:R-:W3:Y:S01]  /*12490*/  LDL.LU R153, [R1+0x378] ;  /* 0x0003780001997983 */ /* 0x002ee20000300800 */
[----:B------:R-:W-:Y:S02]  /*124a0*/  F2FP.SATFINITE.E4M3.F32.PACK_AB_MERGE_C R80, R81, R80, RZ ;  /* 0x000000505150723e */ /* 0x000fe400048070ff */
[----:B------:R-:W-:Y:S01]  /*124b0*/  F2FP.SATFINITE.E4M3.F32.PACK_AB_MERGE_C R26, R27, R26, RZ ;  /* 0x0000001a1b1a723e */ /* 0x000fe200048070ff */
[----:B------:R-:W3:Y:S01]  /*124c0*/  LDL.LU R152, [R1+0x374] ;  /* 0x0003740001987983 */ /* 0x000ee20000300800 */
[----:B------:R-:W-:-:S02]  /*124d0*/  PRMT R9, R48, 0x3340, R1 ;  /* 0x0000334030097816 */ /* 0x000fc40000000001 */
[----:B------:R-:W-:Y:S01]  /*124e0*/  PRMT R12, R40, 0x3340, R17 ;  /* 0x00003340280c7816 */ /* 0x000fe20000000011 */
[----:B------:R-:W3:Y:S01]  /*124f0*/  LDL.LU R155, [R1+0x370] ;  /* 0x00037000019b7983 */ /* 0x000ee20000300800 */
[----:B------:R-:W-:Y:S02]  /*12500*/  LOP3.LUT R72, R72, 0xffff, RZ, 0xc0, !PT ;  /* 0x0000ffff48487812 */ /* 0x000fe400078ec0ff */
[----:B------:R-:W-:Y:S02]  /*12510*/  LOP3.LUT R27, R76, 0xffff, RZ, 0xc0, !PT ;  /* 0x0000ffff4c1b7812 */ /* 0x000fe400078ec0ff */
[----:B------:R-:W-:Y:S02]  /*12520*/  LOP3.LUT R80, R80, 0xffff, RZ, 0xc0, !PT ;  /* 0x0000ffff50507812 */ /* 0x000fe400078ec0ff */
[----:B------:R-:W-:Y:S01]  /*12530*/  F2FP.SATFINITE.E4M3.F32.PACK_AB_MERGE_C R88, R89, R88, RZ ;  /* 0x000000585958723e */ /* 0x000fe200048070ff */
[----:B0-----:R-:W-:Y:S01]  /*12540*/  IMAD.SHL.U32 R0, R175, 0x10, RZ ;  /* 0x00000010af007824 */ /* 0x001fe200078e00ff */
[----:B------:R-:W-:Y:S01]  /*12550*/  F2FP.SATFINITE.E4M3.F32.PACK_AB_MERGE_C R92, R93, R92, RZ ;  /* 0x0000005c5d5c723e */ /* 0x000fe200048070ff */
[----:B------:R-:W-:Y:S01]  /*12560*/  IMAD.SHL.U32 R3, R175, 0x80, RZ ;  /* 0x00000080af037824 */ /* 0x000fe200078e00ff */
[----:B------:R-:W-:-:S02]  /*12570*/  F2FP.SATFINITE.E4M3.F32.PACK_AB_MERGE_C R96, R97, R96, RZ ;  /* 0x000000606160723e */ /* 0x000fc400048070ff */
[----:B------:R-:W-:Y:S02]  /*12580*/  F2FP.SATFINITE.E4M3.F32.PACK_AB_MERGE_C R106, R107, R106, RZ ;  /* 0x0000006a6b6a723e */ /* 0x000fe400048070ff */
[----:B------:R-:W-:Y:S02]  /*12590*/  F2FP.SATFINITE.E4M3.F32.PACK_AB_MERGE_C R110, R111, R110, RZ ;  /* 0x0000006e6f6e723e */ /* 0x000fe400048070ff */
[----:B------:R-:W-:Y:S02]  /*125a0*/  F2FP.SATFINITE.E4M3.F32.PACK_AB_MERGE_C R114, R115, R114, RZ ;  /* 0x000000727372723e */ /* 0x000fe400048070ff */
[----:B------:R-:W-:Y:S02]  /*125b0*/  LOP3.LUT R0, R0, 0x70, RZ, 0xc0, !PT ;  /* 0x0000007000007812 */ /* 0x000fe400078ec0ff */
[----:B------:R-:W-:Y:S02]  /*125c0*/  LOP3.LUT R3, R3, 0x400, RZ, 0xc0, !PT ;  /* 0x0000040003037812 */ /* 0x000fe400078ec0ff */
[----:B------:R-:W-:-:S02]  /*125d0*/  F2FP.SATFINITE.E4M3.F32.PACK_AB_MERGE_C R24, R25, R24, RZ ;  /* 0x000000181918723e */ /* 0x000fc400048070ff */
[----:B------:R-:W-:Y:S02]  /*125e0*/  F2FP.SATFINITE.E4M3.F32.PACK_AB_MERGE_C R28, R29, R28, RZ ;  /* 0x0000001c1d1c723e */ /* 0x000fe400048070ff */
[----:B------:R-:W-:Y:S02]  /*125f0*/  PRMT R12, R12, 0x5410, R9 ;  /* 0x000054100c0c7816 */ /* 0x000fe40000000009 */
[----:B------:R-:W-:Y:S02]  /*12600*/  F2FP.SATFINITE.E4M3.F32.PACK_AB_MERGE_C R32, R33, R32, RZ ;  /* 0x000000202120723e */ /* 0x000fe400048070ff */
[----:B------:R-:W-:Y:S02]  /*12610*/  F2FP.SATFINITE.E4M3.F32.PACK_AB_MERGE_C R38, R39, R38, RZ ;  /* 0x000000262726723e */ /* 0x000fe400048070ff */
[----:B------:R-:W-:Y:S02]  /*12620*/  PRMT R18, R80, 0x3340, R1 ;  /* 0x0000334050127816 */ /* 0x000fe40000000001 */
[----:B------:R-:W-:-:S02]  /*12630*/  PRMT R9, R72, 0x3340, R27 ;  /* 0x0000334048097816 */ /* 0x000fc4000000001b */
[----:B------:R-:W-:Y:S02]  /*12640*/  F2FP.SATFINITE.E4M3.F32.PACK_AB_MERGE_C R30, R31, R30, RZ ;  /* 0x0000001e1f1e723e */ /* 0x000fe400048070ff */
[----:B------:R-:W-:Y:S02]  /*12650*/  LOP3.LUT R88, R88, 0xffff, RZ, 0xc0, !PT ;  /* 0x0000ffff58587812 */ /* 0x000fe400078ec0ff */
[----:B------:R-:W-:Y:S02]  /*12660*/  LOP3.LUT R33, R92, 0xffff, RZ, 0xc0, !PT ;  /* 0x0000ffff5c217812 */ /* 0x000fe400078ec0ff */
[----:B------:R-:W-:Y:S02]  /*12670*/  LOP3.LUT R96, R96, 0xffff, RZ, 0xc0, !PT ;  /* 0x0000ffff60607812 */ /* 0x000fe400078ec0ff */
[----:B------:R-:W-:Y:S02]  /*12680*/  LOP3.LUT R106, R106, 0xffff, RZ, 0xc0, !PT ;  /* 0x0000ffff6a6a7812 */ /* 0x000fe400078ec0ff */
[----:B------:R-:W-:-:S02]  /*12690*/  LOP3.LUT R39, R110, 0xffff, RZ, 0xc0, !PT ;  /* 0x0000ffff6e277812 */ /* 0x000fc400078ec0ff */
[----:B------:R-:W-:Y:S02]  /*126a0*/  LOP3.LUT R114, R114, 0xffff, RZ, 0xc0, !PT ;  /* 0x0000ffff72727812 */ /* 0x000fe400078ec0ff */
[----:B------:R-:W-:Y:S02]  /*126b0*/  F2FP.SATFINITE.E4M3.F32.PACK_AB_MERGE_C R34, R35, R34, RZ ;  /* 0x000000222322723e */ /* 0x000fe400048070ff */
[----:B------:R-:W-:Y:S02]  /*126c0*/  F2FP.SATFINITE.E4M3.F32.PACK_AB_MERGE_C R120, R121, R120, RZ ;  /* 0x000000787978723e */ /* 0x000fe400048070ff */
[----:B------:R-:W-:Y:S02]  /*126d0*/  F2FP.SATFINITE.E4M3.F32.PACK_AB_MERGE_C R124, R125, R124, RZ ;  /* 0x0000007c7d7c723e */ /* 0x000fe400048070ff */
[----:B------:R-:W-:Y:S02]  /*126e0*/  F2FP.SATFINITE.E4M3.F32.PACK_AB_MERGE_C R128, R129, R128, RZ ;  /* 0x000000808180723e */ /* 0x000fe400048070ff */
[----:B------:R-:W-:-:S02]  /*126f0*/  IADD3 R3, R3, UR12, R0 ;  /* 0x0000000c03037c10 */ /* 0x000fc4000fffe000 */
[----:B------:R-:W-:Y:S02]  /*12700*/  F2FP.SATFINITE.E4M3.F32.PACK_AB_MERGE_C R104, R105, R104, RZ ;  /* 0x000000686968723e */ /* 0x000fe400048070ff */
[----:B------:R-:W-:Y:S02]  /*12710*/  F2FP.SATFINITE.E4M3.F32.PACK_AB_MERGE_C R108, R109, R108, RZ ;  /* 0x0000006c6d6c723e */ /* 0x000fe400048070ff */
[----:B------:R-:W-:Y:S02]  /*12720*/  LOP3.LUT R4, R24, 0xffff, RZ, 0xc0, !PT ;  /* 0x0000ffff18047812 */ /* 0x000fe400078ec0ff */
[----:B------:R-:W-:Y:S02]  /*12730*/  LOP3.LUT R7, R28, 0xffff, RZ, 0xc0, !PT ;  /* 0x0000ffff1c077812 */ /* 0x000fe400078ec0ff */
[----:B------:R-:W-:Y:S02]  /*12740*/  LOP3.LUT R5, R26, 0xffff, RZ, 0xc0, !PT ;  /* 0x0000ffff1a057812 */ /* 0x000fe400078ec0ff */
[----:B------:R-:W-:-:S02]  /*12750*/  LOP3.LUT R16, R32, 0xffff, RZ, 0xc0, !PT ;  /* 0x0000ffff20107812 */ /* 0x000fc400078ec0ff */
[----:B------:R-:W-:Y:S02]  /*12760*/  PRMT R9, R9, 0x5410, R18 ;  /* 0x0000541009097816 */ /* 0x000fe40000000012 */
[----:B------:R-:W-:Y:S02]  /*12770*/  LOP3.LUT R30, R30, 0xffff, RZ, 0xc0, !PT ;  /* 0x0000ffff1e1e7812 */ /* 0x000fe400078ec0ff */
[--C-:B------:R-:W-:Y:S02]  /*12780*/  PRMT R18, R96, 0x3340, R1.reuse ;  /* 0x0000334060127816 */ /* 0x100fe40000000001 */
[----:B------:R-:W-:Y:S02]  /*12790*/  PRMT R29, R114, 0x3340, R1 ;  /* 0x00003340721d7816 */ /* 0x000fe40000000001 */
[----:B------:R-:W-:Y:S02]  /*127a0*/  PRMT R25, R88, 0x3340, R33 ;  /* 0x0000334058197816 */ /* 0x000fe40000000021 */
[----:B------:R-:W-:-:S02]  /*127b0*/  PRMT R26, R106, 0x3340, R39 ;  /* 0x000033406a1a7816 */ /* 0x000fc40000000027 */
[----:B------:R-:W-:Y:S02]  /*127c0*/  F2FP.SATFINITE.E4M3.F32.PACK_AB_MERGE_C R36, R37, R36, RZ ;  /* 0x000000242524723e */ /* 0x000fe400048070ff */
[----:B------:R-:W-:Y:S02]  /*127d0*/  LOP3.LUT R34, R34, 0xffff, RZ, 0xc0, !PT ;  /* 0x0000ffff22227812 */ /* 0x000fe400078ec0ff */
[----:B------:R-:W-:Y:S02]  /*127e0*/  LOP3.LUT R120, R120, 0xffff, RZ, 0xc0, !PT ;  /* 0x0000ffff78787812 */ /* 0x000fe400078ec0ff */
[----:B------:R-:W-:Y:S02]  /*127f0*/  LOP3.LUT R41, R124, 0xffff, RZ, 0xc0, !PT ;  /* 0x0000ffff7c297812 */ /* 0x000fe400078ec0ff */
[----:B------:R-:W-:Y:S02]  /*12800*/  LOP3.LUT R128, R128, 0xffff, RZ, 0xc0, !PT ;  /* 0x0000ffff80807812 */ /* 0x000fe400078ec0ff */
[----:B------:R-:W-:-:S02]  /*12810*/  PRMT R15, R4, 0x3340, R7 ;  /* 0x00003340040f7816 */ /* 0x000fc40000000007 */
[----:B------:R-:W-:Y:S02]  /*12820*/  LOP3.LUT R104, R104, 0xffff, RZ, 0xc0, !PT ;  /* 0x0000ffff68687812 */ /* 0x000fe400078ec0ff */
[----:B------:R-:W-:Y:S02]  /*12830*/  LOP3.LUT R37, R108, 0xffff, RZ, 0xc0, !PT ;  /* 0x0000ffff6c257812 */ /* 0x000fe400078ec0ff */
[----:B------:R-:W-:Y:S02]  /*12840*/  PRMT R6, R16, 0x3340, R1 ;  /* 0x0000334010067816 */ /* 0x000fe40000000001 */
[----:B------:R-:W-:Y:S02]  /*12850*/  SHF.R.U32.HI R4, RZ, 0x8, R4 ;  /* 0x00000008ff047819 */ /* 0x000fe40000011604 */
[----:B------:R-:W-:Y:S02]  /*12860*/  SHF.R.U32.HI R7, RZ, 0x8, R7 ;  /* 0x00000008ff077819 */ /* 0x000fe40000011607 */
[----:B------:R-:W-:-:S02]  /*12870*/  PRMT R25, R25, 0x5410, R18 ;  /* 0x0000541019197816 */ /* 0x000fc40000000012 */
[----:B------:R-:W-:Y:S02]  /*12880*/  PRMT R26, R26, 0x5410, R29 ;  /* 0x000054101a1a7816 */ /* 0x000fe4000000001d */
[----:B------:R-:W-:Y:S02]  /*12890*/  SHF.R.U32.HI R16, RZ, 0x8, R16 ;  /* 0x00000008ff107819 */ /* 0x000fe40000011610 */
[--C-:B------:R-:W-:Y:S02]  /*128a0*/  PRMT R8, R34, 0x3340, R1.reuse ;  /* 0x0000334022087816 */ /* 0x100fe40000000001 */
[----:B------:R-:W-:Y:S02]  /*128b0*/  PRMT R18, R128, 0x3340, R1 ;  /* 0x0000334080127816 */ /* 0x000fe40000000001 */
[----:B------:R-:W-:Y:S02]  /*128c0*/  PRMT R29, R120, 0x3340, R41 ;  /* 0x00003340781d7816 */ /* 0x000fe40000000029 */
[----:B------:R-:W-:-:S02]  /*128d0*/  SHF.R.U32.HI R48, RZ, 0x8, R48 ;  /* 0x00000008ff307819 */ /* 0x000fc40000011630 */
[--C-:B------:R-:W-:Y:S02]  /*128e0*/  PRMT R24, R104, 0x3340, R37.reuse ;  /* 0x0000334068187816 */ /* 0x100fe40000000025 */
[----:B------:R-:W-:Y:S02]  /*128f0*/  SHF.R.U32.HI R34, RZ, 0x8, R34 ;  /* 0x00000008ff227819 */ /* 0x000fe40000011622 */
[----:B------:R-:W-:Y:S02]  /*12900*/  LOP3.LUT R7, R7, 0xffff, RZ, 0xc0, !PT ;  /* 0x0000ffff07077812 */ /* 0x000fe400078ec0ff */
[----:B------:R-:W-:Y:S02]  /*12910*/  LOP3.LUT R4, R4, 0xffff, RZ, 0xc0, !PT ;  /* 0x0000ffff04047812 */ /* 0x000fe400078ec0ff */
[----:B------:R-:W-:Y:S02]  /*12920*/  SHF.R.U32.HI R104, RZ, 0x8, R104 ;  /* 0x00000008ff687819 */ /* 0x000fe40000011668 */
[----:B------:R-:W-:-:S02]  /*12930*/  SHF.R.U32.HI R37, RZ, 0x8, R37 ;  /* 0x00000008ff257819 */ /* 0x000fc40000011625 */
[----:B------:R-:W-:Y:S02]  /*12940*/  LOP3.LUT R16, R16, 0xffff, RZ, 0xc0, !PT ;  /* 0x0000ffff10107812 */ /* 0x000fe400078ec0ff */
[----:B------:R-:W-:Y:S02]  /*12950*/  PRMT R29, R29, 0x5410, R18 ;  /* 0x000054101d1d7816 */ /* 0x000fe40000000012 */
[----:B------:R-:W-:Y:S02]  /*12960*/  F2FP.SATFINITE.E4M3.F32.PACK_AB_MERGE_C R42, R43, R42, RZ ;  /* 0x0000002a2b2a723e */ /* 0x000fe400048070ff */
[----:B------:R-:W-:Y:S02]  /*12970*/  F2FP.SATFINITE.E4M3.F32.PACK_AB_MERGE_C R46, R47, R46, RZ ;  /* 0x0000002e2f2e723e */ /* 0x000fe400048070ff */
[----:B------:R-:W-:Y:S02]  /*12980*/  F2FP.SATFINITE.E4M3.F32.PACK_AB_MERGE_C R50, R51, R50, RZ ;  /* 0x000000323332723e */ /* 0x000fe400048070ff */
[----:B------:R-:W-:-:S02]  /*12990*/  LOP3.LUT R34, R34, 0xffff, RZ, 0xc0, !PT ;  /* 0x0000ffff22227812 */ /* 0x000fc400078ec0ff */
[----:B------:R-:W-:Y:S02]  /*129a0*/  LOP3.LUT R18, R48, 0xffff, RZ, 0xc0, !PT ;  /* 0x0000ffff30127812 */ /* 0x000fe400078ec0ff */
[----:B------:R-:W-:Y:S01]  /*129b0*/  PRMT R7, R4, 0x3340, R7 ;  /* 0x0000334004077816 */ /* 0x000fe20000000007 */
[----:B------:R-:W0:Y:S01]  /*129c0*/  S2R R48, SR_TID.X ;  /* 0x0000000000307919 */ /* 0x000e220000002100 */
[----:B------:R-:W-:Y:S02]  /*129d0*/  LOP3.LUT R37, R37, 0xffff, RZ, 0xc0, !PT ;  /* 0x0000ffff25257812 */ /* 0x000fe400078ec0ff */
[----:B------:R-:W-:Y:S02]  /*129e0*/  LOP3.LUT R104, R104, 0xffff, RZ, 0xc0, !PT ;  /* 0x0000ffff68687812 */ /* 0x000fe400078ec0ff */
[----:B------:R-:W-:Y:S02]  /*129f0*/  PRMT R4, R16, 0x3340, R1 ;  /* 0x0000334010047816 */ /* 0x000fe40000000001 */
[----:B------:R-:W-:-:S02]  /*12a00*/  F2FP.SATFINITE.E4M3.F32.PACK_AB_MERGE_C R56, R57, R56, RZ ;  /* 0x000000383938723e */ /* 0x000fc400048070ff */
[----:B------:R-:W-:Y:S02]  /*12a10*/  F2FP.SATFINITE.E4M3.F32.PACK_AB_MERGE_C R58, R59, R58, RZ ;  /* 0x0000003a3b3a723e */ /* 0x000fe400048070ff */
[----:B------:R-:W-:Y:S02]  /*12a20*/  F2FP.SATFINITE.E4M3.F32.PACK_AB_MERGE_C R60, R61, R60, RZ ;  /* 0x0000003c3d3c723e */ /* 0x000fe400048070ff */
[----:B------:R-:W-:Y:S02]  /*12a30*/  F2FP.SATFINITE.E4M3.F32.PACK_AB_MERGE_C R62, R63, R62, RZ ;  /* 0x0000003e3f3e723e */ /* 0x000fe400048070ff */
[----:B------:R-:W-:Y:S02]  /*12a40*/  F2FP.SATFINITE.E4M3.F32.PACK_AB_MERGE_C R64, R65, R64, RZ ;  /* 0x000000404140723e */ /* 0x000fe400048070ff */
[----:B------:R-:W-:Y:S02]  /*12a50*/  F2FP.SATFINITE.E4M3.F32.PACK_AB_MERGE_C R66, R67, R66, RZ ;  /* 0x000000424342723e */ /* 0x000fe400048070ff */
[----:B------:R-:W-:-:S02]  /*12a60*/  LOP3.LUT R42, R42, 0xffff, RZ, 0xc0, !PT ;  /* 0x0000ffff2a2a7812 */ /* 0x000fc400078ec0ff */
[----:B------:R-:W-:Y:S02]  /*12a70*/  LOP3.LUT R19, R46, 0xffff, RZ, 0xc0, !PT ;  /* 0x0000ffff2e137812 */ /* 0x000fe400078ec0ff */
[----:B------:R-:W-:Y:S02]  /*12a80*/  LOP3.LUT R50, R50, 0xffff, RZ, 0xc0, !PT ;  /* 0x0000ffff32327812 */ /* 0x000fe400078ec0ff */
[----:B------:R-:W-:Y:S02]  /*12a90*/  F2FP.SATFINITE.E4M3.F32.PACK_AB_MERGE_C R74, R75, R74, RZ ;  /* 0x0000004a4b4a723e */ /* 0x000fe400048070ff */
[----:B------:R-:W-:Y:S02]  /*12aa0*/  F2FP.SATFINITE.E4M3.F32.PACK_AB_MERGE_C R78, R79, R78, RZ ;  /* 0x0000004e4f4e723e */ /* 0x000fe400048070ff */
[----:B------:R-:W-:Y:S02]  /*12ab0*/  F2FP.SATFINITE.E4M3.F32.PACK_AB_MERGE_C R82, R83, R82, RZ ;  /* 0x000000525352723e */ /* 0x000fe400048070ff */
[----:B------:R-:W-:-:S02]  /*12ac0*/  PRMT R104, R104, 0x3340, R37 ;  /* 0x0000334068687816 */ /* 0x000fc40000000025 */
[----:B------:R-:W-:Y:S02]  /*12ad0*/  PRMT R15, R15, 0x5410, R6 ;  /* 0x000054100f0f7816 */ /* 0x000fe40000000006 */
[----:B------:R-:W-:Y:S02]  /*12ae0*/  PRMT R37, R7, 0x5410, R4 ;  /* 0x0000541007257816 */ /* 0x000fe40000000004 */
[----:B------:R-:W-:Y:S02]  /*12af0*/  LOP3.LUT R7, R38, 0xffff, RZ, 0xc0, !PT ;  /* 0x0000ffff26077812 */ /* 0x000fe400078ec0ff */
[----:B------:R-:W-:Y:S02]  /*12b00*/  PRMT R11, R50, 0x3340, R1 ;  /* 0x00003340320b7816 */ /* 0x000fe40000000001 */
[----:B------:R-:W-:Y:S02]  /*12b10*/  PRMT R10, R42, 0x3340, R19 ;  /* 0x000033402a0a7816 */ /* 0x000fe40000000013 */
[----:B------:R-:W-:-:S02]  /*12b20*/  LOP3.LUT R56, R56, 0xffff, RZ, 0xc0, !PT ;  /* 0x0000ffff38387812 */ /* 0x000fc400078ec0ff */
[----:B------:R-:W-:Y:S02]  /*12b30*/  LOP3.LUT R58, R58, 0xffff, RZ, 0xc0, !PT ;  /* 0x0000ffff3a3a7812 */ /* 0x000fe400078ec0ff */
[----:B------:R-:W-:Y:S02]  /*12b40*/  LOP3.LUT R21, R60, 0xffff, RZ, 0xc0, !PT ;  /* 0x0000ffff3c157812 */ /* 0x000fe400078ec0ff */
[----:B------:R-:W-:Y:S02]  /*12b50*/  LOP3.LUT R23, R62, 0xffff, RZ, 0xc0, !PT ;  /* 0x0000ffff3e177812 */ /* 0x000fe400078ec0ff */
[----:B------:R-:W-:Y:S02]  /*12b60*/  LOP3.LUT R64, R64, 0xffff, RZ, 0xc0, !PT ;  /* 0x0000ffff40407812 */ /* 0x000fe400078ec0ff */
[----:B------:R-:W-:Y:S02]  /*12b70*/  LOP3.LUT R66, R66, 0xffff, RZ, 0xc0, !PT ;  /* 0x0000ffff42427812 */ /* 0x000fe400078ec0ff */
[----:B------:R-:W-:-:S02]  /*12b80*/  LOP3.LUT R36, R36, 0xffff, RZ, 0xc0, !PT ;  /* 0x0000ffff24247812 */ /* 0x000fc400078ec0ff */
[----:B------:R-:W-:Y:S02]  /*12b90*/  F2FP.SATFINITE.E4M3.F32.PACK_AB_MERGE_C R112, R113, R112, RZ ;  /* 0x000000707170723e */ /* 0x000fe400048070ff */
[----:B------:R-:W-:Y:S02]  /*12ba0*/  LOP3.LUT R74, R74, 0xffff, RZ, 0xc0, !PT ;  /* 0x0000ffff4a4a7812 */ /* 0x000fe400078ec0ff */
[----:B------:R-:W-:Y:S02]  /*12bb0*/  LOP3.LUT R31, R78, 0xffff, RZ, 0xc0, !PT ;  /* 0x0000ffff4e1f7812 */ /* 0x000fe400078ec0ff */
[----:B------:R-:W-:Y:S02]  /*12bc0*/  LOP3.LUT R82, R82, 0xffff, RZ, 0xc0, !PT ;  /* 0x0000ffff52527812 */ /* 0x000fe400078ec0ff */
[----:B------:R-:W-:Y:S02]  /*12bd0*/  F2FP.SATFINITE.E4M3.F32.PACK_AB_MERGE_C R90, R91, R90, RZ ;  /* 0x0000005a5b5a723e */ /* 0x000fe400048070ff */
[----:B------:R-:W-:-:S02]  /*12be0*/  F2FP.SATFINITE.E4M3.F32.PACK_AB_MERGE_C R94, R95, R94, RZ ;  /* 0x0000005e5f5e723e */ /* 0x000fc400048070ff */
[----:B------:R-:W-:Y:S02]  /*12bf0*/  F2FP.SATFINITE.E4M3.F32.PACK_AB_MERGE_C R98, R99, R98, RZ ;  /* 0x000000626362723e */ /* 0x000fe400048070ff */
[----:B------:R-:W-:Y:S02]  /*12c00*/  PRMT R10, R10, 0x5410, R11 ;  /* 0x000054100a0a7816 */ /* 0x000fe4000000000b */
[----:B------:R-:W-:Y:S02]  /*12c10*/  PRMT R14, R56, 0x3340, R21 ;  /* 0x00003340380e7816 */ /* 0x000fe40000000015 */
[----:B------:R-:W-:Y:S02]  /*12c20*/  PRMT R13, R58, 0x3340, R23 ;  /* 0x000033403a0d7816 */ /* 0x000fe40000000017 */
[----:B------:R-:W-:Y:S02]  /*12c30*/  PRMT R4, R15, 0x4210, R36 ;  /* 0x000042100f047816 */ /* 0x000fe40000000024 */
[----:B------:R-:W-:-:S02]  /*12c40*/  PRMT R20, R82, 0x3340, R1 ;  /* 0x0000334052147816 */ /* 0x000fc40000000001 */
[----:B------:R-:W-:Y:S02]  /*12c50*/  PRMT R11, R74, 0x3340, R31 ;  /* 0x000033404a0b7816 */ /* 0x000fe4000000001f */
[----:B------:R-:W-:Y:S02]  /*12c60*/  LOP3.LUT R112, R112, 0xffff, RZ, 0xc0, !PT ;  /* 0x0000ffff70707812 */ /* 0x000fe400078ec0ff */
        /* <DEDUP_REMOVED lines=9> */
[----:B------:R-:W-:-:S02]  /*12d00*/  F2FP.SATFINITE.E4M3.F32.PACK_AB_MERGE_C R142, R143, R142, RZ ;  /* 0x0000008e8f8e723e */ /* 0x000fc400048070ff */
[----:B------:R-:W-:Y:S02]  /*12d10*/  F2FP.SATFINITE.E4M3.F32.PACK_AB_MERGE_C R144, R145, R144, RZ ;  /* 0x000000909190723e */ /* 0x000fe400048070ff */
[----:B------:R-:W-:Y:S02]  /*12d20*/  F2FP.SATFINITE.E4M3.F32.PACK_AB_MERGE_C R146, R147, R146, RZ ;  /* 0x000000929392723e */ /* 0x000fe400048070ff */
        /* <DEDUP_REMOVED lines=8> */
[----:B--2---:R-:W-:Y:S02]  /*12db0*/  LOP3.LUT R0, R174, 0x380, RZ, 0xc0, !PT ;  /* 0x00000380ae007812 */ /* 0x004fe400078ec0ff */
[----:B------:R-:W-:-:S02]  /*12dc0*/  F2FP.SATFINITE.E4M3.F32.PACK_AB_MERGE_C R116, R117, R116, RZ ;  /* 0x000000747574723e */ /* 0x000fc400048070ff */
[----:B------:R-:W-:Y:S01]  /*12dd0*/  F2FP.SATFINITE.E4M3.F32.PACK_AB_MERGE_C R118, R119, R118, RZ ;  /* 0x000000767776723e */ /* 0x000fe200048070ff */
[----:B------:R-:W-:Y:S01]  /*12de0*/  IMAD.IADD R0, R0, 0x1, R3 ;  /* 0x0000000100007824 */ /* 0x000fe200078e0203 */
[--C-:B------:R-:W-:Y:S02]  /*12df0*/  PRMT R3, R5, 0x3340, R30.reuse ;  /* 0x0000334005037816 */ /* 0x100fe4000000001e */
[----:B------:R-:W-:Y:S02]  /*12e00*/  SHF.R.U32.HI R5, RZ, 0x8, R5 ;  /* 0x00000008ff057819 */ /* 0x000fe40000011605 */
[----:B------:R-:W-:Y:S02]  /*12e10*/  SHF.R.U32.HI R30, RZ, 0x8, R30 ;  /* 0x00000008ff1e7819 */ /* 0x000fe4000001161e */
[----:B------:R-:W-:Y:S02]  /*12e20*/  LOP3.LUT R5, R5, 0xffff, RZ, 0xc0, !PT ;  /* 0x0000ffff05057812 */ /* 0x000fe400078ec0ff */
[----:B------:R-:W-:-:S02]  /*12e30*/  LOP3.LUT R30, R30, 0xffff, RZ, 0xc0, !PT ;  /* 0x0000ffff1e1e7812 */ /* 0x000fc400078ec0ff */
[----:B------:R-:W-:Y:S02]  /*12e40*/  F2FP.SATFINITE.E4M3.F32.PACK_AB_MERGE_C R134, R135, R134, RZ ;  /* 0x000000868786723e */ /* 0x000fe400048070ff */
[----:B------:R-:W-:Y:S02]  /*12e50*/  PRMT R16, R5, 0x3340, R30 ;  /* 0x0000334005107816 */ /* 0x000fe4000000001e */
[----:B------:R-:W-:Y:S02]  /*12e60*/  PRMT R5, R34, 0x3340, R1 ;  /* 0x0000334022057816 */ /* 0x000fe40000000001 */
[----:B------:R-:W-:Y:S02]  /*12e70*/  PRMT R6, R3, 0x5410, R8 ;  /* 0x0000541003067816 */ /* 0x000fe40000000008 */
[----:B------:R-:W-:Y:S02]  /*12e80*/  PRMT R16, R16, 0x5410, R5 ;  /* 0x0000541010107816 */ /* 0x000fe40000000005 */
[----:B------:R-:W-:-:S02]  /*12e90*/  PRMT R6, R6, 0x4210, R7 ;  /* 0x0000421006067816 */ /* 0x000fc40000000007 */
[--C-:B------:R-:W-:Y:S02]  /*12ea0*/  PRMT R3, R64, 0x3340, R1.reuse ;  /* 0x0000334040037816 */ /* 0x100fe40000000001 */
[----:B------:R-:W-:Y:S02]  /*12eb0*/  PRMT R8, R66, 0x3340, R1 ;  /* 0x0000334042087816 */ /* 0x000fe40000000001 */
[----:B------:R-:W-:Y:S02]  /*12ec0*/  PRMT R5, R37, 0x5210, R36 ;  /* 0x0000521025057816 */ /* 0x000fe40000000024 */
[----:B------:R-:W-:Y:S01]  /*12ed0*/  PRMT R7, R16, 0x5210, R7 ;  /* 0x0000521010077816 */ /* 0x000fe20000000007 */
[----:B------:R-:W-:Y:S01]  /*12ee0*/  BAR.SYNC.DEFER_BLOCKING 0x0 ;  /* 0x0000000000007b1d */ /* 0x000fe20000010000 */
[----:B------:R-:W-:Y:S02]  /*12ef0*/  PRMT R14, R14, 0x5410, R3 ;  /* 0x000054100e0e7816 */ /* 0x000fe40000000003 */
[----:B------:R-:W-:-:S02]  /*12f00*/  PRMT R13, R13, 0x5410, R8 ;  /* 0x000054100d0d7816 */ /* 0x000fc40000000008 */
[----:B------:R-:W-:-:S03]  /*12f10*/  PRMT R8, R11, 0x5410, R20 ;  /* 0x000054100b087816 */ /* 0x000fc60000000014 */
[----:B------:R-:W1:Y:S01]  /*12f20*/  LDC R37, c[0x0][0x248] ;  /* 0x00009200ff257b82 */ /* 0x000e620000000800 */
[--C-:B------:R-:W-:Y:S02]  /*12f30*/  PRMT R3, R112, 0x3340, R1.reuse ;  /* 0x0000334070037816 */ /* 0x100fe40000000001 */
[----:B------:R-:W-:Y:S02]  /*12f40*/  PRMT R20, R98, 0x3340, R1 ;  /* 0x0000334062147816 */ /* 0x000fe40000000001 */
[----:B------:R-:W-:Y:S02]  /*12f50*/  PRMT R11, R90, 0x3340, R35 ;  /* 0x000033405a0b7816 */ /* 0x000fe40000000023 */
[----:B------:R-:W-:Y:S02]  /*12f60*/  LOP3.LUT R122, R122, 0xffff, RZ, 0xc0, !PT ;  /* 0x0000ffff7a7a7812 */ /* 0x000fe400078ec0ff */
[----:B------:R-:W-:Y:S02]  /*12f70*/  LOP3.LUT R43, R126, 0xffff, RZ, 0xc0, !PT ;  /* 0x0000ffff7e2b7812 */ /* 0x000fe400078ec0ff */
[----:B------:R-:W-:-:S02]  /*12f80*/  LOP3.LUT R130, R130, 0xffff, RZ, 0xc0, !PT ;  /* 0x0000ffff82827812 */ /* 0x000fc400078ec0ff */
[----:B------:R-:W-:Y:S02]  /*12f90*/  LOP3.LUT R136, R136, 0xffff, RZ, 0xc0, !PT ;  /* 0x0000ffff88887812 */ /* 0x000fe400078ec0ff */
[----:B------:R-:W-:Y:S02]  /*12fa0*/  LOP3.LUT R138, R138, 0xffff, RZ, 0xc0, !PT ;  /* 0x0000ffff8a8a7812 */ /* 0x000fe400078ec0ff */
[----:B------:R-:W-:Y:S01]  /*12fb0*/  F2FP.SATFINITE.E4M3.F32.PACK_AB_MERGE_C R132, R133, R132, RZ ;  /* 0x000000848584723e */ /* 0x000fe200048070ff */
[----:B------:R2:W-:Y:S01]  /*12fc0*/  STSM.16.M88.4 [R0], R4 ;  /* 0x0000000400007844 */ /* 0x0005e20000000200 */
[----:B------:R-:W-:Y:S02]  /*12fd0*/  LOP3.LUT R45, R140, 0xffff, RZ, 0xc0, !PT ;  /* 0x0000ffff8c2d7812 */ /* 0x000fe400078ec0ff */
[----:B------:R-:W-:Y:S02]  /*12fe0*/  LOP3.LUT R47, R142, 0xffff, RZ, 0xc0, !PT ;  /* 0x0000ffff8e2f7812 */ /* 0x000fe400078ec0ff */
[----:B------:R-:W-:-:S02]  /*12ff0*/  LOP3.LUT R144, R144, 0xffff, RZ, 0xc0, !PT ;  /* 0x0000ffff90907812 */ /* 0x000fc400078ec0ff */
[----:B------:R-:W-:Y:S02]  /*13000*/  LOP3.LUT R146, R146, 0xffff, RZ, 0xc0, !PT ;  /* 0x0000ffff92927812 */ /* 0x000fe400078ec0ff */
[----:B------:R-:W-:Y:S02]  /*13010*/  PRMT R24, R24, 0x5410, R3 ;  /* 0x0000541018187816 */ /* 0x000fe40000000003 */
[----:B------:R-:W-:Y:S02]  /*13020*/  PRMT R11, R11, 0x5410, R20 ;  /* 0x000054100b0b7816 */ /* 0x000fe40000000014 */
[----:B------:R-:W-:Y:S02]  /*13030*/  PRMT R3, R130, 0x3340, R1 ;  /* 0x0000334082037816 */ /* 0x000fe40000000001 */
[----:B------:R-:W-:Y:S02]  /*13040*/  PRMT R28, R122, 0x3340, R43 ;  /* 0x000033407a1c7816 */ /* 0x000fe4000000002b */
[----:B------:R-:W-:-:S02]  /*13050*/  PRMT R49, R144, 0x3340, R1 ;  /* 0x0000334090317816 */ /* 0x000fc40000000001 */
[----:B------:R-:W-:Y:S02]  /*13060*/  PRMT R51, R146, 0x3340, R1 ;  /* 0x0000334092337816 */ /* 0x000fe40000000001 */
[----:B------:R-:W-:Y:S02]  /*13070*/  PRMT R32, R136, 0x3340, R45 ;  /* 0x0000334088207816 */ /* 0x000fe4000000002d */
[----:B------:R-:W-:Y:S02]  /*13080*/  PRMT R20, R138, 0x3340, R47 ;  /* 0x000033408a147816 */ /* 0x000fe4000000002f */
[----:B------:R-:W-:Y:S02]  /*13090*/  SHF.R.U32.HI R40, RZ, 0x8, R40 ;  /* 0x00000008ff287819 */ /* 0x000fe40000011628 */
[----:B------:R-:W-:Y:S02]  /*130a0*/  SHF.R.U32.HI R17, RZ, 0x8, R17 ;  /* 0x00000008ff117819 */ /* 0x000fe40000011611 */
[----:B------:R-:W-:-:S02]  /*130b0*/  SHF.R.U32.HI R42, RZ, 0x8, R42 ;  /* 0x00000008ff2a7819 */ /* 0x000fc4000001162a */
[----:B------:R-:W-:Y:S02]  /*130c0*/  SHF.R.U32.HI R19, RZ, 0x8, R19 ;  /* 0x00000008ff137819 */ /* 0x000fe40000011613 */
[----:B------:R-:W-:Y:S02]  /*130d0*/  SHF.R.U32.HI R50, RZ, 0x8, R50 ;  /* 0x00000008ff327819 */ /* 0x000fe40000011632 */
[----:B------:R-:W-:Y:S02]  /*130e0*/  PRMT R28, R28, 0x5410, R3 ;  /* 0x000054101c1c7816 */ /* 0x000fe40000000003 */
[----:B------:R-:W-:Y:S02]  /*130f0*/  PRMT R32, R32, 0x5410, R49 ;  /* 0x0000541020207816 */ /* 0x000fe40000000031 */
[----:B------:R-:W-:Y:S02]  /*13100*/  PRMT R3, R20, 0x5410, R51 ;  /* 0x0000541014037816 */ /* 0x000fe40000000033 */
[----:B------:R-:W-:-:S02]  /*13110*/  LOP3.LUT R17, R17, 0xffff, RZ, 0xc0, !PT ;  /* 0x0000ffff11117812 */ /* 0x000fc400078ec0ff */
[----:B------:R-:W-:Y:S02]  /*13120*/  LOP3.LUT R40, R40, 0xffff, RZ, 0xc0, !PT ;  /* 0x0000ffff28287812 */ /* 0x000fe400078ec0ff */
[----:B------:R-:W-:Y:S02]  /*13130*/  LOP3.LUT R20, R19, 0xffff, RZ, 0xc0, !PT ;  /* 0x0000ffff13147812 */ /* 0x000fe400078ec0ff */
[----:B------:R-:W-:Y:S02]  /*13140*/  LOP3.LUT R49, R42, 0xffff, RZ, 0xc0, !PT ;  /* 0x0000ffff2a317812 */ /* 0x000fe400078ec0ff */
[----:B------:R-:W-:Y:S02]  /*13150*/  LOP3.LUT R50, R50, 0xffff, RZ, 0xc0, !PT ;  /* 0x0000ffff32327812 */ /* 0x000fe400078ec0ff */
[----:B------:R-:W-:Y:S02]  /*13160*/  SHF.R.U32.HI R56, RZ, 0x8, R56 ;  /* 0x00000008ff387819 */ /* 0x000fe40000011638 */
[----:B------:R-:W-:-:S02]  /*13170*/  SHF.R.U32.HI R21, RZ, 0x8, R21 ;  /* 0x00000008ff157819 */ /* 0x000fc40000011615 */
[----:B------:R-:W-:Y:S02]  /*13180*/  SHF.R.U32.HI R64, RZ, 0x8, R64 ;  /* 0x00000008ff407819 */ /* 0x000fe40000011640 */
[----:B------:R-:W-:Y:S02]  /*13190*/  SHF.R.U32.HI R58, RZ, 0x8, R58 ;  /* 0x00000008ff3a7819 */ /* 0x000fe4000001163a */
[----:B------:R-:W-:Y:S02]  /*131a0*/  SHF.R.U32.HI R23, RZ, 0x8, R23 ;  /* 0x00000008ff177819 */ /* 0x000fe40000011617 */
[----:B------:R-:W-:Y:S02]  /*131b0*/  SHF.R.U32.HI R66, RZ, 0x8, R66 ;  /* 0x00000008ff427819 */ /* 0x000fe40000011642 */
[----:B------:R-:W-:Y:S02]  /*131c0*/  PRMT R19, R40, 0x3340, R17 ;  /* 0x0000334028137816 */ /* 0x000fe40000000011 */
[----:B------:R-:W-:-:S02]  /*131d0*/  PRMT R20, R49, 0x3340, R20 ;  /* 0x0000334031147816 */ /* 0x000fc40000000014 */
[----:B------:R-:W-:Y:S02]  /*131e0*/  PRMT R17, R50, 0x3340, R1 ;  /* 0x0000334032117816 */ /* 0x000fe40000000001 */
[----:B------:R-:W-:Y:S02]  /*131f0*/  LOP3.LUT R21, R21, 0xffff, RZ, 0xc0, !PT ;  /* 0x0000ffff15157812 */ /* 0x000fe400078ec0ff */
[----:B------:R-:W-:Y:S02]  /*13200*/  LOP3.LUT R56, R56, 0xffff, RZ, 0xc0, !PT ;  /* 0x0000ffff38387812 */ /* 0x000fe400078ec0ff */
[----:B------:R-:W-:Y:S02]  /*13210*/  LOP3.LUT R22, R64, 0xffff, RZ, 0xc0, !PT ;  /* 0x0000ffff40167812 */ /* 0x000fe400078ec0ff */
[----:B------:R-:W-:Y:S02]  /*13220*/  LOP3.LUT R23, R23, 0xffff, RZ, 0xc0, !PT ;  /* 0x0000ffff17177812 */ /* 0x000fe400078ec0ff */
[----:B------:R-:W-:-:S02]  /*13230*/  LOP3.LUT R58, R58, 0xffff, RZ, 0xc0, !PT ;  /* 0x0000ffff3a3a7812 */ /* 0x000fc400078ec0ff */
[----:B------:R-:W-:Y:S02]  /*13240*/  SHF.R.U32.HI R106, RZ, 0x8, R106 ;  /* 0x00000008ff6a7819 */ /* 0x000fe4000001166a */
[----:B------:R-:W-:Y:S02]  /*13250*/  SHF.R.U32.HI R39, RZ, 0x8, R39 ;  /* 0x00000008ff277819 */ /* 0x000fe40000011627 */
[----:B------:R-:W-:Y:S02]  /*13260*/  LOP3.LUT R30, R66, 0xffff, RZ, 0xc0, !PT ;  /* 0x0000ffff421e7812 */ /* 0x000fe400078ec0ff */
[----:B0-----:R-:W-:Y:S02]  /*13270*/  LOP3.LUT R36, R48, 0x7f, RZ, 0xc0, !PT ;  /* 0x0000007f30247812 */ /* 0x001fe400078ec0ff */
[----:B------:R-:W-:Y:S02]  /*13280*/  PRMT R18, R18, 0x3340, R1 ;  /* 0x0000334012127816 */ /* 0x000fe40000000001 */
[----:B------:R-:W-:-:S02]  /*13290*/  PRMT R21, R56, 0x3340, R21 ;  /* 0x0000334038157816 */ /* 0x000fc40000000015 */
[----:B------:R-:W-:Y:S02]  /*132a0*/  PRMT R22, R22, 0x3340, R1 ;  /* 0x0000334016167816 */ /* 0x000fe40000000001 */
[----:B------:R-:W-:Y:S02]  /*132b0*/  PRMT R23, R58, 0x3340, R23 ;  /* 0x000033403a177816 */ /* 0x000fe40000000017 */
[----:B------:R-:W-:Y:S02]  /*132c0*/  LOP3.LUT R46, R39, 0xffff, RZ, 0xc0, !PT ;  /* 0x0000ffff272e7812 */ /* 0x000fe400078ec0ff */
[----:B------:R-:W-:Y:S02]  /*132d0*/  LOP3.LUT R49, R106, 0xffff, RZ, 0xc0, !PT ;  /* 0x0000ffff6a317812 */ /* 0x000fe400078ec0ff */
[----:B------:R-:W-:Y:S02]  /*132e0*/  PRMT R20, R20, 0x5410, R17 ;  /* 0x0000541014147816 */ /* 0x000fe40000000011 */
[----:B------:R-:W-:-:S02]  /*132f0*/  PRMT R30, R30, 0x3340, R1 ;  /* 0x000033401e1e7816 */ /* 0x000fc40000000001 */
[----:B------:R-:W-:Y:S02]  /*13300*/  LOP3.LUT R17, R54, 0xffff, RZ, 0xc0, !PT ;  /* 0x0000ffff36117812 */ /* 0x000fe400078ec0ff */
[----:B------:R-:W-:Y:S02]  /*13310*/  LEA R36, R36, UR12, 0x4 ;  /* 0x0000000c24247c11 */ /* 0x000fe4000f8e20ff */
[----:B------:R-:W-:Y:S02]  /*13320*/  PRMT R49, R49, 0x3340, R46 ;  /* 0x0000334031317816 */ /* 0x000fe4000000002e */
[----:B------:R-:W-:Y:S02]  /*13330*/  PRMT R18, R19, 0x5410, R18 ;  /* 0x0000541013127816 */ /* 0x000fe40000000012 */
[----:B------:R-:W-:Y:S02]  /*13340*/  PRMT R46, R21, 0x5410, R22 ;  /* 0x00005410152e7816 */ /* 0x000fe40000000016 */
[----:B------:R-:W-:-:S02]  /*13350*/  PRMT R19, R23, 0x5410, R30 ;  /* 0x0000541017137816 */ /* 0x000fc4000000001e */
[--C-:B--2---:R-:W-:Y:S01]  /*13360*/  PRMT R7, R20, 0x5210, R17.reuse ;  /* 0x0000521014077816 */ /* 0x104fe20000000011 */
[----:B------:R-:W-:Y:S01]  /*13370*/  BAR.SYNC.DEFER_BLOCKING 0x0 ;  /* 0x0000000000007b1d */ /* 0x000fe20000010000 */
[----:B------:R-:W-:Y:S02]  /*13380*/  LOP3.LUT R15, R52, 0xffff, RZ, 0xc0, !PT ;  /* 0x0000ffff340f7812 */ /* 0x000fe400078ec0ff */
[----:B------:R-:W-:Y:S02]  /*13390*/  PRMT R6, R10, 0x4210, R17 ;  /* 0x000042100a067816 */ /* 0x000fe40000000011 */
[----:B------:R-:W-:Y:S02]  /*133a0*/  F2FP.SATFINITE.E4M3.F32.PACK_AB_MERGE_C R148, R149, R148, RZ ;  /* 0x000000949594723e */ /* 0x000fe400048070ff */
[----:B------:R-:W-:Y:S02]  /*133b0*/  F2FP.SATFINITE.E4M3.F32.PACK_AB_MERGE_C R150, R151, R150, RZ ;  /* 0x000000969796723e */ /* 0x000fe400048070ff */
[----:B----4-:R-:W-:Y:S01]  /*133c0*/  ISETP.GE.AND P0, PT, R172, UR4, PT ;  /* 0x00000004ac007c0c */ /* 0x010fe2000bf06270 */
[----:B------:R-:W-:Y:S01]  /*133d0*/  ULDC UR4, c[0x0][0x22c] ;  /* 0x00008b0000047ab9 */ /* 0x000fe20000000800 */
[----:B------:R-:W0:Y:S01]  /*133e0*/  LDS.128 R20, [R36] ;  /* 0x0000000024147984 */ /* 0x000e220000000c00 */
[----:B------:R-:W-:-:S02]  /*133f0*/  PRMT R4, R12, 0x4210, R15 ;  /* 0x000042100c047816 */ /* 0x000fc4000000000f */
[----:B------:R-:W-:Y:S01]  /*13400*/  PRMT R5, R18, 0x5210, R15 ;  /* 0x0000521012057816 */ /* 0x000fe2000000000f */
[----:B------:R-:W-:Y:S01]  /*13410*/  BAR.SYNC.DEFER_BLOCKING 0x0 ;  /* 0x0000000000007b1d */ /* 0x000fe20000010000 */
[----:B------:R-:W-:Y:S02]  /*13420*/  LOP3.LUT R70, R70, 0xffff, RZ, 0xc0, !PT ;  /* 0x0000ffff46467812 */ /* 0x000fe400078ec0ff */
[----:B------:R-:W-:Y:S02]  /*13430*/  SHF.R.U32.HI R74, RZ, 0x8, R74 ;  /* 0x00000008ff4a7819 */ /* 0x000fe4000001164a */
[----:B------:R-:W-:Y:S02]  /*13440*/  SHF.R.U32.HI R31, RZ, 0x8, R31 ;  /* 0x00000008ff1f7819 */ /* 0x000fe4000001161f */
[----:B------:R-:W-:Y:S02]  /*13450*/  SHF.R.U32.HI R82, RZ, 0x8, R82 ;  /* 0x00000008ff527819 */ /* 0x000fe40000011652 */
[----:B------:R-:W-:-:S02]  /*13460*/  SHF.R.U32.HI R72, RZ, 0x8, R72 ;  /* 0x00000008ff487819 */ /* 0x000fc40000011648 */
[----:B------:R-:W-:Y:S02]  /*13470*/  SHF.R.U32.HI R27, RZ, 0x8, R27 ;  /* 0x00000008ff1b7819 */ /* 0x000fe4000001161b */
[----:B------:R-:W-:Y:S02]  /*13480*/  SHF.R.U32.HI R80, RZ, 0x8, R80 ;  /* 0x00000008ff507819 */ /* 0x000fe40000011650 */
[----:B------:R-:W-:Y:S02]  /*13490*/  LOP3.LUT R84, R84, 0xffff, RZ, 0xc0, !PT ;  /* 0x0000ffff54547812 */ /* 0x000fe400078ec0ff */
[----:B------:R-:W-:Y:S02]  /*134a0*/  LOP3.LUT R102, R102, 0xffff, RZ, 0xc0, !PT ;  /* 0x0000ffff66667812 */ /* 0x000fe400078ec0ff */
[----:B------:R-:W-:Y:S02]  /*134b0*/  SHF.R.U32.HI R88, RZ, 0x8, R88 ;  /* 0x00000008ff587819 */ /* 0x000fe40000011658 */
[----:B------:R-:W-:-:S02]  /*134c0*/  SHF.R.U32.HI R33, RZ, 0x8, R33 ;  /* 0x00000008ff217819 */ /* 0x000fc40000011621 */
[----:B------:R-:W-:Y:S01]  /*134d0*/  SHF.R.U32.HI R96, RZ, 0x8, R96 ;  /* 0x00000008ff607819 */ /* 0x000fe20000011660 */
[----:B------:R2:W-:Y:S01]  /*134e0*/  STSM.16.M88.4 [R0], R4 ;  /* 0x0000000400007844 */ /* 0x0005e20000000200 */
[----:B------:R-:W-:Y:S02]  /*134f0*/  SHF.R.U32.HI R90, RZ, 0x8, R90 ;  /* 0x00000008ff5a7819 */ /* 0x000fe4000001165a */
[----:B------:R-:W-:Y:S02]  /*13500*/  SHF.R.U32.HI R35, RZ, 0x8, R35 ;  /* 0x00000008ff237819 */ /* 0x000fe40000011623 */
[----:B------:R-:W-:Y:S02]  /*13510*/  SHF.R.U32.HI R98, RZ, 0x8, R98 ;  /* 0x00000008ff627819 */ /* 0x000fe40000011662 */
[----:B------:R-:W-:Y:S02]  /*13520*/  LOP3.LUT R100, R100, 0xffff, RZ, 0xc0, !PT ;  /* 0x0000ffff64647812 */ /* 0x000fe400078ec0ff */
[----:B------:R-:W-:-:S02]  /*13530*/  SHF.R.U32.HI R112, RZ, 0x8, R112 ;  /* 0x00000008ff707819 */ /* 0x000fc40000011670 */
[----:B------:R-:W-:Y:S02]  /*13540*/  SHF.R.U32.HI R114, RZ, 0x8, R114 ;  /* 0x00000008ff727819 */ /* 0x000fe40000011672 */
[----:B------:R-:W-:Y:S02]  /*13550*/  SHF.R.U32.HI R122, RZ, 0x8, R122 ;  /* 0x00000008ff7a7819 */ /* 0x000fe4000001167a */
[----:B------:R-:W-:Y:S02]  /*13560*/  SHF.R.U32.HI R43, RZ, 0x8, R43 ;  /* 0x00000008ff2b7819 */ /* 0x000fe4000001162b */
[--C-:B--2---:R-:W-:Y:S01]  /*13570*/  PRMT R7, R19, 0x5210, R70.reuse ;  /* 0x0000521013077816 */ /* 0x104fe20000000046 */
[----:B------:R-:W-:Y:S01]  /*13580*/  BAR.SYNC.DEFER_BLOCKING 0x0 ;  /* 0x0000000000007b1d */ /* 0x000fe20000010000 */
[----:B------:R-:W-:Y:S02]  /*13590*/  LOP3.LUT R15, R68, 0xffff, RZ, 0xc0, !PT ;  /* 0x0000ffff440f7812 */ /* 0x000fe400078ec0ff */
[----:B------:R-:W-:-:S02]  /*135a0*/  PRMT R6, R13, 0x4210, R70 ;  /* 0x000042100d067816 */ /* 0x000fc40000000046 */
[----:B------:R-:W-:Y:S02]  /*135b0*/  SHF.R.U32.HI R130, RZ, 0x8, R130 ;  /* 0x00000008ff827819 */ /* 0x000fe40000011682 */
[----:B------:R-:W-:Y:S02]  /*135c0*/  LOP3.LUT R132, R132, 0xffff, RZ, 0xc0, !PT ;  /* 0x0000ffff84847812 */ /* 0x000fe400078ec0ff */
[----:B------:R-:W-:Y:S02]  /*135d0*/  SHF.R.U32.HI R120, RZ, 0x8, R120 ;  /* 0x00000008ff787819 */ /* 0x000fe40000011678 */
[----:B------:R-:W-:Y:S02]  /*135e0*/  SHF.R.U32.HI R41, RZ, 0x8, R41 ;  /* 0x00000008ff297819 */ /* 0x000fe40000011629 */
[----:B------:R-:W-:Y:S02]  /*135f0*/  SHF.R.U32.HI R128, RZ, 0x8, R128 ;  /* 0x00000008ff807819 */ /* 0x000fe40000011680 */
[----:B------:R-:W-:-:S02]  /*13600*/  SHF.R.U32.HI R136, RZ, 0x8, R136 ;  /* 0x00000008ff887819 */ /* 0x000fc40000011688 */
[----:B------:R-:W-:Y:S02]  /*13610*/  SHF.R.U32.HI R45, RZ, 0x8, R45 ;  /* 0x00000008ff2d7819 */ /* 0x000fe4000001162d */
[----:B------:R-:W-:Y:S02]  /*13620*/  SHF.R.U32.HI R144, RZ, 0x8, R144 ;  /* 0x00000008ff907819 */ /* 0x000fe40000011690 */
[----:B------:R-:W-:Y:S02]  /*13630*/  SHF.R.U32.HI R138, RZ, 0x8, R138 ;  /* 0x00000008ff8a7819 */ /* 0x000fe4000001168a */
[----:B------:R-:W-:Y:S01]  /*13640*/  SHF.R.U32.HI R47, RZ, 0x8, R47 ;  /* 0x00000008ff2f7819 */ /* 0x000fe2000001162f */
[----:B------:R-:W2:Y:S01]  /*13650*/  LDS.128 R16, [R36] ;  /* 0x0000000024107984 */ /* 0x000ea20000000c00 */
[--C-:B------:R-:W-:Y:S02]  /*13660*/  PRMT R4, R14, 0x4210, R15.reuse ;  /* 0x000042100e047816 */ /* 0x100fe4000000000f */
[----:B------:R-:W-:Y:S01]  /*13670*/  PRMT R5, R46, 0x5210, R15 ;  /* 0x000052102e057816 */ /* 0x000fe2000000000f */
[----:B------:R-:W-:Y:S01]  /*13680*/  BAR.SYNC.DEFER_BLOCKING 0x0 ;  /* 0x0000000000007b1d */ /* 0x000fe20000010000 */
[----:B------:R-:W-:-:S02]  /*13690*/  LOP3.LUT R31, R31, 0xffff, RZ, 0xc0, !PT ;  /* 0x0000ffff1f1f7812 */ /* 0x000fc400078ec0ff */
[----:B------:R-:W-:Y:S02]  /*136a0*/  LOP3.LUT R74, R74, 0xffff, RZ, 0xc0, !PT ;  /* 0x0000ffff4a4a7812 */ /* 0x000fe400078ec0ff */
[----:B------:R-:W-:Y:S02]  /*136b0*/  LOP3.LUT R40, R82, 0xffff, RZ, 0xc0, !PT ;  /* 0x0000ffff52287812 */ /* 0x000fe400078ec0ff */
[----:B------:R-:W-:Y:S02]  /*136c0*/  PRMT R31, R74, 0x3340, R31 ;  /* 0x000033404a1f7816 */ /* 0x000fe4000000001f */
[----:B------:R-:W-:Y:S02]  /*136d0*/  SHF.R.U32.HI R146, RZ, 0x8, R146 ;  /* 0x00000008ff927819 */ /* 0x000fe40000011692 */
[----:B------:R-:W-:Y:S02]  /*136e0*/  LOP3.LUT R150, R150, 0xffff, RZ, 0xc0, !PT ;  /* 0x0000ffff96967812 */ /* 0x000fe400078ec0ff */
[----:B---3--:R-:W-:Y:S01]  /*136f0*/  ISETP.LT.AND P2, PT, R173, UR4, !P0 ;  /* 0x00000004ad007c0c */ /* 0x008fe2000c741270 */
[----:B------:R-:W-:Y:S01]  /*13700*/  ULDC UR4, c[0x0][0x244] ;  /* 0x0000910000047ab9 */ /* 0x000fe20000000800 */
[----:B------:R3:W-:Y:S01]  /*13710*/  STSM.16.M88.4 [R0], R4 ;  /* 0x0000000400007844 */ /* 0x0007e20000000200 */
[----:B------:R-:W-:-:S02]  /*13720*/  PRMT R40, R40, 0x3340, R1 ;  /* 0x0000334028287816 */ /* 0x000fc40000000001 */
[----:B------:R-:W-:Y:S02]  /*13730*/  LOP3.LUT R13, R86, 0xffff, RZ, 0xc0, !PT ;  /* 0x0000ffff560d7812 */ /* 0x000fe400078ec0ff */
[----:B------:R-:W-:Y:S02]  /*13740*/  PRMT R40, R31, 0x5410, R40 ;  /* 0x000054101f287816 */ /* 0x000fe40000000028 */
[----:B------:R-:W-:Y:S02]  /*13750*/  LOP3.LUT R27, R27, 0xffff, RZ, 0xc0, !PT ;  /* 0x0000ffff1b1b7812 */ /* 0x000fe400078ec0ff */
[--C-:B---3--:R-:W-:Y:S02]  /*13760*/  PRMT R6, R8, 0x4210, R13.reuse ;  /* 0x0000421008067816 */ /* 0x108fe4000000000d */
[----:B------:R-:W-:Y:S01]  /*13770*/  PRMT R7, R40, 0x5210, R13 ;  /* 0x0000521028077816 */ /* 0x000fe2000000000d */
[----:B------:R-:W-:Y:S01]  /*13780*/  BAR.SYNC.DEFER_BLOCKING 0x0 ;  /* 0x0000000000007b1d */ /* 0x000fe20000010000 */
[----:B------:R-:W-:-:S02]  /*13790*/  LOP3.LUT R72, R72, 0xffff, RZ, 0xc0, !PT ;  /* 0x0000ffff48487812 */ /* 0x000fc400078ec0ff */
[----:B------:R-:W-:Y:S02]  /*137a0*/  LOP3.LUT R34, R80, 0xffff, RZ, 0xc0, !PT ;  /* 0x0000ffff50227812 */ /* 0x000fe400078ec0ff */
[----:B------:R-:W-:Y:S02]  /*137b0*/  PRMT R27, R72, 0x3340, R27 ;  /* 0x00003340481b7816 */ /* 0x000fe4000000001b */
[----:B------:R-:W-:Y:S01]  /*137c0*/  PRMT R34, R34, 0x3340, R1 ;  /* 0x0000334022227816 */ /* 0x000fe20000000001 */
[----:B------:R-:W3:Y:S03]  /*137d0*/  LDS.128 R12, [R36] ;  /* 0x00000000240c7984 */ /* 0x000ee60000000c00 */
[----:B------:R-:W-:Y:S02]  /*137e0*/  PRMT R27, R27, 0x5410, R34 ;  /* 0x000054101b1b7816 */ /* 0x000fe40000000022 */
[----:B------:R-:W-:-:S02]  /*137f0*/  PRMT R4, R9, 0x4210, R84 ;  /* 0x0000421009047816 */ /* 0x000fc40000000054 */
[----:B------:R-:W-:Y:S01]  /*13800*/  PRMT R5, R27, 0x5210, R84 ;  /* 0x000052101b057816 */ /* 0x000fe20000000054 */
[----:B------:R-:W-:Y:S06]  /*13810*/  BAR.SYNC.DEFER_BLOCKING 0x0 ;  /* 0x0000000000007b1d */ /* 0x000fec0000010000 */
[----:B------:R4:W-:Y:S01]  /*13820*/  STSM.16.M88.4 [R0], R4 ;  /* 0x0000000400007844 */ /* 0x0009e20000000200 */
[----:B------:R-:W-:Y:S02]  /*13830*/  LOP3.LUT R33, R33, 0xffff, RZ, 0xc0, !PT ;  /* 0x0000ffff21217812 */ /* 0x000fe400078ec0ff */
[----:B------:R-:W-:-:S02]  /*13840*/  LOP3.LUT R88, R88, 0xffff, RZ, 0xc0, !PT ;  /* 0x0000ffff58587812 */ /* 0x000fc400078ec0ff */
[----:B------:R-:W-:Y:S02]  /*13850*/  LOP3.LUT R42, R96, 0xffff, RZ, 0xc0, !PT ;  /* 0x0000ffff602a7812 */ /* 0x000fe400078ec0ff */
[----:B------:R-:W-:Y:S02]  /*13860*/  LOP3.LUT R35, R35, 0xffff, RZ, 0xc0, !PT ;  /* 0x0000ffff23237812 */ /* 0x000fe400078ec0ff */
[----:B----4-:R-:W-:Y:S01]  /*13870*/  PRMT R6, R11, 0x4210, R102 ;  /* 0x000042100b067816 */ /* 0x010fe20000000066 */
[----:B------:R-:W-:Y:S01]  /*13880*/  BAR.SYNC.DEFER_BLOCKING 0x0 ;  /* 0x0000000000007b1d */ /* 0x000fe20000010000 */
[----:B------:R-:W-:Y:S02]  /*13890*/  LOP3.LUT R90, R90, 0xffff, RZ, 0xc0, !PT ;  /* 0x0000ffff5a5a7812 */ /* 0x000fe400078ec0ff */
[----:B------:R-:W-:Y:S02]  /*138a0*/  LOP3.LUT R44, R98, 0xffff, RZ, 0xc0, !PT ;  /* 0x0000ffff622c7812 */ /* 0x000fe400078ec0ff */
[----:B------:R-:W-:-:S02]  /*138b0*/  PRMT R33, R88, 0x3340, R33 ;  /* 0x0000334058217816 */ /* 0x000fc40000000021 */
[----:B------:R-:W-:Y:S02]  /*138c0*/  PRMT R42, R42, 0x3340, R1 ;  /* 0x000033402a2a7816 */ /* 0x000fe40000000001 */
[----:B------:R-:W-:Y:S02]  /*138d0*/  PRMT R35, R90, 0x3340, R35 ;  /* 0x000033405a237816 */ /* 0x000fe40000000023 */
[----:B------:R-:W-:Y:S01]  /*138e0*/  PRMT R44, R44, 0x3340, R1 ;  /* 0x000033402c2c7816 */ /* 0x000fe20000000001 */
[----:B------:R-:W4:Y:S01]  /*138f0*/  LDS.128 R8, [R36] ;  /* 0x0000000024087984 */ /* 0x000f220000000c00 */
[----:B------:R-:W-:Y:S02]  /*13900*/  PRMT R33, R33, 0x5410, R42 ;  /* 0x0000541021217816 */ /* 0x000fe4000000002a */
[----:B------:R-:W-:Y:S02]  /*13910*/  PRMT R35, R35, 0x5410, R44 ;  /* 0x0000541023237816 */ /* 0x000fe4000000002c */
[----:B------:R-:W-:-:S02]  /*13920*/  PRMT R4, R25, 0x4210, R100 ;  /* 0x0000421019047816 */ /* 0x000fc40000000064 */
[----:B------:R-:W-:Y:S02]  /*13930*/  PRMT R5, R33, 0x5210, R100 ;  /* 0x0000521021057816 */ /* 0x000fe40000000064 */
[----:B------:R-:W-:Y:S01]  /*13940*/  PRMT R7, R35, 0x5210, R102 ;  /* 0x0000521023077816 */ /* 0x000fe20000000066 */
[----:B------:R-:W-:Y:S06]  /*13950*/  BAR.SYNC.DEFER_BLOCKING 0x0 ;  /* 0x0000000000007b1d */ /* 0x000fec0000010000 */
[----:B------:R-:W-:Y:S02]  /*13960*/  STSM.16.M88.4 [R0], R4 ;  /* 0x0000000400007844 */ /* 0x000fe40000000200 */
[----:B------:R-:W-:Y:S01]  /*13970*/  BAR.SYNC.DEFER_BLOCKING 0x0 ;  /* 0x0000000000007b1d */ /* 0x000fe20000010000 */
[----:B------:R-:W-:-:S02]  /*13980*/  LOP3.LUT R112, R112, 0xffff, RZ, 0xc0, !PT ;  /* 0x0000ffff70707812 */ /* 0x000fc400078ec0ff */
[----:B------:R-:W-:Y:S02]  /*13990*/  LOP3.LUT R114, R114, 0xffff, RZ, 0xc0, !PT ;  /* 0x0000ffff72727812 */ /* 0x000fe400078ec0ff */
[--C-:B------:R-:W-:Y:S02]  /*139a0*/  PRMT R39, R112, 0x3340, R1.reuse ;  /* 0x0000334070277816 */ /* 0x100fe40000000001 */
[----:B------:R-:W-:Y:S02]  /*139b0*/  PRMT R114, R114, 0x3340, R1 ;  /* 0x0000334072727816 */ /* 0x000fe40000000001 */
[----:B------:R-:W-:Y:S01]  /*139c0*/  LOP3.LUT R25, R116, 0xffff, RZ, 0xc0, !PT ;  /* 0x0000ffff74197812 */ /* 0x000fe200078ec0ff */
[----:B------:R-:W4:Y:S01]  /*139d0*/  LDS.128 R4, [R36] ;  /* 0x0000000024047984 */ /* 0x000f220000000c00 */
[----:B------:R-:W-:Y:S02]  /*139e0*/  LOP3.LUT R27, R118, 0xffff, RZ, 0xc0, !PT ;  /* 0x0000ffff761b7812 */ /* 0x000fe400078ec0ff */
[----:B------:R-:W-:-:S02]  /*139f0*/  PRMT R104, R104, 0x5410, R39 ;  /* 0x0000541068687816 */ /* 0x000fc40000000027 */
[----:B------:R-:W-:Y:S02]  /*13a00*/  PRMT R114, R49, 0x5410, R114 ;  /* 0x0000541031727816 */ /* 0x000fe40000000072 */
[----:B------:R-:W-:Y:S02]  /*13a10*/  PRMT R24, R24, 0x4210, R25 ;  /* 0x0000421018187816 */ /* 0x000fe40000000019 */
[----:B------:R-:W-:Y:S02]  /*13a20*/  PRMT R26, R26, 0x4210, R27 ;  /* 0x000042101a1a7816 */ /* 0x000fe4000000001b */
[----:B------:R-:W-:Y:S02]  /*13a30*/  PRMT R25, R104, 0x5210, R25 ;  /* 0x0000521068197816 */ /* 0x000fe40000000019 */
[----:B------:R-:W-:Y:S01]  /*13a40*/  PRMT R27, R114, 0x5210, R27 ;  /* 0x00005210721b7816 */ /* 0x000fe2000000001b */
[----:B------:R-:W-:Y:S01]  /*13a50*/  BAR.SYNC.DEFER_BLOCKING 0x0 ;  /* 0x0000000000007b1d */ /* 0x000fe20000010000 */
[----:B------:R-:W-:-:S02]  /*13a60*/  LOP3.LUT R43, R43, 0xffff, RZ, 0xc0, !PT ;  /* 0x0000ffff2b2b7812 */ /* 0x000fc400078ec0ff */
[----:B------:R-:W-:Y:S02]  /*13a70*/  LOP3.LUT R122, R122, 0xffff, RZ, 0xc0, !PT ;  /* 0x0000ffff7a7a7812 */ /* 0x000fe400078ec0ff */
[----:B------:R-:W-:Y:S02]  /*13a80*/  LOP3.LUT R130, R130, 0xffff, RZ, 0xc0, !PT ;  /* 0x0000ffff82827812 */ /* 0x000fe400078ec0ff */
[----:B------:R-:W-:Y:S01]  /*13a90*/  PRMT R43, R122, 0x3340, R43 ;  /* 0x000033407a2b7816 */ /* 0x000fe2000000002b */
[----:B------:R1:W-:Y:S01]  /*13aa0*/  STSM.16.M88.4 [R0], R24 ;  /* 0x0000001800007844 */ /* 0x0003e20000000200 */
[----:B------:R-:W-:Y:S02]  /*13ab0*/  PRMT R130, R130, 0x3340, R1 ;  /* 0x0000334082827816 */ /* 0x000fe40000000001 */
[----:B------:R-:W-:Y:S02]  /*13ac0*/  LOP3.LUT R31, R134, 0xffff, RZ, 0xc0, !PT ;  /* 0x0000ffff861f7812 */ /* 0x000fe400078ec0ff */
[----:B------:R-:W-:-:S02]  /*13ad0*/  PRMT R130, R43, 0x5410, R130 ;  /* 0x000054102b827816 */ /* 0x000fc40000000082 */
[----:B------:R-:W-:Y:S02]  /*13ae0*/  LOP3.LUT R41, R41, 0xffff, RZ, 0xc0, !PT ;  /* 0x0000ffff29297812 */ /* 0x000fe400078ec0ff */
[----:B-1----:R-:W-:Y:S02]  /*13af0*/  PRMT R24, R29, 0x4210, R132 ;  /* 0x000042101d187816 */ /* 0x002fe40000000084 */
[--C-:B------:R-:W-:Y:S02]  /*13b00*/  PRMT R26, R28, 0x4210, R31.reuse ;  /* 0x000042101c1a7816 */ /* 0x100fe4000000001f */
[----:B------:R-:W-:Y:S01]  /*13b10*/  PRMT R27, R130, 0x5210, R31 ;  /* 0x00005210821b7816 */ /* 0x000fe2000000001f */
[----:B------:R-:W-:Y:S01]  /*13b20*/  BAR.SYNC.DEFER_BLOCKING 0x0 ;  /* 0x0000000000007b1d */ /* 0x000fe20000010000 */
[----:B------:R-:W-:Y:S02]  /*13b30*/  LOP3.LUT R120, R120, 0xffff, RZ, 0xc0, !PT ;  /* 0x0000ffff78787812 */ /* 0x000fe400078ec0ff */
[----:B------:R-:W-:-:S02]  /*13b40*/  LOP3.LUT R128, R128, 0xffff, RZ, 0xc0, !PT ;  /* 0x0000ffff80807812 */ /* 0x000fc400078ec0ff */
[----:B------:R-:W-:Y:S02]  /*13b50*/  PRMT R41, R120, 0x3340, R41 ;  /* 0x0000334078297816 */ /* 0x000fe40000000029 */
[----:B------:R-:W-:Y:S01]  /*13b60*/  PRMT R128, R128, 0x3340, R1 ;  /* 0x0000334080807816 */ /* 0x000fe20000000001 */
[----:B------:R-:W1:Y:S03]  /*13b70*/  LDS.128 R28, [R36] ;  /* 0x00000000241c7984 */ /* 0x000e660000000c00 */
[----:B------:R-:W-:-:S04]  /*13b80*/  PRMT R41, R41, 0x5410, R128 ;  /* 0x0000541029297816 */ /* 0x000fc80000000080 */
[----:B------:R-:W-:Y:S01]  /*13b90*/  PRMT R25, R41, 0x5210, R132 ;  /* 0x0000521029197816 */ /* 0x000fe20000000084 */
[----:B------:R-:W-:Y:S01]  /*13ba0*/  BAR.SYNC.DEFER_BLOCKING 0x0 ;  /* 0x0000000000007b1d */ /* 0x000fe20000010000 */
[----:B------:R-:W-:Y:S02]  /*13bb0*/  LOP3.LUT R45, R45, 0xffff, RZ, 0xc0, !PT ;  /* 0x0000ffff2d2d7812 */ /* 0x000fe400078ec0ff */
[----:B------:R-:W-:Y:S02]  /*13bc0*/  LOP3.LUT R136, R136, 0xffff, RZ, 0xc0, !PT ;  /* 0x0000ffff88887812 */ /* 0x000fe400078ec0ff */
[----:B------:R-:W-:Y:S02]  /*13bd0*/  LOP3.LUT R144, R144, 0xffff, RZ, 0xc0, !PT ;  /* 0x0000ffff90907812 */ /* 0x000fe400078ec0ff */
[----:B------:R-:W-:Y:S01]  /*13be0*/  PRMT R45, R136, 0x3340, R45 ;  /* 0x00003340882d7816 */ /* 0x000fe2000000002d */
[----:B------:R0:W-:Y:S01]  /*13bf0*/  STSM.16.M88.4 [R0], R24 ;  /* 0x0000001800007844 */ /* 0x0001e20000000200 */
[----:B------:R-:W-:-:S02]  /*13c00*/  PRMT R144, R144, 0x3340, R1 ;  /* 0x0000334090907816 */ /* 0x000fc40000000001 */
[----:B------:R-:W-:Y:S02]  /*13c10*/  LOP3.LUT R33, R148, 0xffff, RZ, 0xc0, !PT ;  /* 0x0000ffff94217812 */ /* 0x000fe400078ec0ff */
[----:B------:R-:W-:Y:S02]  /*13c20*/  PRMT R144, R45, 0x5410, R144 ;  /* 0x000054102d907816 */ /* 0x000fe40000000090 */
[----:B------:R-:W-:Y:S02]  /*13c30*/  LOP3.LUT R47, R47, 0xffff, RZ, 0xc0, !PT ;  /* 0x0000ffff2f2f7812 */ /* 0x000fe400078ec0ff */
[--C-:B0-----:R-:W-:Y:S02]  /*13c40*/  PRMT R24, R32, 0x4210, R33.reuse ;  /* 0x0000421020187816 */ /* 0x101fe40000000021 */
[----:B------:R-:W-:Y:S01]  /*13c50*/  PRMT R25, R144, 0x5210, R33 ;  /* 0x0000521090197816 */ /* 0x000fe20000000021 */
[----:B------:R-:W-:Y:S01]  /*13c60*/  BAR.SYNC.DEFER_BLOCKING 0x0 ;  /* 0x0000000000007b1d */ /* 0x000fe20000010000 */
[----:B------:R-:W-:-:S02]  /*13c70*/  LOP3.LUT R138, R138, 0xffff, RZ, 0xc0, !PT ;  /* 0x0000ffff8a8a7812 */ /* 0x000fc400078ec0ff */
[----:B------:R-:W-:Y:S02]  /*13c80*/  LOP3.LUT R146, R146, 0xffff, RZ, 0xc0, !PT ;  /* 0x0000ffff92927812 */ /* 0x000fe400078ec0ff */
[----:B------:R-:W-:Y:S02]  /*13c90*/  PRMT R47, R138, 0x3340, R47 ;  /* 0x000033408a2f7816 */ /* 0x000fe4000000002f */
[----:B------:R-:W-:Y:S01]  /*13ca0*/  PRMT R146, R146, 0x3340, R1 ;  /* 0x0000334092927816 */ /* 0x000fe20000000001 */
[----:B------:R-:W0:Y:S03]  /*13cb0*/  LDS.128 R32, [R36] ;  /* 0x0000000024207984 */ /* 0x000e260000000c00 */
[----:B------:R-:W-:Y:S02]  /*13cc0*/  PRMT R47, R47, 0x5410, R146 ;  /* 0x000054102f2f7816 */ /* 0x000fe40000000092 */
[----:B------:R-:W-:-:S02]  /*13cd0*/  PRMT R26, R3, 0x4210, R150 ;  /* 0x00004210031a7816 */ /* 0x000fc40000000096 */
[----:B------:R-:W-:Y:S01]  /*13ce0*/  PRMT R27, R47, 0x5210, R150 ;  /* 0x000052102f1b7816 */ /* 0x000fe20000000096 */
[----:B------:R-:W-:Y:S01]  /*13cf0*/  BAR.SYNC.DEFER_BLOCKING 0x0 ;  /* 0x0000000000007b1d */ /* 0x000fe20000010000 */
[----:B------:R-:W-:Y:S02]  /*13d00*/  IMAD R39, R172, UR4, RZ ;  /* 0x00000004ac277c24 */ /* 0x000fe4000f8e02ff */
[----:B------:R-:W-:-:S03]  /*13d10*/  IMAD R40, R154, R37, RZ ;  /* 0x000000259a287224 */ /* 0x000fc600078e02ff */
[----:B------:R-:W-:Y:S02]  /*13d20*/  ULDC UR4, c[0x0][0x22c] ;  /* 0x00008b0000047ab9 */ /* 0x000fe40000000800 */
[----:B------:R-:W-:Y:S01]  /*13d30*/  ISETP.LT.AND P6, PT, R154, UR4, !P0 ;  /* 0x000000049a007c0c */ /* 0x000fe2000c7c1270 */
[CC--:B-----5:R-:W-:Y:S01]  /*13d40*/  IMAD R3, R2.reuse, R37.reuse, RZ ;  /* 0x0000002502037224 */ /* 0x0e0fe200078e02ff */
[----:B------:R-:W2:Y:S01]  /*13d50*/  LDL.LU R154, [R1+0x36c] ;  /* 0x00036c00019a7983 */ /* 0x000ea20000300800 */
[C---:B------:R-:W-:Y:S02]  /*13d60*/  IADD3 R38, P1, R39.reuse, UR6, RZ ;  /* 0x0000000627267c10 */ /* 0x040fe4000ff3e0ff */
[----:B------:R-:W-:Y:S01]  /*13d70*/  ISETP.LT.AND P3, PT, R2, UR5, !P0 ;  /* 0x0000000502007c0c */ /* 0x000fe2000c761270 */
[----:B------:R-:W-:Y:S01]  /*13d80*/  ULDC UR5, c[0x0][0x22c] ;  /* 0x00008b0000057ab9 */ /* 0x000fe20000000800 */
[----:B------:R3:W-:Y:S01]  /*13d90*/  STSM.16.M88.4 [R0], R24 ;  /* 0x0000001800007844 */ /* 0x0007e20000000200 */
[----:B------:R-:W-:Y:S01]  /*13da0*/  LEA.HI.X.SX32 R39, R39, UR7, 0x1, P1 ;  /* 0x0000000727277c11 */ /* 0x000fe200088f0eff */
[----:B------:R-:W-:Y:S01]  /*13db0*/  IMAD R41, R153, R37, RZ ;  /* 0x0000002599297224 */ /* 0x000fe200078e02ff */
[----:B------:R-:W-:Y:S01]  /*13dc0*/  IADD3 R2, P4, R3, R38, RZ ;  /* 0x0000002603027210 */ /* 0x000fe20007f9e0ff */
[----:B------:R-:W4:Y:S01]  /*13dd0*/  LDL.LU R156, [R1+0x368] ;  /* 0x00036800019c7983 */ /* 0x000f220000300800 */
[----:B------:R-:W-:Y:S01]  /*13de0*/  ISETP.LT.AND P1, PT, R153, UR5, !P0 ;  /* 0x0000000599007c0c */ /* 0x000fe2000c721270 */
[----:B------:R-:W-:Y:S01]  /*13df0*/  ULDC UR4, c[0x0][0x22c] ;  /* 0x00008b0000047ab9 */ /* 0x000fe20000000800 */
[----:B------:R-:W-:Y:S01]  /*13e00*/  LEA.HI.X.SX32 R3, R3, R39, 0x1, P4 ;  /* 0x0000002703037211 */ /* 0x000fe200020f0eff */
[----:B------:R-:W4:Y:S01]  /*13e10*/  LDL.LU R153, [R1+0x364] ;  /* 0x0003640001997983 */ /* 0x000f220000300800 */
[----:B------:R-:W-:Y:S01]  /*13e20*/  PRMT R47, R20, 0x7770, RZ ;  /* 0x00007770142f7816 */ /* 0x000fe200000000ff */
[----:B------:R-:W-:Y:S01]  /*13e30*/  ULDC UR5, c[0x0][0x22c] ;  /* 0x00008b0000057ab9 */ /* 0x000fe20000000800 */
[----:B------:R-:W-:Y:S01]  /*13e40*/  PRMT R45, R21, 0x7770, RZ ;  /* 0x00007770152d7816 */ /* 0x000fe200000000ff */
[----:B------:R-:W-:Y:S01]  /*13e50*/  BAR.SYNC.DEFER_BLOCKING 0x0 ;  /* 0x0000000000007b1d */ /* 0x000fe20000010000 */
[----:B---3--:R-:W-:Y:S01]  /*13e60*/  IMAD R0, R152, R37, RZ ;  /* 0x0000002598007224 */ /* 0x008fe200078e02ff */
[----:B------:R-:W-:-:S04]  /*13e70*/  PRMT R43, R22, 0x7770, RZ ;  /* 0x00007770162b7816 */ /* 0x000fc800000000ff */
[----:B------:R-:W-:Y:S01]  /*13e80*/  ULDC UR6, c[0x0][0x22c] ;  /* 0x00008b0000067ab9 */ /* 0x000fe20000000800 */
[----:B------:R3:W-:Y:S01]  /*13e90*/  @P3 STG.E.U8 desc[UR14][R2.64], R47 ;  /* 0x0000002f02003986 */ /* 0x0007e2000c10110e */
[----:B------:R-:W-:Y:S02]  /*13ea0*/  ISETP.LT.AND P3, PT, R152, UR4, !P0 ;  /* 0x0000000498007c0c */ /* 0x000fe4000c761270 */
[CC--:B------:R-:W-:Y:S01]  /*13eb0*/  IADD3 R24, P5, R40.reuse, R38.reuse, RZ ;  /* 0x0000002628187210 */ /* 0x0c0fe20007fbe0ff */
[----:B------:R-:W4:Y:S01]  /*13ec0*/  LDL.LU R152, [R1+0x360] ;  /* 0x0003600001987983 */ /* 0x000f220000300800 */
[----:B------:R-:W-:Y:S01]  /*13ed0*/  IMAD R26, R155, R37, RZ ;  /* 0x000000259b1a7224 */ /* 0x000fe200078e02ff */
[----:B------:R-:W-:Y:S01]  /*13ee0*/  ULDC UR4, c[0x0][0x22c] ;  /* 0x00008b0000047ab9 */ /* 0x000fe20000000800 */
[----:B------:R-:W-:Y:S02]  /*13ef0*/  LEA.HI.X.SX32 R25, R40, R39, 0x1, P5 ;  /* 0x0000002728197211 */ /* 0x000fe400028f0eff */
[----:B---3--:R-:W-:-:S04]  /*13f00*/  IADD3 R2, P4, R41, R38, RZ ;  /* 0x0000002629027210 */ /* 0x008fc80007f9e0ff */
[----:B------:R-:W-:Y:S01]  /*13f10*/  LEA.HI.X.SX32 R3, R41, R39, 0x1, P4 ;  /* 0x0000002729037211 */ /* 0x000fe200020f0eff */
[----:B------:R3:W-:Y:S01]  /*13f20*/  @P6 STG.E.U8 desc[UR14][R24.64], R45 ;  /* 0x0000002d18006986 */ /* 0x0007e2000c10110e */
[----:B------:R-:W-:Y:S01]  /*13f30*/  ISETP.LT.AND P4, PT, R155, UR5, !P0 ;  /* 0x000000059b007c0c */ /* 0x000fe2000c781270 */
[----:B------:R-:W-:Y:S02]  /*13f40*/  ULDC UR5, c[0x0][0x22c] ;  /* 0x00008b0000057ab9 */ /* 0x000fe40000000800 */
[----:B------:R1:W-:Y:S01]  /*13f50*/  @P1 STG.E.U8 desc[UR14][R2.64], R43 ;  /* 0x0000002b02001986 */ /* 0x0003e2000c10110e */
[----:B------:R-:W-:Y:S02]  /*13f60*/  PRMT R41, R23, 0x7770, RZ ;  /* 0x0000777017297816 */ /* 0x000fe400000000ff */
[----:B------:R-:W-:Y:S01]  /*13f70*/  PRMT R27, R20, 0x7771, RZ ;  /* 0x00007771141b7816 */ /* 0x000fe200000000ff */
[----:B------:R-:W4:Y:S01]  /*13f80*/  LDL.LU R155, [R1+0x35c] ;  /* 0x00035c00019b7983 */ /* 0x000f220000300800 */
[----:B---3--:R-:W-:-:S02]  /*13f90*/  IADD3 R24, P6, R26, R38, RZ ;  /* 0x000000261a187210 */ /* 0x008fc40007fde0ff */
[----:B-1----:R-:W-:Y:S02]  /*13fa0*/  IADD3 R2, P5, R0, R38, RZ ;  /* 0x0000002600027210 */ /* 0x002fe40007fbe0ff */
[-C--:B------:R-:W-:Y:S02]  /*13fb0*/  LEA.HI.X.SX32 R25, R26, R39.reuse, 0x1, P6 ;  /* 0x000000271a197211 */ /* 0x080fe400030f0eff */
[----:B------:R-:W-:-:S05]  /*13fc0*/  LEA.HI.X.SX32 R3, R0, R39, 0x1, P5 ;  /* 0x0000002700037211 */ /* 0x000fca00028f0eff */
[----:B------:R1:W-:Y:S04]  /*13fd0*/  @P3 STG.E.U8 desc[UR14][R2.64], R41 ;  /* 0x0000002902003986 */ /* 0x0003e8000c10110e */
[----:B------:R3:W-:Y:S01]  /*13fe0*/  @P4 STG.E.U8 desc[UR14][R24.64], R27 ;  /* 0x0000001b18004986 */ /* 0x0007e2000c10110e */
[----:B------:R-:W-:Y:S02]  /*13ff0*/  PRMT R43, R21, 0x7771, RZ ;  /* 0x00007771152b7816 */ /* 0x000fe400000000ff */
[C---:B--2---:R-:W-:Y:S01]  /*14000*/  ISETP.LT.AND P1, PT, R154.reuse, UR4, !P0 ;  /* 0x000000049a007c0c */ /* 0x044fe2000c721270 */
[----:B------:R-:W-:Y:S01]  /*14010*/  IMAD R0, R154, R37, RZ ;  /* 0x000000259a007224 */ /* 0x000fe200078e02ff */
[----:B------:R-:W-:Y:S01]  /*14020*/  ULDC UR4, c[0x0][0x22c] ;  /* 0x00008b0000047ab9 */ /* 0x000fe20000000800 */
[----:B------:R-:W2:Y:S03]  /*14030*/  LDL.LU R154, [R1+0x358] ;  /* 0x00035800019a7983 */ /* 0x000ea60000300800 */
[----:B-1----:R-:W-:-:S04]  /*14040*/  IADD3 R2, P4, R0, R38, RZ ;  /* 0x0000002600027210 */ /* 0x002fc80007f9e0ff */
[----:B------:R-:W-:Y:S01]  /*14050*/  LEA.HI.X.SX32 R3, R0, R39, 0x1, P4 ;  /* 0x0000002700037211 */ /* 0x000fe200020f0eff */
[CC--:B----4-:R-:W-:Y:S01]  /*14060*/  IMAD R0, R156.reuse, R37.reuse, RZ ;  /* 0x000000259c007224 */ /* 0x0d0fe200078e02ff */
[C---:B------:R-:W-:Y:S01]  /*14070*/  ISETP.LT.AND P4, PT, R153.reuse, UR5, !P0 ;  /* 0x0000000599007c0c */ /* 0x040fe2000c781270 */
[----:B------:R-:W-:Y:S02]  /*14080*/  IMAD R26, R153, R37, RZ ;  /* 0x00000025991a7224 */ /* 0x000fe400078e02ff */
[----:B------:R1:W-:Y:S01]  /*14090*/  @P1 STG.E.U8 desc[UR14][R2.64], R43 ;  /* 0x0000002b02001986 */ /* 0x0003e2000c10110e */
[----:B------:R-:W-:Y:S01]  /*140a0*/  ISETP.LT.AND P3, PT, R156, UR4, !P0 ;  /* 0x000000049c007c0c */ /* 0x000fe2000c761270 */
[----:B------:R-:W-:Y:S01]  /*140b0*/  ULDC UR4, c[0x0][0x22c] ;  /* 0x00008b0000047ab9 */ /* 0x000fe20000000800 */
[----:B------:R-:W-:Y:S01]  /*140c0*/  PRMT R41, R22, 0x7771, RZ ;  /* 0x0000777116297816 */ /* 0x000fe200000000ff */
[----:B------:R-:W4:Y:S01]  /*140d0*/  LDL.LU R153, [R1+0x354] ;  /* 0x0003540001997983 */ /* 0x000f220000300800 */
[----:B---3--:R-:W-:Y:S01]  /*140e0*/  PRMT R27, R23, 0x7771, RZ ;  /* 0x00007771171b7816 */ /* 0x008fe200000000ff */
[----:B------:R-:W-:-:S02]  /*140f0*/  ULDC UR5, c[0x0][0x22c] ;  /* 0x00008b0000057ab9 */ /* 0x000fc40000000800 */
[----:B------:R-:W3:Y:S01]  /*14100*/  LDL.LU R157, [R1+0x350] ;  /* 0x00035000019d7983 */ /* 0x000ee20000300800 */
[----:B-1----:R-:W-:-:S04]  /*14110*/  IADD3 R2, P5, R0, R38, RZ ;  /* 0x0000002600027210 */ /* 0x002fc80007fbe0ff */
[----:B------:R-:W-:Y:S02]  /*14120*/  LEA.HI.X.SX32 R3, R0, R39, 0x1, P5 ;  /* 0x0000002700037211 */ /* 0x000fe400028f0eff */
[C---:B------:R-:W-:Y:S01]  /*14130*/  ISETP.LT.AND P1, PT, R152.reuse, UR4, !P0 ;  /* 0x0000000498007c0c */ /* 0x040fe2000c721270 */
[----:B------:R-:W-:Y:S01]  /*14140*/  IMAD R0, R152, R37, RZ ;  /* 0x0000002598007224 */ /* 0x000fe200078e02ff */
[C---:B------:R-:W-:Y:S01]  /*14150*/  IADD3 R24, P6, R26.reuse, R38, RZ ;  /* 0x000000261a187210 */ /* 0x040fe20007fde0ff */
[----:B------:R-:W3:Y:S01]  /*14160*/  LDL.LU R152, [R1+0x34c] ;  /* 0x00034c0001987983 */ /* 0x000ee20000300800 */
[----:B------:R-:W-:Y:S02]  /*14170*/  ULDC UR4, c[0x0][0x22c] ;  /* 0x00008b0000047ab9 */ /* 0x000fe40000000800 */
[----:B------:R-:W-:Y:S01]  /*14180*/  LEA.HI.X.SX32 R25, R26, R39, 0x1, P6 ;  /* 0x000000271a197211 */ /* 0x000fe200030f0eff */
[----:B------:R1:W-:Y:S04]  /*14190*/  @P3 STG.E.U8 desc[UR14][R2.64], R41 ;  /* 0x0000002902003986 */ /* 0x0003e8000c10110e */
[----:B------:R-:W-:Y:S01]  /*141a0*/  @P4 STG.E.U8 desc[UR14][R24.64], R27 ;  /* 0x0000001b18004986 */ /* 0x000fe2000c10110e */
[----:B------:R-:W-:-:S02]  /*141b0*/  PRMT R43, R20, 0x7772, RZ ;  /* 0x00007772142b7816 */ /* 0x000fc400000000ff */
[C---:B-1----:R-:W-:Y:S02]  /*141c0*/  IADD3 R2, P4, R0.reuse, R38, RZ ;  /* 0x0000002600027210 */ /* 0x042fe40007f9e0ff */
[C---:B------:R-:W-:Y:S01]  /*141d0*/  ISETP.LT.AND P3, PT, R155.reuse, UR4, !P0 ;  /* 0x000000049b007c0c */ /* 0x040fe2000c761270 */
[----:B------:R-:W-:Y:S01]  /*141e0*/  ULDC UR4, c[0x0][0x22c] ;  /* 0x00008b0000047ab9 */ /* 0x000fe20000000800 */
[----:B------:R-:W-:Y:S01]  /*141f0*/  LEA.HI.X.SX32 R3, R0, R39, 0x1, P4 ;  /* 0x0000002700037211 */ /* 0x000fe200020f0eff */
[----:B------:R-:W-:Y:S02]  /*14200*/  IMAD R0, R155, R37, RZ ;  /* 0x000000259b007224 */ /* 0x000fe400078e02ff */
[----:B------:R-:W3:Y:S04]  /*14210*/  LDL.LU R155, [R1+0x510] ;  /* 0x00051000019b7983 */ /* 0x000ee80000300800 */
[----:B------:R1:W-:Y:S01]  /*14220*/  @P1 STG.E.U8 desc[UR14][R2.64], R43 ;  /* 0x0000002b02001986 */ /* 0x0003e2000c10110e */
[----:B------:R-:W-:-:S02]  /*14230*/  PRMT R41, R21, 0x7772, RZ ;  /* 0x0000777215297816 */ /* 0x000fc400000000ff */
[----:B-1----:R-:W-:-:S04]  /*14240*/  IADD3 R2, P5, R0, R38, RZ ;  /* 0x0000002600027210 */ /* 0x002fc80007fbe0ff */
[----:B------:R-:W-:-:S05]  /*14250*/  LEA.HI.X.SX32 R3, R0, R39, 0x1, P5 ;  /* 0x0000002700037211 */ /* 0x000fca00028f0eff */
[----:B------:R1:W-:Y:S01]  /*14260*/  @P3 STG.E.U8 desc[UR14][R2.64], R41 ;  /* 0x0000002902003986 */ /* 0x0003e2000c10110e */
[C---:B--2---:R-:W-:Y:S01]  /*14270*/  ISETP.LT.AND P4, PT, R154.reuse, UR5, !P0 ;  /* 0x000000059a007c0c */ /* 0x044fe2000c781270 */
[-C--:B------:R-:W-:Y:S01]  /*14280*/  IMAD R26, R154, R37.reuse, RZ ;  /* 0x000000259a1a7224 */ /* 0x080fe200078e02ff */
[----:B------:R-:W-:Y:S01]  /*14290*/  ULDC UR5, c[0x0][0x22c] ;  /* 0x00008b0000057ab9 */ /* 0x000fe20000000800 */
[----:B------:R-:W2:Y:S04]  /*142a0*/  LDL.LU R154, [R1+0x348] ;  /* 0x00034800019a7983 */ /* 0x000ea80000300800 */
[----:B------:R-:W2:Y:S01]  /*142b0*/  LDL.LU R156, [R1+0x344] ;  /* 0x00034400019c7983 */ /* 0x000ea20000300800 */
[C---:B----4-:R-:W-:Y:S01]  /*142c0*/  ISETP.LT.AND P1, PT, R153.reuse, UR4, !P0 ;  /* 0x0000000499007c0c */ /* 0x050fe2000c721270 */
[----:B------:R-:W-:Y:S01]  /*142d0*/  IMAD R0, R153, R37, RZ ;  /* 0x0000002599007224 */ /* 0x000fe200078e02ff */
[-C--:B------:R-:W-:Y:S01]  /*142e0*/  IADD3 R24, P6, R26, R38.reuse, RZ ;  /* 0x000000261a187210 */ /* 0x080fe20007fde0ff */
[----:B------:R-:W4:Y:S01]  /*142f0*/  LDL.LU R153, [R1+0x340] ;  /* 0x0003400001997983 */ /* 0x000f220000300800 */
[----:B------:R-:W-:Y:S01]  /*14300*/  PRMT R27, R22, 0x7772, RZ ;  /* 0x00007772161b7816 */ /* 0x000fe200000000ff */
[----:B------:R-:W-:Y:S01]  /*14310*/  ULDC UR4, c[0x0][0x22c] ;  /* 0x00008b0000047ab9 */ /* 0x000fe20000000800 */
[----:B-1----:R-:W-:-:S04]  /*14320*/  IADD3 R2, P3, R0, R38, RZ ;  /* 0x0000002600027210 */ /* 0x002fc80007f7e0ff */
[----:B------:R-:W-:Y:S02]  /*14330*/  LEA.HI.X.SX32 R3, R0, R39, 0x1, P3 ;  /* 0x0000002700037211 */ /* 0x000fe400018f0eff */
[C---:B---3--:R-:W-:Y:S01]  /*14340*/  ISETP.LT.AND P3, PT, R152.reuse, UR5, !P0 ;  /* 0x0000000598007c0c */ /* 0x048fe2000c761270 */
[----:B------:R-:W-:Y:S01]  /*14350*/  IMAD R0, R152, R37, RZ ;  /* 0x0000002598007224 */ /* 0x000fe200078e02ff */
[----:B------:R-:W-:Y:S01]  /*14360*/  LEA.HI.X.SX32 R25, R26, R39, 0x1, P6 ;  /* 0x000000271a197211 */ /* 0x000fe200030f0eff */
[----:B------:R-:W3:Y:S01]  /*14370*/  LDL.LU R152, [R1+0x33c] ;  /* 0x00033c0001987983 */ /* 0x000ee20000300800 */
[----:B------:R-:W-:Y:S01]  /*14380*/  IMAD R26, R157, R37, RZ ;  /* 0x000000259d1a7224 */ /* 0x000fe200078e02ff */
[----:B------:R-:W-:Y:S01]  /*14390*/  PRMT R43, R23, 0x7772, RZ ;  /* 0x00007772172b7816 */ /* 0x000fe200000000ff */
[----:B------:R-:W-:Y:S01]  /*143a0*/  ULDC UR5, c[0x0][0x22c] ;  /* 0x00008b0000057ab9 */ /* 0x000fe20000000800 */
[----:B------:R1:W-:Y:S01]  /*143b0*/  @P4 STG.E.U8 desc[UR14][R24.64], R27 ;  /* 0x0000001b18004986 */ /* 0x0003e2000c10110e */
[----:B------:R-:W-:Y:S01]  /*143c0*/  ISETP.LT.AND P4, PT, R157, UR4, !P0 ;  /* 0x000000049d007c0c */ /* 0x000fe2000c781270 */
[----:B------:R-:W-:-:S02]  /*143d0*/  ULDC UR4, c[0x0][0x22c] ;  /* 0x00008b0000047ab9 */ /* 0x000fc40000000800 */
[----:B------:R0:W-:Y:S01]  /*143e0*/  @P1 STG.E.U8 desc[UR14][R2.64], R43 ;  /* 0x0000002b02001986 */ /* 0x0001e2000c10110e */
[-C--:B-1----:R-:W-:Y:S02]  /*143f0*/  IADD3 R24, P5, R26, R38.reuse, RZ ;  /* 0x000000261a187210 */ /* 0x082fe40007fbe0ff */
[----:B------:R-:W-:Y:S02]  /*14400*/  PRMT R27, R20, 0x7773, RZ ;  /* 0x00007773141b7816 */ /* 0x000fe400000000ff */
[-C--:B------:R-:W-:Y:S02]  /*14410*/  LEA.HI.X.SX32 R25, R26, R39.reuse, 0x1, P5 ;  /* 0x000000271a197211 */ /* 0x080fe400028f0eff */
[C---:B0-----:R-:W-:Y:S02]  /*14420*/  IADD3 R2, P1, R0.reuse, R38, RZ ;  /* 0x0000002600027210 */ /* 0x041fe40007f3e0ff */
[----:B------:R-:W-:Y:S01]  /*14430*/  ISETP.LT.AND P5, PT, R155, UR4, !P0 ;  /* 0x000000049b007c0c */ /* 0x000fe2000c7a1270 */
[----:B------:R-:W-:Y:S01]  /*14440*/  ULDC UR4, c[0x0][0x22c] ;  /* 0x00008b0000047ab9 */ /* 0x000fe20000000800 */
[----:B------:R-:W-:Y:S01]  /*14450*/  LEA.HI.X.SX32 R3, R0, R39, 0x1, P1 ;  /* 0x0000002700037211 */ /* 0x000fe200008f0eff */
[----:B------:R0:W-:Y:S04]  /*14460*/  @P4 STG.E.U8 desc[UR14][R24.64], R27 ;  /* 0x0000001b18004986 */ /* 0x0001e8000c10110e */
[----:B------:R-:W3:Y:S01]  /*14470*/  LDL.LU R155, [R1+0x338] ;  /* 0x00033800019b7983 */ /* 0x000ee20000300800 */
[----:B------:R-:W-:-:S02]  /*14480*/  PRMT R41, R21, 0x7773, RZ ;  /* 0x0000777315297816 */ /* 0x000fc400000000ff */
[----:B0-----:R-:W-:-:S03]  /*14490*/  PRMT R27, R22, 0x7773, RZ ;  /* 0x00007773161b7816 */ /* 0x001fc600000000ff */
[----:B------:R0:W-:Y:S01]  /*144a0*/  @P3 STG.E.U8 desc[UR14][R2.64], R41 ;  /* 0x0000002902003986 */ /* 0x0001e2000c10110e */
[----:B------:R-:W-:Y:S02]  /*144b0*/  PRMT R25, R23, 0x7773, RZ ;  /* 0x0000777317197816 */ /* 0x000fe400000000ff */
[C---:B--2---:R-:W-:Y:S01]  /*144c0*/  ISETP.LT.AND P4, PT, R154.reuse, UR4, !P0 ;  /* 0x000000049a007c0c */ /* 0x044fe2000c781270 */
[-C--:B------:R-:W-:Y:S01]  /*144d0*/  IMAD R0, R154, R37.reuse, RZ ;  /* 0x000000259a007224 */ /* 0x080fe200078e02ff */
[----:B------:R-:W-:Y:S01]  /*144e0*/  ULDC UR4, c[0x0][0x22c] ;  /* 0x00008b0000047ab9 */ /* 0x000fe20000000800 */
[----:B------:R-:W2:Y:S03]  /*144f0*/  LDL.LU R154, [R1+0x334] ;  /* 0x00033400019a7983 */ /* 0x000ea60000300800 */
[----:B------:R-:W-:Y:S01]  /*14500*/  IADD3 R20, P6, R0, R38, RZ ;  /* 0x0000002600147210 */ /* 0x000fe20007fde0ff */
[----:B------:R-:W-:-:S03]  /*14510*/  IMAD R26, R156, R37, RZ ;  /* 0x000000259c1a7224 */ /* 0x000fc600078e02ff */
[----:B------:R-:W-:Y:S02]  /*14520*/  LEA.HI.X.SX32 R21, R0, R39, 0x1, P6 ;  /* 0x0000002700157211 */ /* 0x000fe400030f0eff */
[----:B0-----:R-:W-:-:S03]  /*14530*/  IADD3 R2, P6, R26, R38, RZ ;  /* 0x000000261a027210 */ /* 0x001fc60007fde0ff */
[----:B------:R0:W-:Y:S01]  /*14540*/  @P4 STG.E.U8 desc[UR14][R20.64], R27 ;  /* 0x0000001b14004986 */ /* 0x0001e2000c10110e */
[----:B------:R-:W-:Y:S01]  /*14550*/  ISETP.LT.AND P3, PT, R156, UR4, !P0 ;  /* 0x000000049c007c0c */ /* 0x000fe2000c761270 */
[----:B------:R-:W-:Y:S01]  /*14560*/  ULDC UR4, c[0x0][0x22c] ;  /* 0x00008b0000047ab9 */ /* 0x000fe20000000800 */
[C---:B----4-:R-:W-:Y:S01]  /*14570*/  ISETP.LT.AND P1, PT, R153.reuse, UR5, !P0 ;  /* 0x0000000599007c0c */ /* 0x050fe2000c721270 */
[----:B------:R-:W-:Y:S01]  /*14580*/  IMAD R0, R153, R37, RZ ;  /* 0x0000002599007224 */ /* 0x000fe200078e02ff */
[-C--:B------:R-:W-:Y:S01]  /*14590*/  LEA.HI.X.SX32 R3, R26, R39.reuse, 0x1, P6 ;  /* 0x000000271a037211 */ /* 0x080fe200030f0eff */
[----:B------:R-:W4:Y:S01]  /*145a0*/  LDL.LU R153, [R1+0x330] ;  /* 0x0003300001997983 */ /* 0x000f220000300800 */
[----:B------:R-:W-:Y:S01]  /*145b0*/  PRMT R41, R16, 0x7770, RZ ;  /* 0x0000777010297816 */ /* 0x000fe200000000ff */
[----:B------:R-:W-:Y:S01]  /*145c0*/  ULDC UR5, c[0x0][0x22c] ;  /* 0x00008b0000057ab9 */ /* 0x000fe20000000800 */
[C---:B------:R-:W-:Y:S01]  /*145d0*/  IADD3 R22, P4, R0.reuse, R38, RZ ;  /* 0x0000002600167210 */ /* 0x040fe20007f9e0ff */
[----:B------:R-:W4:Y:S03]  /*145e0*/  LDL.LU R156, [R1+0x32c] ;  /* 0x00032c00019c7983 */ /* 0x000f260000300800 */
[----:B------:R-:W-:-:S02]  /*145f0*/  LEA.HI.X.SX32 R23, R0, R39, 0x1, P4 ;  /* 0x0000002700177211 */ /* 0x000fc400020f0eff */
[C---:B---3--:R-:W-:Y:S01]  /*14600*/  ISETP.LT.AND P6, PT, R152.reuse, UR4, !P0 ;  /* 0x0000000498007c0c */ /* 0x048fe2000c7c1270 */
[----:B------:R-:W-:Y:S01]  /*14610*/  IMAD R0, R152, R37, RZ ;  /* 0x0000002598007224 */ /* 0x000fe200078e02ff */
[----:B------:R1:W-:Y:S01]  /*14620*/  @P3 STG.E.U8 desc[UR14][R2.64], R25 ;  /* 0x0000001902003986 */ /* 0x0003e2000c10110e */
[----:B------:R-:W-:-:S03]  /*14630*/  ULDC UR4, c[0x0][0x22c] ;  /* 0x00008b0000047ab9 */ /* 0x000fc60000000800 */
[----:B------:R-:W3:Y:S04]  /*14640*/  LDL.LU R152, [R1+0x328] ;  /* 0x0003280001987983 */ /* 0x000ee80000300800 */
[----:B------:R1:W-:Y:S01]  /*14650*/  @P1 STG.E.U8 desc[UR14][R22.64], R41 ;  /* 0x0000002916001986 */ /* 0x0003e2000c10110e */
[C---:B0-----:R-:W-:Y:S02]  /*14660*/  IADD3 R20, P1, R0.reuse, R38, RZ ;  /* 0x0000002600147210 */ /* 0x041fe40007f3e0ff */
[----:B------:R-:W-:Y:S02]  /*14670*/  PRMT R27, R17, 0x7770, RZ ;  /* 0x00007770111b7816 */ /* 0x000fe400000000ff */
[----:B------:R-:W-:-:S05]  /*14680*/  LEA.HI.X.SX32 R21, R0, R39, 0x1, P1 ;  /* 0x0000002700157211 */ /* 0x000fca00008f0eff */
[----:B------:R0:W-:Y:S01]  /*14690*/  @P6 STG.E.U8 desc[UR14][R20.64], R27 ;  /* 0x0000001b14006986 */ /* 0x0001e2000c10110e */
[----:B-1----:R-:W-:Y:S01]  /*146a0*/  PRMT R25, R19, 0x7770, RZ ;  /* 0x0000777013197816 */ /* 0x002fe200000000ff */
[C---:B------:R-:W-:Y:S01]  /*146b0*/  IMAD R24, R155.reuse, R37, RZ ;  /* 0x000000259b187224 */ /* 0x040fe200078e02ff */
[----:B------:R-:W-:Y:S01]  /*146c0*/  ISETP.LT.AND P3, PT, R155, UR4, !P0 ;  /* 0x000000049b007c0c */ /* 0x000fe2000c761270 */
[----:B------:R-:W-:-:S03]  /*146d0*/  ULDC UR4, c[0x0][0x22c] ;  /* 0x00008b0000047ab9 */ /* 0x000fc60000000800 */
[----:B------:R-:W-:Y:S02]  /*146e0*/  IADD3 R2, P4, R24, R38, RZ ;  /* 0x0000002618027210 */ /* 0x000fe40007f9e0ff */
[----:B------:R-:W-:Y:S02]  /*146f0*/  PRMT R41, R18, 0x7770, RZ ;  /* 0x0000777012297816 */ /* 0x000fe400000000ff */
[----:B------:R-:W-:-:S05]  /*14700*/  LEA.HI.X.SX32 R3, R24, R39, 0x1, P4 ;  /* 0x0000002718037211 */ /* 0x000fca00020f0eff */
[----:B------:R-:W-:Y:S01]  /*14710*/  @P3 STG.E.U8 desc[UR14][R2.64], R41 ;  /* 0x0000002902003986 */ /* 0x000fe2000c10110e */
[C---:B--2---:R-:W-:Y:S01]  /*14720*/  ISETP.LT.AND P1, PT, R154.reuse, UR5, !P0 ;  /* 0x000000059a007c0c */ /* 0x044fe2000c721270 */
[----:B------:R-:W-:Y:S01]  /*14730*/  IMAD R0, R154, R37, RZ ;  /* 0x000000259a007224 */ /* 0x000fe200078e02ff */
[----:B------:R-:W-:Y:S01]  /*14740*/  ULDC UR5, c[0x0][0x22c] ;  /* 0x00008b0000057ab9 */ /* 0x000fe20000000800 */
[----:B------:R-:W2:Y:S03]  /*14750*/  LDL.LU R154, [R1+0x324] ;  /* 0x00032400019a7983 */ /* 0x000ea60000300800 */
[C---:B------:R-:W-:Y:S01]  /*14760*/  IADD3 R22, P6, R0.reuse, R38, RZ ;  /* 0x0000002600167210 */ /* 0x040fe20007fde0ff */
[----:B------:R-:W2:Y:S03]  /*14770*/  LDL.LU R155, [R1+0x320] ;  /* 0x00032000019b7983 */ /* 0x000ea60000300800 */
[----:B------:R-:W-:-:S05]  /*14780*/  LEA.HI.X.SX32 R23, R0, R39, 0x1, P6 ;  /* 0x0000002700177211 */ /* 0x000fca00030f0eff */
[----:B------:R1:W-:Y:S01]  /*14790*/  @P1 STG.E.U8 desc[UR14][R22.64], R25 ;  /* 0x0000001916001986 */ /* 0x0003e2000c10110e */
[C---:B----4-:R-:W-:Y:S01]  /*147a0*/  ISETP.LT.AND P4, PT, R153.reuse, UR4, !P0 ;  /* 0x0000000499007c0c */ /* 0x050fe2000c781270 */
[----:B------:R-:W-:Y:S01]  /*147b0*/  IMAD R0, R153, R37, RZ ;  /* 0x0000002599007224 */ /* 0x000fe200078e02ff */
[----:B------:R-:W-:Y:S01]  /*147c0*/  ULDC UR4, c[0x0][0x22c] ;  /* 0x00008b0000047ab9 */ /* 0x000fe20000000800 */
[----:B------:R-:W4:Y:S03]  /*147d0*/  LDL.LU R153, [R1+0x31c] ;  /* 0x00031c0001997983 */ /* 0x000f260000300800 */
[----:B0-----:R-:W-:-:S04]  /*147e0*/  IADD3 R20, P1, R0, R38, RZ ;  /* 0x0000002600147210 */ /* 0x001fc80007f3e0ff */
[----:B------:R-:W-:Y:S02]  /*147f0*/  LEA.HI.X.SX32 R21, R0, R39, 0x1, P1 ;  /* 0x0000002700157211 */ /* 0x000fe400008f0eff */
[C---:B---3--:R-:W-:Y:S01]  /*14800*/  ISETP.LT.AND P1, PT, R152.reuse, UR5, !P0 ;  /* 0x0000000598007c0c */ /* 0x048fe2000c721270 */
[-C--:B------:R-:W-:Y:S01]  /*14810*/  IMAD R0, R152, R37.reuse, RZ ;  /* 0x0000002598007224 */ /* 0x080fe200078e02ff */
[----:B------:R-:W-:Y:S01]  /*14820*/  PRMT R27, R16, 0x7771, RZ ;  /* 0x00007771101b7816 */ /* 0x000fe200000000ff */
[----:B------:R-:W3:Y:S01]  /*14830*/  LDL.LU R152, [R1+0x318] ;  /* 0x0003180001987983 */ /* 0x000ee20000300800 */
[C---:B------:R-:W-:Y:S01]  /*14840*/  IMAD R24, R156.reuse, R37, RZ ;  /* 0x000000259c187224 */ /* 0x040fe200078e02ff */
[----:B------:R-:W-:Y:S01]  /*14850*/  ISETP.LT.AND P3, PT, R156, UR4, !P0 ;  /* 0x000000049c007c0c */ /* 0x000fe2000c761270 */
[----:B------:R-:W-:Y:S01]  /*14860*/  ULDC UR4, c[0x0][0x22c] ;  /* 0x00008b0000047ab9 */ /* 0x000fe20000000800 */
[----:B------:R0:W-:Y:S01]  /*14870*/  @P4 STG.E.U8 desc[UR14][R20.64], R27 ;  /* 0x0000001b14004986 */ /* 0x0001e2000c10110e */
[-C--:B-1----:R-:W-:Y:S01]  /*14880*/  IADD3 R22, P4, R0, R38.reuse, RZ ;  /* 0x0000002600167210 */ /* 0x082fe20007f9e0ff */
[----:B------:R-:W-:Y:S01]  /*14890*/  ULDC UR5, c[0x0][0x22c] ;  /* 0x00008b0000057ab9 */ /* 0x000fe20000000800 */
[----:B------:R-:W-:Y:S01]  /*148a0*/  IADD3 R2, P6, R24, R38, RZ ;  /* 0x0000002618027210 */ /* 0x000fe20007fde0ff */
[----:B------:R-:W3:Y:S01]  /*148b0*/  LDL.LU R156, [R1+0x314] ;  /* 0x00031400019c7983 */ /* 0x000ee20000300800 */
[----:B------:R-:W-:-:S02]  /*148c0*/  PRMT R41, R17, 0x7771, RZ ;  /* 0x0000777111297816 */ /* 0x000fc400000000ff */
[-C--:B------:R-:W-:Y:S02]  /*148d0*/  LEA.HI.X.SX32 R3, R24, R39.reuse, 0x1, P6 ;  /* 0x0000002718037211 */ /* 0x080fe400030f0eff */
[----:B------:R-:W-:Y:S02]  /*148e0*/  LEA.HI.X.SX32 R23, R0, R39, 0x1, P4 ;  /* 0x0000002700177211 */ /* 0x000fe400020f0eff */
[----:B------:R-:W-:Y:S01]  /*148f0*/  PRMT R25, R18, 0x7771, RZ ;  /* 0x0000777112197816 */ /* 0x000fe200000000ff */
[----:B------:R1:W-:Y:S04]  /*14900*/  @P3 STG.E.U8 desc[UR14][R2.64], R41 ;  /* 0x0000002902003986 */ /* 0x0003e8000c10110e */
[----:B------:R4:W-:Y:S01]  /*14910*/  @P1 STG.E.U8 desc[UR14][R22.64], R25 ;  /* 0x0000001916001986 */ /* 0x0009e2000c10110e */
[----:B0-----:R-:W-:-:S02]  /*14920*/  PRMT R27, R19, 0x7771, RZ ;  /* 0x00007771131b7816 */ /* 0x001fc400000000ff */
[C---:B--2---:R-:W-:Y:S01]  /*14930*/  ISETP.LT.AND P6, PT, R154.reuse, UR4, !P0 ;  /* 0x000000049a007c0c */ /* 0x044fe2000c7c1270 */
[-C--:B------:R-:W-:Y:S01]  /*14940*/  IMAD R0, R154, R37.reuse, RZ ;  /* 0x000000259a007224 */ /* 0x080fe200078e02ff */
[----:B------:R-:W-:Y:S01]  /*14950*/  ULDC UR4, c[0x0][0x22c] ;  /* 0x00008b0000047ab9 */ /* 0x000fe20000000800 */
[----:B------:R-:W2:Y:S03]  /*14960*/  LDL.LU R154, [R1+0x310] ;  /* 0x00031000019a7983 */ /* 0x000ea60000300800 */
[----:B------:R-:W-:Y:S01]  /*14970*/  IADD3 R20, P1, R0, R38, RZ ;  /* 0x0000002600147210 */ /* 0x000fe20007f3e0ff */
[----:B------:R-:W-:-:S03]  /*14980*/  IMAD R24, R155, R37, RZ ;  /* 0x000000259b187224 */ /* 0x000fc600078e02ff */
[----:B------:R-:W-:Y:S02]  /*14990*/  LEA.HI.X.SX32 R21, R0, R39, 0x1, P1 ;  /* 0x0000002700157211 */ /* 0x000fe400008f0eff */
[----:B-1----:R-:W-:-:S03]  /*149a0*/  IADD3 R2, P4, R24, R38, RZ ;  /* 0x0000002618027210 */ /* 0x002fc60007f9e0ff */
        /* <DEDUP_REMOVED lines=14> */
[----:B------:R-:W-:Y:S01]  /*14a90*/  PRMT R25, R17, 0x7772, RZ ;  /* 0x0000777211197816 */ /* 0x000fe200000000ff */
[----:B------:R-:W3:Y:S01]  /*14aa0*/  LDL.LU R152, [R1+0x304] ;  /* 0x0003040001987983 */ /* 0x000ee20000300800 */
[----:B------:R-:W-:-:S03]  /*14ab0*/  ULDC UR4, c[0x0][0x22c] ;  /* 0x00008b0000047ab9 */ /* 0x000fc60000000800 */
[----:B------:R1:W-:Y:S01]  /*14ac0*/  @P3 STG.E.U8 desc[UR14][R2.64], R41 ;  /* 0x0000002902003986 */ /* 0x0003e2000c10110e */
[C---:B------:R-:W-:Y:S01]  /*14ad0*/  ISETP.LT.AND P3, PT, R156.reuse, UR4, !P0 ;  /* 0x000000049c007c0c */ /* 0x040fe2000c761270 */
[----:B------:R-:W-:Y:S01]  /*14ae0*/  IMAD R24, R156, R37, RZ ;  /* 0x000000259c187224 */ /* 0x000fe200078e02ff */
[----:B0-----:R-:W-:Y:S01]  /*14af0*/  PRMT R27, R18, 0x7772, RZ ;  /* 0x00007772121b7816 */ /* 0x001fe200000000ff */
[----:B------:R0:W-:Y:S01]  /*14b00*/  @P1 STG.E.U8 desc[UR14][R22.64], R25 ;  /* 0x0000001916001986 */ /* 0x0001e2000c10110e */
[CC--:B------:R-:W-:Y:S01]  /*14b10*/  IADD3 R20, P1, R0.reuse, R38.reuse, RZ ;  /* 0x0000002600147210 */ /* 0x0c0fe20007f3e0ff */
[----:B------:R-:W-:Y:S02]  /*14b20*/  ULDC UR4, c[0x0][0x22c] ;  /* 0x00008b0000047ab9 */ /* 0x000fe40000000800 */
[----:B------:R-:W3:Y:S01]  /*14b30*/  LDL.LU R156, [R1+0x300] ;  /* 0x00030000019c7983 */ /* 0x000ee20000300800 */
[----:B------:R-:W-:Y:S02]  /*14b40*/  LEA.HI.X.SX32 R21, R0, R39, 0x1, P1 ;  /* 0x0000002700157211 */ /* 0x000fe400008f0eff */
[----:B-1----:R-:W-:-:S03]  /*14b50*/  IADD3 R2, P6, R24, R38, RZ ;  /* 0x0000002618027210 */ /* 0x002fc60007fde0ff */
[----:B------:R1:W-:Y:S01]  /*14b60*/  @P4 STG.E.U8 desc[UR14][R20.64], R27 ;  /* 0x0000001b14004986 */ /* 0x0003e2000c10110e */
[----:B------:R-:W-:Y:S02]  /*14b70*/  PRMT R41, R19, 0x7772, RZ ;  /* 0x0000777213297816 */ /* 0x000fe400000000ff */
[----:B------:R-:W-:Y:S02]  /*14b80*/  LEA.HI.X.SX32 R3, R24, R39, 0x1, P6 ;  /* 0x0000002718037211 */ /* 0x000fe400030f0eff */
[----:B0-----:R-:W-:-:S03]  /*14b90*/  PRMT R25, R16, 0x7773, RZ ;  /* 0x0000777310197816 */ /* 0x001fc600000000ff */
[----:B------:R0:W-:Y:S01]  /*14ba0*/  @P3 STG.E.U8 desc[UR14][R2.64], R41 ;  /* 0x0000002902003986 */ /* 0x0001e2000c10110e */
[C---:B--2---:R-:W-:Y:S01]  /*14bb0*/  IMAD R0, R154.reuse, R37, RZ ;  /* 0x000000259a007224 */ /* 0x044fe200078e02ff */
[----:B------:R-:W-:Y:S01]  /*14bc0*/  ISETP.LT.AND P1, PT, R154, UR5, !P0 ;  /* 0x000000059a007c0c */ /* 0x000fe2000c721270 */
[----:B------:R-:W-:Y:S01]  /*14bd0*/  ULDC UR5, c[0x0][0x22c] ;  /* 0x00008b0000057ab9 */ /* 0x000fe20000000800 */
[----:B------:R-:W2:Y:S02]  /*14be0*/  LDL.LU R154, [R1+0x50c] ;  /* 0x00050c00019a7983 */ /* 0x000ea40000300800 */
[----:B------:R-:W-:-:S04]  /*14bf0*/  IADD3 R22, P4, R0, R38, RZ ;  /* 0x0000002600167210 */ /* 0x000fc80007f9e0ff */
[----:B------:R-:W-:-:S05]  /*14c00*/  LEA.HI.X.SX32 R23, R0, R39, 0x1, P4 ;  /* 0x0000002700177211 */ /* 0x000fca00020f0eff */
[----:B------:R0:W-:Y:S01]  /*14c10*/  @P1 STG.E.U8 desc[UR14][R22.64], R25 ;  /* 0x0000001916001986 */ /* 0x0001e2000c10110e */
[CC--:B----4-:R-:W-:Y:S01]  /*14c20*/  IMAD R0, R153.reuse, R37.reuse, RZ ;  /* 0x0000002599007224 */ /* 0x0d0fe200078e02ff */
[----:B------:R-:W-:Y:S01]  /*14c30*/  ISETP.LT.AND P6, PT, R153, UR4, !P0 ;  /* 0x0000000499007c0c */ /* 0x000fe2000c7c1270 */
[----:B------:R-:W-:Y:S01]  /*14c40*/  ULDC UR4, c[0x0][0x22c] ;  /* 0x00008b0000047ab9 */ /* 0x000fe20000000800 */
[----:B------:R-:W4:Y:S02]  /*14c50*/  LDL.LU R153, [R1+0x508] ;  /* 0x0005080001997983 */ /* 0x000f240000300800 */
[C---:B-1----:R-:W-:Y:S01]  /*14c60*/  IADD3 R20, P1, R0.reuse, R38, RZ ;  /* 0x0000002600147210 */ /* 0x042fe20007f3e0ff */
[C---:B------:R-:W-:Y:S01]  /*14c70*/  IMAD R24, R155.reuse, R37, RZ ;  /* 0x000000259b187224 */ /* 0x040fe200078e02ff */
[----:B------:R-:W-:Y:S01]  /*14c80*/  ISETP.LT.AND P3, PT, R155, UR4, !P0 ;  /* 0x000000049b007c0c */ /* 0x000fe2000c761270 */
[----:B------:R-:W-:Y:S01]  /*14c90*/  ULDC UR4, c[0x0][0x22c] ;  /* 0x00008b0000047ab9 */ /* 0x000fe20000000800 */
[----:B------:R-:W4:Y:S01]  /*14ca0*/  LDL.LU R155, [R1+0x504] ;  /* 0x00050400019b7983 */ /* 0x000f220000300800 */
[----:B------:R-:W-:-:S02]  /*14cb0*/  LEA.HI.X.SX32 R21, R0, R39, 0x1, P1 ;  /* 0x0000002700157211 */ /* 0x000fc400008f0eff */
[C---:B---3--:R-:W-:Y:S01]  /*14cc0*/  ISETP.LT.AND P1, PT, R152.reuse, UR5, !P0 ;  /* 0x0000000598007c0c */ /* 0x048fe2000c721270 */
[-C--:B------:R-:W-:Y:S01]  /*14cd0*/  IMAD R0, R152, R37.reuse, RZ ;  /* 0x0000002598007224 */ /* 0x080fe200078e02ff */
[----:B------:R-:W-:Y:S01]  /*14ce0*/  PRMT R27, R17, 0x7773, RZ ;  /* 0x00007773111b7816 */ /* 0x000fe200000000ff */
[----:B------:R-:W3:Y:S01]  /*14cf0*/  LDL.LU R152, [R1+0x500] ;  /* 0x0005000001987983 */ /* 0x000ee20000300800 */
[-C--:B0-----:R-:W-:Y:S01]  /*14d00*/  IADD3 R2, P4, R24, R38.reuse, RZ ;  /* 0x0000002618027210 */ /* 0x081fe20007f9e0ff */
[----:B------:R-:W-:Y:S02]  /*14d10*/  ULDC UR5, c[0x0][0x22c] ;  /* 0x00008b0000057ab9 */ /* 0x000fe40000000800 */
[----:B------:R0:W-:Y:S01]  /*14d20*/  @P6 STG.E.U8 desc[UR14][R20.64], R27 ;  /* 0x0000001b14006986 */ /* 0x0001e2000c10110e */
[----:B------:R-:W-:Y:S01]  /*14d30*/  IADD3 R16, P6, R0, R38, RZ ;  /* 0x0000002600107210 */ /* 0x000fe20007fde0ff */
[----:B------:R-:W-:Y:S01]  /*14d40*/  IMAD R22, R156, R37, RZ ;  /* 0x000000259c167224 */ /* 0x000fe200078e02ff */
[----:B------:R-:W-:-:S02]  /*14d50*/  PRMT R25, R18, 0x7773, RZ ;  /* 0x0000777312197816 */ /* 0x000fc400000000ff */
[-C--:B------:R-:W-:Y:S02]  /*14d60*/  LEA.HI.X.SX32 R17, R0, R39.reuse, 0x1, P6 ;  /* 0x0000002700117211 */ /* 0x080fe400030f0eff */
[-C--:B------:R-:W-:Y:S02]  /*14d70*/  IADD3 R18, P6, R22, R38.reuse, RZ ;  /* 0x0000002616127210 */ /* 0x080fe40007fde0ff */
[-C--:B------:R-:W-:Y:S02]  /*14d80*/  LEA.HI.X.SX32 R3, R24, R39.reuse, 0x1, P4 ;  /* 0x0000002718037211 */ /* 0x080fe400020f0eff */
[----:B------:R-:W-:Y:S02]  /*14d90*/  PRMT R23, R19, 0x7773, RZ ;  /* 0x0000777313177816 */ /* 0x000fe400000000ff */
[----:B------:R-:W-:Y:S01]  /*14da0*/  ISETP.LT.AND P4, PT, R156, UR4, !P0 ;  /* 0x000000049c007c0c */ /* 0x000fe2000c781270 */
[----:B------:R1:W-:Y:S01]  /*14db0*/  @P3 STG.E.U8 desc[UR14][R2.64], R25 ;  /* 0x0000001902003986 */ /* 0x0003e2000c10110e */
[----:B------:R-:W-:Y:S01]  /*14dc0*/  LEA.HI.X.SX32 R19, R22, R39, 0x1, P6 ;  /* 0x0000002716137211 */ /* 0x000fe200030f0eff */
[----:B------:R-:W-:Y:S01]  /*14dd0*/  IMAD R22, R37, 0x2, R22 ;  /* 0x0000000225167824 */ /* 0x000fe200078e0216 */
[----:B------:R-:W-:Y:S01]  /*14de0*/  ULDC UR4, c[0x0][0x22c] ;  /* 0x00008b0000047ab9 */ /* 0x000fe20000000800 */
[----:B0-----:R-:W-:Y:S01]  /*14df0*/  PRMT R21, R12, 0x7770, RZ ;  /* 0x000077700c157816 */ /* 0x001fe200000000ff */
[----:B------:R0:W-:Y:S02]  /*14e00*/  @P1 STG.E.U8 desc[UR14][R16.64], R23 ;  /* 0x0000001710001986 */ /* 0x0001e4000c10110e */
[----:B-1----:R-:W-:-:S05]  /*14e10*/  IADD3 R2, P6, R22, R38, RZ ;  /* 0x0000002616027210 */ /* 0x002fca0007fde0ff */
[----:B------:R1:W-:Y:S01]  /*14e20*/  @P4 STG.E.U8 desc[UR14][R18.64], R21 ;  /* 0x0000001512004986 */ /* 0x0003e2000c10110e */
[----:B------:R-:W-:Y:S02]  /*14e30*/  LEA.HI.X.SX32 R3, R22, R39, 0x1, P6 ;  /* 0x0000002716037211 */ /* 0x000fe400030f0eff */
[----:B0-----:R-:W-:-:S05]  /*14e40*/  PRMT R23, R13, 0x7770, RZ ;  /* 0x000077700d177816 */ /* 0x001fca00000000ff */
[----:B------:R0:W-:Y:S01]  /*14e50*/  @P2 STG.E.U8 desc[UR14][R2.64], R23 ;  /* 0x0000001702002986 */ /* 0x0001e2000c10110e */
[----:B--2---:R-:W-:Y:S01]  /*14e60*/  ISETP.LT.AND P3, PT, R154, UR4, !P0 ;  /* 0x000000049a007c0c */ /* 0x004fe2000c761270 */
[----:B------:R-:W-:Y:S02]  /*14e70*/  ULDC UR4, c[0x0][0x22c] ;  /* 0x00008b0000047ab9 */ /* 0x000fe40000000800 */
[----:B------:R-:W2:Y:S01]  /*14e80*/  LDL.LU R154, [R1+0x4fc] ;  /* 0x0004fc00019a7983 */ /* 0x000ea20000300800 */
[----:B----4-:R-:W-:Y:S01]  /*14e90*/  ISETP.LT.AND P1, PT, R153, UR4, !P0 ;  /* 0x0000000499007c0c */ /* 0x010fe2000c721270 */
[----:B------:R-:W-:Y:S02]  /*14ea0*/  ULDC UR4, c[0x0][0x22c] ;  /* 0x00008b0000047ab9 */ /* 0x000fe40000000800 */
[----:B------:R-:W4:Y:S01]  /*14eb0*/  LDL.LU R153, [R1+0x4f8] ;  /* 0x0004f80001997983 */ /* 0x000f220000300800 */
[----:B------:R-:W-:Y:S01]  /*14ec0*/  ISETP.LT.AND P4, PT, R155, UR4, !P0 ;  /* 0x000000049b007c0c */ /* 0x000fe2000c781270 */
[----:B------:R-:W-:-:S02]  /*14ed0*/  ULDC UR4, c[0x0][0x22c] ;  /* 0x00008b0000047ab9 */ /* 0x000fc40000000800 */
[----:B------:R-:W4:Y:S01]  /*14ee0*/  LDL.LU R155, [R1+0x2fc] ;  /* 0x0002fc00019b7983 */ /* 0x000f220000300800 */
[----:B---3--:R-:W-:Y:S01]  /*14ef0*/  ISETP.LT.AND P2, PT, R152, UR4, !P0 ;  /* 0x0000000498007c0c */ /* 0x008fe2000c741270 */
[C---:B------:R-:W-:Y:S02]  /*14f00*/  IMAD R0, R37.reuse, 0x2, R22 ;  /* 0x0000000225007824 */ /* 0x040fe400078e0216 */
[----:B------:R-:W3:Y:S01]  /*14f10*/  LDL.LU R152, [R1+0x4f4] ;  /* 0x0004f40001987983 */ /* 0x000ee20000300800 */
[----:B------:R-:W-:Y:S01]  /*14f20*/  PRMT R27, R14, 0x7770, RZ ;  /* 0x000077700e1b7816 */ /* 0x000fe200000000ff */
[----:B------:R-:W-:Y:S01]  /*14f30*/  ULDC UR4, c[0x0][0x22c] ;  /* 0x00008b0000047ab9 */ /* 0x000fe20000000800 */
[C---:B------:R-:W-:Y:S01]  /*14f40*/  IMAD R20, R37.reuse, 0x2, R0 ;  /* 0x0000000225147824 */ /* 0x040fe200078e0200 */
[CC--:B------:R-:W-:Y:S01]  /*14f50*/  IADD3 R16, P6, R0.reuse, R38.reuse, RZ ;  /* 0x0000002600107210 */ /* 0x0c0fe20007fde0ff */
[----:B------:R-:W3:Y:S03]  /*14f60*/  LDL.LU R156, [R1+0x4f0] ;  /* 0x0004f000019c7983 */ /* 0x000ee60000300800 */
[----:B------:R-:W-:Y:S01]  /*14f70*/  LEA.HI.X.SX32 R17, R0, R39, 0x1, P6 ;  /* 0x0000002700117211 */ /* 0x000fe200030f0eff */
[----:B------:R-:W-:Y:S01]  /*14f80*/  IMAD R0, R37, 0x2, R20 ;  /* 0x0000000225007824 */ /* 0x000fe200078e0214 */
[----:B-1----:R-:W-:-:S04]  /*14f90*/  IADD3 R18, P6, R20, R38, RZ ;  /* 0x0000002614127210 */ /* 0x002fc80007fde0ff */
[-C--:B------:R-:W-:Y:S02]  /*14fa0*/  LEA.HI.X.SX32 R19, R20, R39.reuse, 0x1, P6 ;  /* 0x0000002714137211 */ /* 0x080fe400030f0eff */
[CC--:B------:R-:W-:Y:S02]  /*14fb0*/  IADD3 R20, P6, R0.reuse, R38.reuse, RZ ;  /* 0x0000002600147210 */ /* 0x0c0fe40007fde0ff */
[----:B------:R-:W-:Y:S02]  /*14fc0*/  PRMT R25, R15, 0x7770, RZ ;  /* 0x000077700f197816 */ /* 0x000fe400000000ff */
[----:B------:R-:W-:Y:S01]  /*14fd0*/  LEA.HI.X.SX32 R21, R0, R39, 0x1, P6 ;  /* 0x0000002700157211 */ /* 0x000fe200030f0eff */
[----:B------:R-:W-:Y:S01]  /*14fe0*/  IMAD R0, R37, 0x2, R0 ;  /* 0x0000000225007824 */ /* 0x000fe200078e0200 */
[----:B0-----:R-:W-:Y:S01]  /*14ff0*/  PRMT R23, R12, 0x7771, RZ ;  /* 0x000077710c177816 */ /* 0x001fe200000000ff */
[----:B------:R0:W-:Y:S04]  /*15000*/  @P5 STG.E.U8 desc[UR14][R16.64], R27 ;  /* 0x0000001b10005986 */ /* 0x0001e8000c10110e */
[----:B------:R1:W-:Y:S04]  /*15010*/  @P3 STG.E.U8 desc[UR14][R18.64], R25 ;  /* 0x0000001912003986 */ /* 0x0003e8000c10110e */
[----:B------:R1:W-:Y:S01]  /*15020*/  @P1 STG.E.U8 desc[UR14][R20.64], R23 ;  /* 0x0000001714001986 */ /* 0x0003e2000c10110e */
[----:B------:R-:W-:-:S02]  /*15030*/  IADD3 R2, P1, R0, R38, RZ ;  /* 0x0000002600027210 */ /* 0x000fc40007f3e0ff */
[----:B0-----:R-:W-:Y:S02]  /*15040*/  PRMT R27, R13, 0x7771, RZ ;  /* 0x000077710d1b7816 */ /* 0x001fe400000000ff */
[----:B------:R-:W-:-:S05]  /*15050*/  LEA.HI.X.SX32 R3, R0, R39, 0x1, P1 ;  /* 0x0000002700037211 */ /* 0x000fca00008f0eff */
[----:B------:R0:W-:Y:S01]  /*15060*/  @P4 STG.E.U8 desc[UR14][R2.64], R27 ;  /* 0x0000001b02004986 */ /* 0x0001e2000c10110e */
[----:B--2---:R-:W-:Y:S01]  /*15070*/  ISETP.LT.AND P5, PT, R154, UR4, !P0 ;  /* 0x000000049a007c0c */ /* 0x004fe2000c7a1270 */
[----:B------:R-:W-:Y:S02]  /*15080*/  ULDC UR4, c[0x0][0x22c] ;  /* 0x00008b0000047ab9 */ /* 0x000fe40000000800 */
[----:B------:R-:W2:Y:S01]  /*15090*/  LDL.LU R154, [R1+0x4ec] ;  /* 0x0004ec00019a7983 */ /* 0x000ea20000300800 */
[----:B----4-:R-:W-:Y:S01]  /*150a0*/  ISETP.LT.AND P3, PT, R153, UR4, !P0 ;  /* 0x0000000499007c0c */ /* 0x010fe2000c761270 */
[----:B------:R-:W-:Y:S02]  /*150b0*/  IMAD R22, R37, 0x2, R0 ;  /* 0x0000000225167824 */ /* 0x000fe400078e0200 */
[----:B------:R-:W4:Y:S01]  /*150c0*/  LDL.LU R153, [R1+0x4e8] ;  /* 0x0004e80001997983 */ /* 0x000f220000300800 */
[----:B------:R-:W-:Y:S01]  /*150d0*/  ULDC UR4, c[0x0][0x22c] ;  /* 0x00008b0000047ab9 */ /* 0x000fe20000000800 */
[----:B---3--:R-:W-:Y:S01]  /*150e0*/  ISETP.LT.AND P4, PT, R152, UR5, !P0 ;  /* 0x0000000598007c0c */ /* 0x008fe2000c781270 */
[C---:B------:R-:W-:Y:S01]  /*150f0*/  IMAD R0, R155.reuse, R37, RZ ;  /* 0x000000259b007224 */ /* 0x040fe200078e02ff */
[----:B------:R-:W3:Y:S01]  /*15100*/  LDL.LU R152, [R1+0x4e4] ;  /* 0x0004e40001987983 */ /* 0x000ee20000300800 */
[CC--:B------:R-:W-:Y:S01]  /*15110*/  IADD3 R16, P6, R22.reuse, R38.reuse, RZ ;  /* 0x0000002616107210 */ /* 0x0c0fe20007fde0ff */
[----:B------:R-:W-:Y:S01]  /*15120*/  ULDC UR5, c[0x0][0x22c] ;  /* 0x00008b0000057ab9 */ /* 0x000fe20000000800 */
[----:B------:R-:W-:Y:S01]  /*15130*/  ISETP.LT.AND P1, PT, R155, UR4, !P0 ;  /* 0x000000049b007c0c */ /* 0x000fe2000c721270 */
[----:B------:R-:W-:Y:S01]  /*15140*/  ULDC UR4, c[0x0][0x22c] ;  /* 0x00008b0000047ab9 */ /* 0x000fe20000000800 */
[----:B------:R-:W-:Y:S01]  /*15150*/  LEA.HI.X.SX32 R17, R22, R39, 0x1, P6 ;  /* 0x0000002716117211 */ /* 0x000fe200030f0eff */
[----:B------:R-:W-:Y:S01]  /*15160*/  IMAD R22, R37, 0x4, R22 ;  /* 0x0000000425167824 */ /* 0x000fe200078e0216 */
[----:B-1----:R-:W-:Y:S01]  /*15170*/  IADD3 R18, P6, R0, R38, RZ ;  /* 0x0000002600127210 */ /* 0x002fe20007fde0ff */
[----:B------:R-:W3:Y:S01]  /*15180*/  LDL.LU R155, [R1+0x4e0] ;  /* 0x0004e000019b7983 */ /* 0x000ee20000300800 */
[----:B------:R-:W-:-:S02]  /*15190*/  PRMT R25, R14, 0x7771, RZ ;  /* 0x000077710e197816 */ /* 0x000fc400000000ff */
[-C--:B------:R-:W-:Y:S01]  /*151a0*/  LEA.HI.X.SX32 R19, R0, R39.reuse, 0x1, P6 ;  /* 0x0000002700137211 */ /* 0x080fe200030f0eff */
[----:B------:R-:W-:Y:S01]  /*151b0*/  IMAD R0, R37, 0x2, R22 ;  /* 0x0000000225007824 */ /* 0x000fe200078e0216 */
[CC--:B------:R-:W-:Y:S02]  /*151c0*/  IADD3 R20, P6, R22.reuse, R38.reuse, RZ ;  /* 0x0000002616147210 */ /* 0x0c0fe40007fde0ff */
[----:B------:R-:W-:Y:S01]  /*151d0*/  PRMT R23, R15, 0x7771, RZ ;  /* 0x000077710f177816 */ /* 0x000fe200000000ff */
[----:B------:R1:W-:Y:S01]  /*151e0*/  @P2 STG.E.U8 desc[UR14][R16.64], R25 ;  /* 0x0000001910002986 */ /* 0x0003e2000c10110e */
[-C--:B------:R-:W-:Y:S02]  /*151f0*/  LEA.HI.X.SX32 R21, R22, R39.reuse, 0x1, P6 ;  /* 0x0000002716157211 */ /* 0x080fe400030f0eff */
[----:B0-----:R-:W-:Y:S02]  /*15200*/  IADD3 R2, P6, R0, R38, RZ ;  /* 0x0000002600027210 */ /* 0x001fe40007fde0ff */
[----:B------:R-:W-:Y:S01]  /*15210*/  ISETP.LT.AND P2, PT, R156, UR4, !P0 ;  /* 0x000000049c007c0c */ /* 0x000fe2000c741270 */
[----:B------:R-:W-:Y:S01]  /*15220*/  ULDC UR4, c[0x0][0x22c] ;  /* 0x00008b0000047ab9 */ /* 0x000fe20000000800 */
[----:B------:R-:W-:Y:S01]  /*15230*/  PRMT R27, R12, 0x7772, RZ ;  /* 0x000077720c1b7816 */ /* 0x000fe200000000ff */
[----:B------:R0:W-:Y:S01]  /*15240*/  @P1 STG.E.U8 desc[UR14][R18.64], R23 ;  /* 0x0000001712001986 */ /* 0x0001e2000c10110e */
[----:B------:R-:W-:-:S02]  /*15250*/  LEA.HI.X.SX32 R3, R0, R39, 0x1, P6 ;  /* 0x0000002700037211 */ /* 0x000fc400030f0eff */
[----:B-1----:R-:W-:Y:S01]  /*15260*/  PRMT R25, R13, 0x7772, RZ ;  /* 0x000077720d197816 */ /* 0x002fe200000000ff */
[----:B------:R1:W-:Y:S04]  /*15270*/  @P5 STG.E.U8 desc[UR14][R20.64], R27 ;  /* 0x0000001b14005986 */ /* 0x0003e8000c10110e */
[----:B------:R3:W-:Y:S01]  /*15280*/  @P3 STG.E.U8 desc[UR14][R2.64], R25 ;  /* 0x0000001902003986 */ /* 0x0007e2000c10110e */
[----:B--2---:R-:W-:Y:S01]  /*15290*/  ISETP.LT.AND P1, PT, R154, UR4, !P0 ;  /* 0x000000049a007c0c */ /* 0x004fe2000c721270 */
[----:B------:R-:W-:Y:S02]  /*152a0*/  ULDC UR4, c[0x0][0x22c] ;  /* 0x00008b0000047ab9 */ /* 0x000fe40000000800 */
[----:B------:R-:W2:Y:S01]  /*152b0*/  LDL.LU R154, [R1+0x4dc] ;  /* 0x0004dc00019a7983 */ /* 0x000ea20000300800 */
[----:B------:R-:W-:Y:S01]  /*152c0*/  IMAD R22, R37, 0x2, R0 ;  /* 0x0000000225167824 */ /* 0x000fe200078e0200 */
[----:B0-----:R-:W-:Y:S01]  /*152d0*/  PRMT R23, R14, 0x7772, RZ ;  /* 0x000077720e177816 */ /* 0x001fe200000000ff */
[----:B-1----:R-:W0:Y:S01]  /*152e0*/  LDC R27, c[0x0][0x248] ;  /* 0x00009200ff1b7b82 */ /* 0x002e220000000800 */
[----:B----4-:R-:W-:Y:S01]  /*152f0*/  ISETP.LT.AND P6, PT, R153, UR4, !P0 ;  /* 0x0000000499007c0c */ /* 0x010fe2000c7c1270 */
[----:B------:R-:W-:Y:S01]  /*15300*/  ULDC UR4, c[0x0][0x22c] ;  /* 0x00008b0000047ab9 */ /* 0x000fe20000000800 */
[----:B------:R-:W4:Y:S01]  /*15310*/  LDL.LU R153, [R1+0x2f8] ;  /* 0x0002f80001997983 */ /* 0x000f220000300800 */
[----:B---3--:R-:W-:Y:S01]  /*15320*/  ISETP.LT.AND P3, PT, R152, UR4, !P0 ;  /* 0x0000000498007c0c */ /* 0x008fe2000c761270 */
[----:B------:R-:W-:-:S02]  /*15330*/  ULDC UR4, c[0x0][0x22c] ;  /* 0x00008b0000047ab9 */ /* 0x000fc40000000800 */
[----:B------:R-:W3:Y:S01]  /*15340*/  LDL.LU R152, [R1+0x4d8] ;  /* 0x0004d80001987983 */ /* 0x000ee20000300800 */
[C---:B------:R-:W-:Y:S02]  /*15350*/  IADD3 R16, P5, R22.reuse, R38, RZ ;  /* 0x0000002616107210 */ /* 0x040fe40007fbe0ff */
[----:B------:R-:W-:Y:S01]  /*15360*/  PRMT R25, R15, 0x7772, RZ ;  /* 0x000077720f197816 */ /* 0x000fe200000000ff */
[----:B------:R-:W3:Y:S01]  /*15370*/  LDL.LU R156, [R1+0x4d4] ;  /* 0x0004d400019c7983 */ /* 0x000ee20000300800 */
[----:B------:R-:W-:Y:S01]  /*15380*/  LEA.HI.X.SX32 R17, R22, R39, 0x1, P5 ;  /* 0x0000002716117211 */ /* 0x000fe200028f0eff */
[----:B------:R-:W-:-:S04]  /*15390*/  IMAD R22, R37, 0x2, R22 ;  /* 0x0000000225167824 */ /* 0x000fc800078e0216 */
[----:B------:R-:W-:Y:S01]  /*153a0*/  IMAD R0, R37, 0x2, R22 ;  /* 0x0000000225007824 */ /* 0x000fe200078e0216 */
[----:B------:R-:W-:-:S04]  /*153b0*/  IADD3 R18, P5, R22, R38, RZ ;  /* 0x0000002616127210 */ /* 0x000fc80007fbe0ff */
[-C--:B------:R-:W-:Y:S01]  /*153c0*/  LEA.HI.X.SX32 R19, R22, R39.reuse, 0x1, P5 ;  /* 0x0000002716137211 */ /* 0x080fe200028f0eff */
[C---:B------:R-:W-:Y:S01]  /*153d0*/  IMAD R20, R37.reuse, 0x2, R0 ;  /* 0x0000000225147824 */ /* 0x040fe200078e0200 */
[-C--:B------:R-:W-:Y:S01]  /*153e0*/  IADD3 R2, P5, R0, R38.reuse, RZ ;  /* 0x0000002600027210 */ /* 0x080fe20007fbe0ff */
[----:B------:R1:W-:Y:S01]  /*153f0*/  @P4 STG.E.U8 desc[UR14][R16.64], R23 ;  /* 0x0000001710004986 */ /* 0x0003e2000c10110e */
[----:B------:R-:W-:Y:S02]  /*15400*/  PRMT R21, R12, 0x7773, RZ ;  /* 0x000077730c157816 */ /* 0x000fe400000000ff */
[----:B------:R-:W-:Y:S01]  /*15410*/  LEA.HI.X.SX32 R3, R0, R39, 0x1, P5 ;  /* 0x0000002700037211 */ /* 0x000fe200028f0eff */
[----:B------:R-:W-:Y:S01]  /*15420*/  IMAD R0, R37, 0x2, R20 ;  /* 0x0000000225007824 */ /* 0x000fe200078e0214 */
[----:B------:R-:W-:Y:S01]  /*15430*/  ISETP.LT.AND P4, PT, R155, UR4, !P0 ;  /* 0x000000049b007c0c */ /* 0x000fe2000c781270 */
[----:B------:R-:W-:Y:S01]  /*15440*/  ULDC UR4, c[0x0][0x22c] ;  /* 0x00008b0000047ab9 */ /* 0x000fe20000000800 */
[----:B------:R-:W3:Y:S04]  /*15450*/  LDL.LU R155, [R1+0x4d0] ;  /* 0x0004d000019b7983 */ /* 0x000ee80000300800 */
[----:B------:R0:W-:Y:S01]  /*15460*/  @P2 STG.E.U8 desc[UR14][R18.64], R25 ;  /* 0x0000001912002986 */ /* 0x0001e2000c10110e */
[----:B-1----:R-:W-:-:S03]  /*15470*/  IADD3 R16, P5, R20, R38, RZ ;  /* 0x0000002614107210 */ /* 0x002fc60007fbe0ff */
[----:B------:R1:W-:Y:S01]  /*15480*/  @P1 STG.E.U8 desc[UR14][R2.64], R21 ;  /* 0x0000001502001986 */ /* 0x0003e2000c10110e */
[----:B------:R-:W-:Y:S02]  /*15490*/  IADD3 R12, P1, R0, R38, RZ ;  /* 0x00000026000c7210 */ /* 0x000fe40007f3e0ff */
[-C--:B------:R-:W-:Y:S02]  /*154a0*/  LEA.HI.X.SX32 R17, R20, R39.reuse, 0x1, P5 ;  /* 0x0000002714117211 */ /* 0x080fe400028f0eff */
[----:B------:R-:W-:Y:S02]  /*154b0*/  PRMT R23, R13, 0x7773, RZ ;  /* 0x000077730d177816 */ /* 0x000fe400000000ff */
[----:B------:R-:W-:Y:S01]  /*154c0*/  LEA.HI.X.SX32 R13, R0, R39, 0x1, P1 ;  /* 0x00000027000d7211 */ /* 0x000fe200008f0eff */
[----:B0-----:R-:W0:Y:S02]  /*154d0*/  LDC R25, c[0x0][0x248] ;  /* 0x00009200ff197b82 */ /* 0x001e240000000800 */
[----:B------:R1:W-:Y:S01]  /*154e0*/  @P6 STG.E.U8 desc[UR14][R16.64], R23 ;  /* 0x0000001710006986 */ /* 0x0003e2000c10110e */
[----:B--2---:R-:W-:Y:S01]  /*154f0*/  ISETP.LT.AND P2, PT, R154, UR4, !P0 ;  /* 0x000000049a007c0c */ /* 0x004fe2000c741270 */
[----:B------:R-:W-:-:S02]  /*15500*/  ULDC UR4, c[0x0][0x22c] ;  /* 0x00008b0000047ab9 */ /* 0x000fc40000000800 */
[----:B------:R-:W2:Y:S01]  /*15510*/  LDL.LU R154, [R1+0x4cc] ;  /* 0x0004cc00019a7983 */ /* 0x000ea20000300800 */
[C---:B----4-:R-:W-:Y:S01]  /*15520*/  ISETP.LT.AND P5, PT, R153.reuse, UR4, !P0 ;  /* 0x0000000499007c0c */ /* 0x050fe2000c7a1270 */
[----:B------:R-:W-:Y:S01]  /*15530*/  IMAD R20, R153, R37, RZ ;  /* 0x0000002599147224 */ /* 0x000fe200078e02ff */
[----:B------:R-:W-:Y:S01]  /*15540*/  ULDC UR4, c[0x0][0x22c] ;  /* 0x00008b0000047ab9 */ /* 0x000fe20000000800 */
[----:B------:R-:W4:Y:S03]  /*15550*/  LDL.LU R153, [R1+0x4c8] ;  /* 0x0004c80001997983 */ /* 0x000f260000300800 */
[----:B------:R-:W-:-:S04]  /*15560*/  IADD3 R18, P6, R20, R38, RZ ;  /* 0x0000002614127210 */ /* 0x000fc80007fde0ff */
[----:B------:R-:W-:Y:S02]  /*15570*/  LEA.HI.X.SX32 R19, R20, R39, 0x1, P6 ;  /* 0x0000002714137211 */ /* 0x000fe400030f0eff */
[----:B---3--:R-:W-:Y:S01]  /*15580*/  ISETP.LT.AND P1, PT, R152, UR4, !P0 ;  /* 0x0000000498007c0c */ /* 0x008fe2000c721270 */
[----:B------:R-:W-:Y:S01]  /*15590*/  IMAD R0, R37, 0x4, R0 ;  /* 0x0000000425007824 */ /* 0x000fe200078e0200 */
[----:B------:R-:W3:Y:S01]  /*155a0*/  LDL.LU R152, [R1+0x4c4] ;  /* 0x0004c40001987983 */ /* 0x000ee20000300800 */
[----:B-1----:R-:W-:Y:S01]  /*155b0*/  PRMT R21, R14, 0x7773, RZ ;  /* 0x000077730e157816 */ /* 0x002fe200000000ff */
[----:B------:R-:W-:Y:S02]  /*155c0*/  ULDC UR4, c[0x0][0x22c] ;  /* 0x00008b0000047ab9 */ /* 0x000fe40000000800 */
[----:B------:R-:W3:Y:S04]  /*155d0*/  LDL.LU R22, [R1+0x4c0] ;  /* 0x0004c00001167983 */ /* 0x000ee80000300800 */
[----:B------:R-:W3:Y:S01]  /*155e0*/  LDL.LU R20, [R1+0x2f4] ;  /* 0x0002f40001147983 */ /* 0x000ee20000300800 */
[----:B------:R-:W-:-:S04]  /*155f0*/  IADD3 R2, P6, R0, R38, RZ ;  /* 0x0000002600027210 */ /* 0x000fc80007fde0ff */
[----:B------:R-:W-:Y:S01]  /*15600*/  LEA.HI.X.SX32 R3, R0, R39, 0x1, P6 ;  /* 0x0000002700037211 */ /* 0x000fe200030f0eff */
[----:B------:R-:W-:Y:S01]  /*15610*/  IMAD R0, R37, 0x2, R0 ;  /* 0x0000000225007824 */ /* 0x000fe200078e0200 */
[----:B------:R1:W-:Y:S01]  /*15620*/  @P3 STG.E.U8 desc[UR14][R12.64], R21 ;  /* 0x000000150c003986 */ /* 0x0003e2000c10110e */
[----:B------:R-:W-:Y:S02]  /*15630*/  PRMT R15, R15, 0x7773, RZ ;  /* 0x000077730f0f7816 */ /* 0x000fe400000000ff */
[----:B------:R-:W-:Y:S01]  /*15640*/  IMAD R16, R37, 0x2, R0 ;  /* 0x0000000225107824 */ /* 0x000fe200078e0200 */
[----:B------:R-:W-:Y:S01]  /*15650*/  ISETP.LT.AND P3, PT, R156, UR4, !P0 ;  /* 0x000000049c007c0c */ /* 0x000fe2000c761270 */
[----:B------:R-:W-:Y:S01]  /*15660*/  ULDC UR4, c[0x0][0x22c] ;  /* 0x00008b0000047ab9 */ /* 0x000fe20000000800 */
[----:B------:R-:W-:Y:S01]  /*15670*/  PRMT R17, R8, 0x7770, RZ ;  /* 0x0000777008117816 */ /* 0x000fe200000000ff */
[----:B------:R0:W-:Y:S01]  /*15680*/  @P5 STG.E.U8 desc[UR14][R18.64], R15 ;  /* 0x0000000f12005986 */ /* 0x0001e2000c10110e */
[----:B-1----:R-:W-:-:S02]  /*15690*/  IADD3 R12, P6, R0, R38, RZ ;  /* 0x00000026000c7210 */ /* 0x002fc40007fde0ff */
[----:B------:R-:W-:Y:S01]  /*156a0*/  ISETP.LT.AND P5, PT, R155, UR4, !P0 ;  /* 0x000000049b007c0c */ /* 0x000fe2000c7a1270 */
[----:B------:R-:W-:Y:S01]  /*156b0*/  ULDC UR4, c[0x0][0x22c] ;  /* 0x00008b0000047ab9 */ /* 0x000fe20000000800 */
[-C--:B------:R-:W-:Y:S01]  /*156c0*/  LEA.HI.X.SX32 R13, R0, R39.reuse, 0x1, P6 ;  /* 0x00000027000d7211 */ /* 0x080fe200030f0eff */
[----:B------:R-:W-:Y:S01]  /*156d0*/  IMAD R0, R37, 0x2, R16 ;  /* 0x0000000225007824 */ /* 0x000fe200078e0210 */
[C---:B------:R-:W-:Y:S02]  /*156e0*/  IADD3 R14, P6, R16.reuse, R38, RZ ;  /* 0x00000026100e7210 */ /* 0x040fe40007fde0ff */
[----:B------:R-:W-:Y:S01]  /*156f0*/  PRMT R23, R9, 0x7770, RZ ;  /* 0x0000777009177816 */ /* 0x000fe200000000ff */
[----:B------:R1:W-:Y:S01]  /*15700*/  @P4 STG.E.U8 desc[UR14][R2.64], R17 ;  /* 0x0000001102004986 */ /* 0x0003e2000c10110e */
[----:B0-----:R-:W-:Y:S02]  /*15710*/  LEA.HI.X.SX32 R15, R16, R39, 0x1, P6 ;  /* 0x00000027100f7211 */ /* 0x001fe400030f0eff */
[----:B------:R-:W-:Y:S01]  /*15720*/  PRMT R21, R10, 0x7770, RZ ;  /* 0x000077700a157816 */ /* 0x000fe200000000ff */
[----:B------:R0:W-:Y:S01]  /*15730*/  @P2 STG.E.U8 desc[UR14][R12.64], R23 ;  /* 0x000000170c002986 */ /* 0x0001e2000c10110e */
[----:B------:R-:W-:Y:S01]  /*15740*/  IMAD R18, R37, 0x2, R0 ;  /* 0x0000000225127824 */ /* 0x000fe200078e0200 */
[----:B------:R-:W-:-:S02]  /*15750*/  PRMT R19, R11, 0x7770, RZ ;  /* 0x000077700b137816 */ /* 0x000fc400000000ff */
[----:B------:R-:W-:Y:S01]  /*15760*/  @P1 STG.E.U8 desc[UR14][R14.64], R21 ;  /* 0x000000150e001986 */ /* 0x000fe2000c10110e */
[----:B-1----:R-:W-:-:S04]  /*15770*/  IADD3 R2, P6, R0, R38, RZ ;  /* 0x0000002600027210 */ /* 0x002fc80007fde0ff */
[-C--:B------:R-:W-:Y:S02]  /*15780*/  LEA.HI.X.SX32 R3, R0, R39.reuse, 0x1, P6 ;  /* 0x0000002700037211 */ /* 0x080fe400030f0eff */
[----:B------:R-:W-:Y:S02]  /*15790*/  IADD3 R16, P6, R18, R38, RZ ;  /* 0x0000002612107210 */ /* 0x000fe40007fde0ff */
[----:B0-----:R-:W-:Y:S01]  /*157a0*/  PRMT R23, R8, 0x7771, RZ ;  /* 0x0000777108177816 */ /* 0x001fe200000000ff */
[----:B------:R0:W-:Y:S01]  /*157b0*/  @P3 STG.E.U8 desc[UR14][R2.64], R19 ;  /* 0x0000001302003986 */ /* 0x0001e2000c10110e */
[----:B------:R-:W-:-:S05]  /*157c0*/  LEA.HI.X.SX32 R17, R18, R39, 0x1, P6 ;  /* 0x0000002712117211 */ /* 0x000fca00030f0eff */
[----:B------:R1:W-:Y:S01]  /*157d0*/  @P5 STG.E.U8 desc[UR14][R16.64], R23 ;  /* 0x0000001710005986 */ /* 0x0003e2000c10110e */
[----:B--2---:R-:W-:Y:S01]  /*157e0*/  ISETP.LT.AND P4, PT, R154, UR4, !P0 ;  /* 0x000000049a007c0c */ /* 0x004fe2000c781270 */
[----:B------:R-:W-:Y:S02]  /*157f0*/  ULDC UR4, c[0x0][0x22c] ;  /* 0x00008b0000047ab9 */ /* 0x000fe40000000800 */
[----:B----4-:R-:W-:Y:S01]  /*15800*/  ISETP.LT.AND P2, PT, R153, UR4, !P0 ;  /* 0x0000000499007c0c */ /* 0x010fe2000c741270 */
[----:B------:R-:W-:Y:S01]  /*15810*/  ULDC UR4, c[0x0][0x22c] ;  /* 0x00008b0000047ab9 */ /* 0x000fe20000000800 */
[----:B------:R-:W2:Y:S01]  /*15820*/  LDL.LU R153, [R1+0x4bc] ;  /* 0x0004bc0001997983 */ /* 0x000ea20000300800 */
[----:B---3--:R-:W-:Y:S01]  /*15830*/  ISETP.LT.AND P1, PT, R152, UR4, !P0 ;  /* 0x0000000498007c0c */ /* 0x008fe2000c721270 */
[----:B------:R-:W-:Y:S02]  /*15840*/  ULDC UR4, c[0x0][0x22c] ;  /* 0x00008b0000047ab9 */ /* 0x000fe40000000800 */
[----:B------:R-:W3:Y:S01]  /*15850*/  LDL.LU R152, [R1+0x4b8] ;  /* 0x0004b80001987983 */ /* 0x000ee20000300800 */
[----:B------:R-:W-:Y:S01]  /*15860*/  ISETP.LT.AND P3, PT, R22, UR4, !P0 ;  /* 0x0000000416007c0c */ /* 0x000fe2000c761270 */
[----:B------:R-:W-:-:S02]  /*15870*/  ULDC UR4, c[0x0][0x22c] ;  /* 0x00008b0000047ab9 */ /* 0x000fc40000000800 */
[----:B------:R-:W4:Y:S04]  /*15880*/  LDL.LU R154, [R1+0x4b4] ;  /* 0x0004b400019a7983 */ /* 0x000f280000300800 */
[----:B------:R-:W4:Y:S01]  /*15890*/  LDL.LU R22, [R1+0x4b0] ;  /* 0x0004b00001167983 */ /* 0x000f220000300800 */
[C---:B------:R-:W-:Y:S01]  /*158a0*/  ISETP.LT.AND P5, PT, R20.reuse, UR4, !P0 ;  /* 0x0000000414007c0c */ /* 0x040fe2000c7a1270 */
[----:B0-----:R-:W-:Y:S02]  /*158b0*/  IMAD R3, R20, R37, RZ ;  /* 0x0000002514037224 */ /* 0x001fe400078e02ff */
[----:B------:R-:W-:Y:S01]  /*158c0*/  IMAD R18, R37, 0x2, R18 ;  /* 0x0000000225127824 */ /* 0x000fe200078e0212 */
[----:B------:R-:W4:Y:S01]  /*158d0*/  LDL.LU R20, [R1+0x474] ;  /* 0x0004740001147983 */ /* 0x000f220000300800 */
[----:B------:R-:W-:Y:S01]  /*158e0*/  PRMT R21, R9, 0x7771, RZ ;  /* 0x0000777109157816 */ /* 0x000fe200000000ff */
[----:B------:R-:W-:Y:S01]  /*158f0*/  ULDC UR4, c[0x0][0x22c] ;  /* 0x00008b0000047ab9 */ /* 0x000fe20000000800 */
[----:B------:R-:W-:Y:S01]  /*15900*/  IMAD R0, R37, 0x2, R18 ;  /* 0x0000000225007824 */ /* 0x000fe200078e0212 */
[----:B------:R-:W-:-:S04]  /*15910*/  IADD3 R12, P6, R18, R38, RZ ;  /* 0x00000026120c7210 */ /* 0x000fc80007fde0ff */
[----:B------:R-:W-:Y:S02]  /*15920*/  LEA.HI.X.SX32 R13, R18, R39, 0x1, P6 ;  /* 0x00000027120d7211 */ /* 0x000fe400030f0eff */
[----:B------:R-:W-:-:S04]  /*15930*/  IADD3 R14, P6, R0, R38, RZ ;  /* 0x00000026000e7210 */ /* 0x000fc80007fde0ff */
[-C--:B------:R-:W-:Y:S01]  /*15940*/  LEA.HI.X.SX32 R15, R0, R39.reuse, 0x1, P6 ;  /* 0x00000027000f7211 */ /* 0x080fe200030f0eff */
[----:B------:R-:W-:Y:S01]  /*15950*/  IMAD R0, R37, 0x4, R0 ;  /* 0x0000000425007824 */ /* 0x000fe200078e0200 */
[-C--:B------:R-:W-:Y:S02]  /*15960*/  IADD3 R2, P6, R3, R38.reuse, RZ ;  /* 0x0000002603027210 */ /* 0x080fe40007fde0ff */
[----:B------:R-:W-:Y:S01]  /*15970*/  PRMT R19, R10, 0x7771, RZ ;  /* 0x000077710a137816 */ /* 0x000fe200000000ff */
[----:B------:R-:W-:Y:S01]  /*15980*/  IMAD R18, R37, 0x2, R0 ;  /* 0x0000000225127824 */ /* 0x000fe200078e0200 */
[----:B------:R-:W-:Y:S02]  /*15990*/  LEA.HI.X.SX32 R3, R3, R39, 0x1, P6 ;  /* 0x0000002703037211 */ /* 0x000fe400030f0eff */
[----:B-1----:R-:W-:Y:S01]  /*159a0*/  IADD3 R16, P6, R0, R38, RZ ;  /* 0x0000002600107210 */ /* 0x002fe20007fde0ff */
[----:B------:R0:W-:Y:S01]  /*159b0*/  @P4 STG.E.U8 desc[UR14][R12.64], R21 ;  /* 0x000000150c004986 */ /* 0x0001e2000c10110e */
[----:B------:R-:W-:-:S02]  /*159c0*/  PRMT R23, R11, 0x7771, RZ ;  /* 0x000077710b177816 */ /* 0x000fc400000000ff */
[-C--:B------:R-:W-:Y:S01]  /*159d0*/  LEA.HI.X.SX32 R17, R0, R39.reuse, 0x1, P6 ;  /* 0x0000002700117211 */ /* 0x080fe200030f0eff */
[----:B------:R1:W-:Y:S04]  /*159e0*/  @P2 STG.E.U8 desc[UR14][R14.64], R19 ;  /* 0x000000130e002986 */ /* 0x0003e8000c10110e */
[----:B------:R-:W-:Y:S01]  /*159f0*/  @P5 STG.E.U8 desc[UR14][R2.64], R23 ;  /* 0x0000001702005986 */ /* 0x000fe2000c10110e */
[----:B0-----:R-:W-:Y:S02]  /*15a00*/  PRMT R21, R8, 0x7772, RZ ;  /* 0x0000777208157816 */ /* 0x001fe400000000ff */
[C---:B------:R-:W-:Y:S02]  /*15a10*/  IADD3 R12, P6, R18.reuse, R38, RZ ;  /* 0x00000026120c7210 */ /* 0x040fe40007fde0ff */
[----:B-1----:R-:W-:Y:S01]  /*15a20*/  PRMT R19, R9, 0x7772, RZ ;  /* 0x0000777209137816 */ /* 0x002fe200000000ff */
[----:B------:R0:W-:Y:S01]  /*15a30*/  @P1 STG.E.U8 desc[UR14][R16.64], R21 ;  /* 0x0000001510001986 */ /* 0x0001e2000c10110e */
[----:B------:R-:W-:-:S05]  /*15a40*/  LEA.HI.X.SX32 R13, R18, R39, 0x1, P6 ;  /* 0x00000027120d7211 */ /* 0x000fca00030f0eff */
[----:B------:R1:W-:Y:S01]  /*15a50*/  @P3 STG.E.U8 desc[UR14][R12.64], R19 ;  /* 0x000000130c003986 */ /* 0x0003e2000c10110e */
[----:B--2---:R-:W-:Y:S01]  /*15a60*/  ISETP.LT.AND P4, PT, R153, UR5, !P0 ;  /* 0x0000000599007c0c */ /* 0x004fe2000c781270 */
[----:B------:R-:W-:Y:S02]  /*15a70*/  IMAD R0, R37, 0x2, R18 ;  /* 0x0000000225007824 */ /* 0x000fe400078e0212 */
[----:B------:R-:W2:Y:S01]  /*15a80*/  LDL.LU R153, [R1+0x470] ;  /* 0x0004700001997983 */ /* 0x000ea20000300800 */
[----:B---3--:R-:W-:Y:S01]  /*15a90*/  ISETP.LT.AND P2, PT, R152, UR4, !P0 ;  /* 0x0000000498007c0c */ /* 0x008fe2000c741270 */
[----:B------:R-:W-:Y:S02]  /*15aa0*/  ULDC UR4, c[0x0][0x22c] ;  /* 0x00008b0000047ab9 */ /* 0x000fe40000000800 */
[----:B------:R-:W3:Y:S01]  /*15ab0*/  LDL.LU R152, [R1+0x46c] ;  /* 0x00046c0001987983 */ /* 0x000ee20000300800 */
[----:B0-----:R-:W-:Y:S01]  /*15ac0*/  PRMT R21, R10, 0x7772, RZ ;  /* 0x000077720a157816 */ /* 0x001fe200000000ff */
[----:B------:R-:W-:Y:S01]  /*15ad0*/  ULDC UR5, c[0x0][0x22c] ;  /* 0x00008b0000057ab9 */ /* 0x000fe20000000800 */
[----:B----4-:R-:W-:Y:S01]  /*15ae0*/  ISETP.LT.AND P5, PT, R154, UR4, !P0 ;  /* 0x000000049a007c0c */ /* 0x010fe2000c7a1270 */
[----:B------:R-:W-:-:S02]  /*15af0*/  ULDC UR4, c[0x0][0x22c] ;  /* 0x00008b0000047ab9 */ /* 0x000fc40000000800 */
[----:B------:R-:W-:Y:S01]  /*15b00*/  ISETP.LT.AND P1, PT, R22, UR4, !P0 ;  /* 0x0000000416007c0c */ /* 0x000fe2000c721270 */
[----:B------:R-:W-:Y:S01]  /*15b10*/  ULDC UR4, c[0x0][0x22c] ;  /* 0x00008b0000047ab9 */ /* 0x000fe20000000800 */
[----:B------:R-:W4:Y:S01]  /*15b20*/  LDL.LU R22, [R1+0x2f0] ;  /* 0x0002f00001167983 */ /* 0x000f220000300800 */
[----:B------:R-:W-:Y:S01]  /*15b30*/  ISETP.LT.AND P3, PT, R20, UR4, !P0 ;  /* 0x0000000414007c0c */ /* 0x000fe2000c761270 */
[----:B------:R-:W-:Y:S02]  /*15b40*/  IMAD R18, R37, 0x2, R0 ;  /* 0x0000000225127824 */ /* 0x000fe400078e0200 */
[----:B------:R-:W4:Y:S01]  /*15b50*/  LDL.LU R20, [R1+0x468] ;  /* 0x0004680001147983 */ /* 0x000f220000300800 */
[----:B------:R-:W-:Y:S01]  /*15b60*/  IADD3 R14, P6, R0, R38, RZ ;  /* 0x00000026000e7210 */ /* 0x000fe20007fde0ff */
[----:B------:R-:W-:-:S03]  /*15b70*/  ULDC UR4, c[0x0][0x22c] ;  /* 0x00008b0000047ab9 */ /* 0x000fc60000000800 */
[----:B------:R-:W-:Y:S01]  /*15b80*/  LEA.HI.X.SX32 R15, R0, R39, 0x1, P6 ;  /* 0x00000027000f7211 */ /* 0x000fe200030f0eff */
[----:B------:R-:W-:Y:S01]  /*15b90*/  IMAD R0, R37, 0x2, R18 ;  /* 0x0000000225007824 */ /* 0x000fe200078e0212 */
[----:B------:R-:W-:-:S04]  /*15ba0*/  IADD3 R2, P6, R18, R38, RZ ;  /* 0x0000002612027210 */ /* 0x000fc80007fde0ff */
[-C--:B------:R-:W-:Y:S02]  /*15bb0*/  LEA.HI.X.SX32 R3, R18, R39.reuse, 0x1, P6 ;  /* 0x0000002712037211 */ /* 0x080fe400030f0eff */
[CC--:B-1----:R-:W-:Y:S02]  /*15bc0*/  IADD3 R12, P6, R0.reuse, R38.reuse, RZ ;  /* 0x00000026000c7210 */ /* 0x0c2fe40007fde0ff */
[----:B------:R-:W-:Y:S02]  /*15bd0*/  PRMT R19, R11, 0x7772, RZ ;  /* 0x000077720b137816 */ /* 0x000fe400000000ff */
[----:B------:R-:W-:Y:S01]  /*15be0*/  LEA.HI.X.SX32 R13, R0, R39, 0x1, P6 ;  /* 0x00000027000d7211 */ /* 0x000fe200030f0eff */
[C---:B------:R-:W-:Y:S01]  /*15bf0*/  IMAD R0, R37.reuse, 0x2, R0 ;  /* 0x0000000225007824 */ /* 0x040fe200078e0200 */
[----:B------:R0:W-:Y:S01]  /*15c00*/  @P4 STG.E.U8 desc[UR14][R14.64], R21 ;  /* 0x000000150e004986 */ /* 0x0001e2000c10110e */
[----:B------:R-:W-:Y:S02]  /*15c10*/  PRMT R17, R8, 0x7773, RZ ;  /* 0x0000777308117816 */ /* 0x000fe400000000ff */
[----:B------:R-:W-:Y:S01]  /*15c20*/  IMAD R16, R37, 0x2, R0 ;  /* 0x0000000225107824 */ /* 0x000fe200078e0200 */
[----:B------:R1:W-:Y:S01]  /*15c30*/  @P2 STG.E.U8 desc[UR14][R2.64], R19 ;  /* 0x0000001302002986 */ /* 0x0003e2000c10110e */
[----:B0-----:R-:W-:-:S02]  /*15c40*/  IADD3 R14, P6, R0, R38, RZ ;  /* 0x00000026000e7210 */ /* 0x001fc40007fde0ff */
[----:B------:R-:W-:Y:S02]  /*15c50*/  PRMT R21, R9, 0x7773, RZ ;  /* 0x0000777309157816 */ /* 0x000fe400000000ff */
[----:B------:R-:W-:Y:S01]  /*15c60*/  LEA.HI.X.SX32 R15, R0, R39, 0x1, P6 ;  /* 0x00000027000f7211 */ /* 0x000fe200030f0eff */
[----:B------:R0:W-:Y:S01]  /*15c70*/  @P5 STG.E.U8 desc[UR14][R12.64], R17 ;  /* 0x000000110c005986 */ /* 0x0001e2000c10110e */
[----:B------:R-:W-:-:S03]  /*15c80*/  IADD3 R8, P6, R16, R38, RZ ;  /* 0x0000002610087210 */ /* 0x000fc60007fde0ff */
[----:B------:R4:W-:Y:S01]  /*15c90*/  @P1 STG.E.U8 desc[UR14][R14.64], R21 ;  /* 0x000000150e001986 */ /* 0x0009e2000c10110e */
[----:B------:R-:W-:Y:S01]  /*15ca0*/  LEA.HI.X.SX32 R9, R16, R39, 0x1, P6 ;  /* 0x0000002710097211 */ /* 0x000fe200030f0eff */
[----:B------:R-:W-:Y:S01]  /*15cb0*/  IMAD R16, R37, 0x4, R16 ;  /* 0x0000000425107824 */ /* 0x000fe200078e0210 */
[----:B-1----:R-:W-:Y:S02]  /*15cc0*/  PRMT R19, R10, 0x7773, RZ ;  /* 0x000077730a137816 */ /* 0x002fe400000000ff */
[----:B0-----:R-:W-:Y:S02]  /*15cd0*/  PRMT R17, R11, 0x7773, RZ ;  /* 0x000077730b117816 */ /* 0x001fe400000000ff */
[----:B--2---:R-:W-:Y:S01]  /*15ce0*/  ISETP.LT.AND P4, PT, R153, UR4, !P0 ;  /* 0x0000000499007c0c */ /* 0x004fe2000c781270 */
[----:B------:R-:W-:Y:S01]  /*15cf0*/  ULDC UR4, c[0x0][0x22c] ;  /* 0x00008b0000047ab9 */ /* 0x000fe20000000800 */
[----:B------:R-:W2:Y:S01]  /*15d00*/  LDL.LU R153, [R1+0x464] ;  /* 0x0004640001997983 */ /* 0x000ea20000300800 */
[----:B---3--:R-:W-:Y:S01]  /*15d10*/  ISETP.LT.AND P2, PT, R152, UR4, !P0 ;  /* 0x0000000498007c0c */ /* 0x008fe2000c741270 */
[----:B------:R-:W-:-:S02]  /*15d20*/  ULDC UR4, c[0x0][0x22c] ;  /* 0x00008b0000047ab9 */ /* 0x000fc40000000800 */
[----:B------:R-:W3:Y:S04]  /*15d30*/  LDL.LU R152, [R1+0x460] ;  /* 0x0004600001987983 */ /* 0x000ee80000300800 */
[----:B------:R-:W3:Y:S01]  /*15d40*/  LDL.LU R23, [R1+0x45c] ;  /* 0x00045c0001177983 */ /* 0x000ee20000300800 */
[C---:B----4-:R-:W-:Y:S01]  /*15d50*/  IMAD R0, R22.reuse, R37, RZ ;  /* 0x0000002516007224 */ /* 0x050fe200078e02ff */
[----:B------:R-:W-:Y:S02]  /*15d60*/  ISETP.LT.AND P5, PT, R22, UR4, !P0 ;  /* 0x0000000416007c0c */ /* 0x000fe4000c7a1270 */
[----:B------:R-:W-:Y:S01]  /*15d70*/  ISETP.LT.AND P1, PT, R20, UR5, !P0 ;  /* 0x0000000514007c0c */ /* 0x000fe2000c721270 */
[----:B------:R-:W4:Y:S01]  /*15d80*/  LDL.LU R22, [R1+0x458] ;  /* 0x0004580001167983 */ /* 0x000f220000300800 */
[-C--:B------:R-:W-:Y:S01]  /*15d90*/  IADD3 R2, P6, R0, R38.reuse, RZ ;  /* 0x0000002600027210 */ /* 0x080fe20007fde0ff */
[----:B------:R-:W-:Y:S01]  /*15da0*/  ULDC UR4, c[0x0][0x22c] ;  /* 0x00008b0000047ab9 */ /* 0x000fe20000000800 */
[----:B------:R-:W-:Y:S01]  /*15db0*/  PRMT R21, R4, 0x7770, RZ ;  /* 0x0000777004157816 */ /* 0x000fe200000000ff */
[----:B------:R-:W4:Y:S01]  /*15dc0*/  LDL.LU R20, [R1+0x454] ;  /* 0x0004540001147983 */ /* 0x000f220000300800 */
[----:B------:R-:W-:Y:S01]  /*15dd0*/  LEA.HI.X.SX32 R3, R0, R39, 0x1, P6 ;  /* 0x0000002700037211 */ /* 0x000fe200030f0eff */
[----:B------:R-:W-:Y:S01]  /*15de0*/  ULDC UR5, c[0x0][0x22c] ;  /* 0x00008b0000057ab9 */ /* 0x000fe20000000800 */
[----:B------:R-:W-:Y:S01]  /*15df0*/  IADD3 R10, P6, R16, R38, RZ ;  /* 0x00000026100a7210 */ /* 0x000fe20007fde0ff */
[----:B------:R-:W4:Y:S01]  /*15e00*/  LDL.LU R18, [R1+0x450] ;  /* 0x0004500001127983 */ /* 0x000f220000300800 */
[----:B------:R-:W-:-:S02]  /*15e10*/  IMAD R0, R37, 0x2, R16 ;  /* 0x0000000225007824 */ /* 0x000fc400078e0210 */
[----:B------:R-:W-:Y:S02]  /*15e20*/  LEA.HI.X.SX32 R11, R16, R39, 0x1, P6 ;  /* 0x00000027100b7211 */ /* 0x000fe400030f0eff */
[----:B------:R-:W4:Y:S01]  /*15e30*/  LDL.LU R16, [R1+0x2ec] ;  /* 0x0002ec0001107983 */ /* 0x000f220000300800 */
[----:B------:R-:W-:-:S03]  /*15e40*/  IMAD R14, R37, 0x2, R0 ;  /* 0x00000002250e7824 */ /* 0x000fc600078e0200 */
[----:B------:R0:W-:Y:S01]  /*15e50*/  @P3 STG.E.U8 desc[UR14][R8.64], R19 ;  /* 0x0000001308003986 */ /* 0x0001e2000c10110e */
[----:B------:R-:W-:-:S03]  /*15e60*/  PRMT R15, R5, 0x7770, RZ ;  /* 0x00007770050f7816 */ /* 0x000fc600000000ff */
[----:B------:R1:W-:Y:S01]  /*15e70*/  @P5 STG.E.U8 desc[UR14][R2.64], R17 ;  /* 0x0000001102005986 */ /* 0x0003e2000c10110e */
[----:B0-----:R-:W-:-:S04]  /*15e80*/  IADD3 R8, P6, R0, R38, RZ ;  /* 0x0000002600087210 */ /* 0x001fc80007fde0ff */
[-C--:B------:R-:W-:Y:S01]  /*15e90*/  LEA.HI.X.SX32 R9, R0, R39.reuse, 0x1, P6 ;  /* 0x0000002700097211 */ /* 0x080fe200030f0eff */
[C---:B------:R-:W-:Y:S01]  /*15ea0*/  IMAD R0, R37.reuse, 0x2, R14 ;  /* 0x0000000225007824 */ /* 0x040fe200078e020e */
[CC--:B------:R-:W-:Y:S01]  /*15eb0*/  IADD3 R12, P6, R14.reuse, R38.reuse, RZ ;  /* 0x000000260e0c7210 */ /* 0x0c0fe20007fde0ff */
[----:B------:R0:W-:Y:S03]  /*15ec0*/  @P4 STG.E.U8 desc[UR14][R10.64], R21 ;  /* 0x000000150a004986 */ /* 0x0001e6000c10110e */
[----:B------:R-:W-:Y:S02]  /*15ed0*/  LEA.HI.X.SX32 R13, R14, R39, 0x1, P6 ;  /* 0x000000270e0d7211 */ /* 0x000fe400030f0eff */
[----:B-1----:R-:W-:Y:S01]  /*15ee0*/  IADD3 R2, P6, R0, R38, RZ ;  /* 0x0000002600027210 */ /* 0x002fe20007fde0ff */
[----:B------:R1:W-:Y:S01]  /*15ef0*/  @P2 STG.E.U8 desc[UR14][R8.64], R15 ;  /* 0x0000000f08002986 */ /* 0x0003e2000c10110e */
[----:B0-----:R-:W-:Y:S01]  /*15f00*/  PRMT R11, R6, 0x7770, RZ ;  /* 0x00007770060b7816 */ /* 0x001fe200000000ff */
[----:B------:R-:W-:-:S02]  /*15f10*/  IMAD R10, R37, 0x2, R0 ;  /* 0x00000002250a7824 */ /* 0x000fc400078e0200 */
[----:B------:R-:W4:Y:S01]  /*15f20*/  LDL.LU R21, [R1+0x44c] ;  /* 0x00044c0001157983 */ /* 0x000f220000300800 */
[-C--:B------:R-:W-:Y:S01]  /*15f30*/  LEA.HI.X.SX32 R3, R0, R39.reuse, 0x1, P6 ;  /* 0x0000002700037211 */ /* 0x080fe200030f0eff */
[----:B------:R-:W-:Y:S02]  /*15f40*/  IMAD R0, R37, 0x2, R10 ;  /* 0x0000000225007824 */ /* 0x000fe400078e020a */
[----:B------:R0:W-:Y:S01]  /*15f50*/  @P1 STG.E.U8 desc[UR14][R12.64], R11 ;  /* 0x0000000b0c001986 */ /* 0x0001e2000c10110e */
[----:B-1----:R-:W-:Y:S02]  /*15f60*/  IADD3 R8, P6, R10, R38, RZ ;  /* 0x000000260a087210 */ /* 0x002fe40007fde0ff */
[----:B------:R-:W-:Y:S02]  /*15f70*/  PRMT R15, R7, 0x7770, RZ ;  /* 0x00007770070f7816 */ /* 0x000fe400000000ff */
[----:B------:R-:W-:Y:S02]  /*15f80*/  PRMT R19, R4, 0x7771, RZ ;  /* 0x0000777104137816 */ /* 0x000fe400000000ff */
[----:B------:R-:W-:-:S02]  /*15f90*/  LEA.HI.X.SX32 R9, R10, R39, 0x1, P6 ;  /* 0x000000270a097211 */ /* 0x000fc400030f0eff */
[----:B------:R-:W-:Y:S01]  /*15fa0*/  IADD3 R10, P6, R0, R38, RZ ;  /* 0x00000026000a7210 */ /* 0x000fe20007fde0ff */
[----:B------:R-:W-:-:S03]  /*15fb0*/  IMAD R14, R37, 0x2, R0 ;  /* 0x00000002250e7824 */ /* 0x000fc600078e0200 */
[----:B0-----:R-:W-:Y:S02]  /*15fc0*/  LEA.HI.X.SX32 R11, R0, R39, 0x1, P6 ;  /* 0x00000027000b7211 */ /* 0x001fe400030f0eff */
[----:B--2---:R-:W-:Y:S01]  /*15fd0*/  ISETP.LT.AND P3, PT, R153, UR4, !P0 ;  /* 0x0000000499007c0c */ /* 0x004fe2000c761270 */
[----:B------:R-:W-:-:S12]  /*15fe0*/  ULDC UR4, c[0x0][0x22c] ;  /* 0x00008b0000047ab9 */ /* 0x000fd80000000800 */
[----:B------:R0:W-:Y:S01]  /*15ff0*/  @P3 STG.E.U8 desc[UR14][R2.64], R15 ;  /* 0x0000000f02003986 */ /* 0x0001e2000c10110e */
[----:B---3--:R-:W-:Y:S01]  /*16000*/  ISETP.LT.AND P5, PT, R152, UR4, !P0 ;  /* 0x0000000498007c0c */ /* 0x008fe2000c7a1270 */
[----:B------:R-:W-:Y:S02]  /*16010*/  ULDC UR4, c[0x0][0x22c] ;  /* 0x00008b0000047ab9 */ /* 0x000fe40000000800 */
[----:B------:R-:W-:Y:S01]  /*16020*/  ISETP.LT.AND P4, PT, R23, UR4, !P0 ;  /* 0x0000000417007c0c */ /* 0x000fe2000c781270 */
[----:B------:R-:W-:Y:S01]  /*16030*/  ULDC UR4, c[0x0][0x22c] ;  /* 0x00008b0000047ab9 */ /* 0x000fe20000000800 */
[----:B----4-:R-:W-:Y:S01]  /*16040*/  IMAD R0, R16, R37, RZ ;  /* 0x0000002510007224 */ /* 0x010fe200078e02ff */
[----:B------:R-:W-:Y:S01]  /*16050*/  ISETP.LT.AND P2, PT, R22, UR4, !P0 ;  /* 0x0000000416007c0c */ /* 0x000fe2000c741270 */
[----:B------:R-:W-:-:S06]  /*16060*/  ULDC UR4, c[0x0][0x22c] ;  /* 0x00008b0000047ab9 */ /* 0x000fcc0000000800 */
[----:B------:R1:W-:Y:S01]  /*16070*/  @P5 STG.E.U8 desc[UR14][R8.64], R19 ;  /* 0x0000001308005986 */ /* 0x0003e2000c10110e */
[----:B------:R-:W-:Y:S01]  /*16080*/  ISETP.LT.AND P1, PT, R20, UR4, !P0 ;  /* 0x0000000414007c0c */ /* 0x000fe2000c721270 */
[----:B------:R-:W-:Y:S01]  /*16090*/  ULDC UR4, c[0x0][0x22c] ;  /* 0x00008b0000047ab9 */ /* 0x000fe20000000800 */
[-C--:B------:R-:W-:Y:S01]  /*160a0*/  IADD3 R12, P6, R14, R38.reuse, RZ ;  /* 0x000000260e0c7210 */ /* 0x080fe20007fde0ff */
[----:B------:R-:W2:Y:S01]  /*160b0*/  LDL.LU R20, [R1+0x448] ;  /* 0x0004480001147983 */ /* 0x000ea20000300800 */
[----:B------:R-:W-:Y:S01]  /*160c0*/  ISETP.LT.AND P3, PT, R18, UR4, !P0 ;  /* 0x0000000412007c0c */ /* 0x000fe2000c761270 */
[----:B------:R-:W-:Y:S01]  /*160d0*/  ULDC UR4, c[0x0][0x22c] ;  /* 0x00008b0000047ab9 */ /* 0x000fe20000000800 */
[----:B------:R-:W-:Y:S01]  /*160e0*/  PRMT R17, R5, 0x7771, RZ ;  /* 0x0000777105117816 */ /* 0x000fe200000000ff */
[----:B------:R-:W3:Y:S01]  /*160f0*/  LDL.LU R22, [R1+0x444] ;  /* 0x0004440001167983 */ /* 0x000ee20000300800 */
[----:B------:R-:W-:Y:S01]  /*16100*/  ISETP.LT.AND P5, PT, R16, UR4, !P0 ;  /* 0x0000000410007c0c */ /* 0x000fe2000c7a1270 */
[----:B------:R-:W-:Y:S01]  /*16110*/  ULDC UR4, c[0x0][0x22c] ;  /* 0x00008b0000047ab9 */ /* 0x000fe20000000800 */
[----:B0-----:R-:W-:Y:S01]  /*16120*/  PRMT R15, R6, 0x7771, RZ ;  /* 0x00007771060f7816 */ /* 0x001fe200000000ff */
[----:B------:R-:W4:Y:S01]  /*16130*/  LDL.LU R18, [R1+0x440] ;  /* 0x0004400001127983 */ /* 0x000f220000300800 */
[----:B------:R-:W0:Y:S03]  /*16140*/  LDC R23, c[0x0][0x248] ;  /* 0x00009200ff177b82 */ /* 0x000e260000000800 */
[----:B------:R-:W4:Y:S01]  /*16150*/  LDL.LU R16, [R1+0x43c] ;  /* 0x00043c0001107983 */ /* 0x000f220000300800 */
[-C--:B------:R-:W-:Y:S01]  /*16160*/  LEA.HI.X.SX32 R13, R14, R39.reuse, 0x1, P6 ;  /* 0x000000270e0d7211 */ /* 0x080fe200030f0eff */
[C---:B------:R-:W-:Y:S01]  /*16170*/  IMAD R14, R37.reuse, 0x4, R14 ;  /* 0x00000004250e7824 */ /* 0x040fe200078e020e */
[CC--:B------:R-:W-:Y:S01]  /*16180*/  IADD3 R2, P6, R0.reuse, R38.reuse, RZ ;  /* 0x0000002600027210 */ /* 0x0c0fe20007fde0ff */
[----:B------:R1:W-:Y:S03]  /*16190*/  @P4 STG.E.U8 desc[UR14][R10.64], R17 ;  /* 0x000000110a004986 */ /* 0x0003e6000c10110e */
[----:B------:R-:W-:Y:S01]  /*161a0*/  LEA.HI.X.SX32 R3, R0, R39, 0x1, P6 ;  /* 0x0000002700037211 */ /* 0x000fe200030f0eff */
[----:B------:R-:W-:Y:S01]  /*161b0*/  IMAD R0, R37, 0x2, R14 ;  /* 0x0000000225007824 */ /* 0x000fe200078e020e */
[----:B-1----:R-:W-:-:S02]  /*161c0*/  IADD3 R8, P6, R14, R38, RZ ;  /* 0x000000260e087210 */ /* 0x002fc40007fde0ff */
[----:B------:R-:W-:Y:S01]  /*161d0*/  PRMT R19, R7, 0x7771, RZ ;  /* 0x0000777107137816 */ /* 0x000fe200000000ff */
[----:B------:R1:W-:Y:S01]  /*161e0*/  @P2 STG.E.U8 desc[UR14][R12.64], R15 ;  /* 0x0000000f0c002986 */ /* 0x0003e2000c10110e */
[-C--:B------:R-:W-:Y:S02]  /*161f0*/  LEA.HI.X.SX32 R9, R14, R39.reuse, 0x1, P6 ;  /* 0x000000270e097211 */ /* 0x080fe400030f0eff */
[----:B------:R-:W-:Y:S02]  /*16200*/  IADD3 R10, P6, R0, R38, RZ ;  /* 0x00000026000a7210 */ /* 0x000fe40007fde0ff */
[----:B------:R-:W-:Y:S02]  /*16210*/  ISETP.LT.AND P4, PT, R21, UR5, !P0 ;  /* 0x0000000515007c0c */ /* 0x000fe4000c781270 */
[----:B------:R-:W-:Y:S01]  /*16220*/  PRMT R17, R4, 0x7772, RZ ;  /* 0x0000777204117816 */ /* 0x000fe200000000ff */
[----:B------:R-:W4:Y:S01]  /*16230*/  LDL.LU R21, [R1+0x438] ;  /* 0x0004380001157983 */ /* 0x000f220000300800 */
[----:B------:R-:W-:-:S02]  /*16240*/  LEA.HI.X.SX32 R11, R0, R39, 0x1, P6 ;  /* 0x00000027000b7211 */ /* 0x000fc400030f0eff */
[----:B-1----:R-:W-:Y:S01]  /*16250*/  PRMT R15, R5, 0x7772, RZ ;  /* 0x00007772050f7816 */ /* 0x002fe200000000ff */
[----:B------:R-:W-:Y:S01]  /*16260*/  @P5 STG.E.U8 desc[UR14][R2.64], R19 ;  /* 0x0000001302005986 */ /* 0x000fe2000c10110e */
[----:B--2---:R-:W-:Y:S01]  /*16270*/  ISETP.LT.AND P2, PT, R20, UR4, !P0 ;  /* 0x0000000414007c0c */ /* 0x004fe2000c741270 */
[----:B------:R-:W-:Y:S02]  /*16280*/  ULDC UR4, c[0x0][0x22c] ;  /* 0x00008b0000047ab9 */ /* 0x000fe40000000800 */
[----:B------:R-:W2:Y:S01]  /*16290*/  LDL.LU R20, [R1+0x434] ;  /* 0x0004340001147983 */ /* 0x000ea20000300800 */
[C---:B------:R-:W-:Y:S01]  /*162a0*/  IMAD R14, R37.reuse, 0x2, R0 ;  /* 0x00000002250e7824 */ /* 0x040fe200078e0200 */
[----:B---3--:R-:W-:Y:S01]  /*162b0*/  ISETP.LT.AND P5, PT, R22, UR4, !P0 ;  /* 0x0000000416007c0c */ /* 0x008fe2000c7a1270 */
[----:B------:R-:W-:Y:S01]  /*162c0*/  ULDC UR4, c[0x0][0x22c] ;  /* 0x00008b0000047ab9 */ /* 0x000fe20000000800 */
[----:B------:R1:W-:Y:S01]  /*162d0*/  @P1 STG.E.U8 desc[UR14][R8.64], R17 ;  /* 0x0000001108001986 */ /* 0x0003e2000c10110e */
[----:B------:R-:W-:Y:S01]  /*162e0*/  ULDC UR5, c[0x0][0x22c] ;  /* 0x00008b0000057ab9 */ /* 0x000fe20000000800 */
[----:B----4-:R-:W-:Y:S01]  /*162f0*/  ISETP.LT.AND P1, PT, R18, UR4, !P0 ;  /* 0x0000000412007c0c */ /* 0x010fe2000c721270 */
[----:B------:R-:W-:Y:S01]  /*16300*/  ULDC UR4, c[0x0][0x22c] ;  /* 0x00008b0000047ab9 */ /* 0x000fe20000000800 */
[----:B------:R-:W3:Y:S04]  /*16310*/  LDL.LU R18, [R1+0x2e8] ;  /* 0x0002e80001127983 */ /* 0x000ee80000300800 */
[----:B------:R4:W-:Y:S01]  /*16320*/  @P3 STG.E.U8 desc[UR14][R10.64], R15 ;  /* 0x0000000f0a003986 */ /* 0x0009e2000c10110e */
[----:B------:R-:W-:Y:S01]  /*16330*/  ISETP.LT.AND P3, PT, R16, UR4, !P0 ;  /* 0x0000000410007c0c */ /* 0x000fe2000c761270 */
[C---:B------:R-:W-:Y:S01]  /*16340*/  IMAD R0, R37.reuse, 0x2, R14 ;  /* 0x0000000225007824 */ /* 0x040fe200078e020e */
[-C--:B------:R-:W-:Y:S01]  /*16350*/  IADD3 R12, P6, R14, R38.reuse, RZ ;  /* 0x000000260e0c7210 */ /* 0x080fe20007fde0ff */
[----:B------:R-:W3:Y:S01]  /*16360*/  LDL.LU R16, [R1+0x430] ;  /* 0x0004300001107983 */ /* 0x000ee20000300800 */
[----:B-1----:R-:W-:Y:S01]  /*16370*/  PRMT R17, R6, 0x7772, RZ ;  /* 0x0000777206117816 */ /* 0x002fe200000000ff */
[----:B------:R-:W-:Y:S01]  /*16380*/  ULDC UR4, c[0x0][0x22c] ;  /* 0x00008b0000047ab9 */ /* 0x000fe20000000800 */
[----:B------:R-:W-:Y:S01]  /*16390*/  LEA.HI.X.SX32 R13, R14, R39, 0x1, P6 ;  /* 0x000000270e0d7211 */ /* 0x000fe200030f0eff */
[----:B------:R-:W-:Y:S01]  /*163a0*/  IMAD R14, R37, 0x2, R0 ;  /* 0x00000002250e7824 */ /* 0x000fe200078e0200 */
[----:B------:R-:W-:-:S04]  /*163b0*/  IADD3 R2, P6, R0, R38, RZ ;  /* 0x0000002600027210 */ /* 0x000fc80007fde0ff */
[-C--:B------:R-:W-:Y:S02]  /*163c0*/  LEA.HI.X.SX32 R3, R0, R39.reuse, 0x1, P6 ;  /* 0x0000002700037211 */ /* 0x080fe400030f0eff */
[CC--:B------:R-:W-:Y:S01]  /*163d0*/  IADD3 R8, P6, R14.reuse, R38.reuse, RZ ;  /* 0x000000260e087210 */ /* 0x0c0fe20007fde0ff */
[----:B------:R1:W-:Y:S01]  /*163e0*/  @P4 STG.E.U8 desc[UR14][R12.64], R17 ;  /* 0x000000110c004986 */ /* 0x0003e2000c10110e */
[----:B----4-:R-:W-:Y:S02]  /*163f0*/  PRMT R15, R7, 0x7772, RZ ;  /* 0x00007772070f7816 */ /* 0x010fe400000000ff */
[----:B------:R-:W-:Y:S01]  /*16400*/  LEA.HI.X.SX32 R9, R14, R39, 0x1, P6 ;  /* 0x000000270e097211 */ /* 0x000fe200030f0eff */
[----:B------:R-:W-:Y:S01]  /*16410*/  IMAD R14, R37, 0x2, R14 ;  /* 0x00000002250e7824 */ /* 0x000fe200078e020e */
[----:B------:R-:W-:Y:S01]  /*16420*/  ISETP.LT.AND P4, PT, R21, UR4, !P0 ;  /* 0x0000000415007c0c */ /* 0x000fe2000c781270 */
[----:B------:R-:W-:Y:S01]  /*16430*/  ULDC UR4, c[0x0][0x22c] ;  /* 0x00008b0000047ab9 */ /* 0x000fe20000000800 */
[----:B-1----:R-:W4:Y:S02]  /*16440*/  LDL.LU R13, [R1+0x42c] ;  /* 0x00042c00010d7983 */ /* 0x002f240000300800 */
[----:B------:R-:W-:-:S02]  /*16450*/  IADD3 R10, P6, R14, R38, RZ ;  /* 0x000000260e0a7210 */ /* 0x000fc40007fde0ff */
[----:B------:R-:W-:Y:S01]  /*16460*/  PRMT R19, R4, 0x7773, RZ ;  /* 0x0000777304137816 */ /* 0x000fe200000000ff */
[----:B------:R1:W-:Y:S01]  /*16470*/  @P2 STG.E.U8 desc[UR14][R2.64], R15 ;  /* 0x0000000f02002986 */ /* 0x0003e2000c10110e */
[----:B------:R-:W-:Y:S02]  /*16480*/  LEA.HI.X.SX32 R11, R14, R39, 0x1, P6 ;  /* 0x000000270e0b7211 */ /* 0x000fe400030f0eff */
[----:B------:R-:W-:Y:S01]  /*16490*/  PRMT R17, R5, 0x7773, RZ ;  /* 0x0000777305117816 */ /* 0x000fe200000000ff */
[----:B------:R0:W-:Y:S01]  /*164a0*/  @P5 STG.E.U8 desc[UR14][R8.64], R19 ;  /* 0x0000001308005986 */ /* 0x0001e2000c10110e */
[----:B------:R-:W-:Y:S01]  /*164b0*/  IMAD R0, R37, 0x2, R14 ;  /* 0x0000000225007824 */ /* 0x000fe200078e020e */
[----:B------:R-:W4:Y:S02]  /*164c0*/  LDC R21, c[0x0][0x248] ;  /* 0x00009200ff157b82 */ /* 0x000f240000000800 */
[----:B------:R0:W-:Y:S01]  /*164d0*/  @P1 STG.E.U8 desc[UR14][R10.64], R17 ;  /* 0x000000110a001986 */ /* 0x0001e2000c10110e */
[----:B--2---:R-:W-:Y:S01]  /*164e0*/  ISETP.LT.AND P2, PT, R20, UR4, !P0 ;  /* 0x0000000414007c0c */ /* 0x004fe2000c741270 */
[----:B------:R-:W-:-:S02]  /*164f0*/  ULDC UR4, c[0x0][0x22c] ;  /* 0x00008b0000047ab9 */ /* 0x000fc40000000800 */
[----:B------:R-:W2:Y:S04]  /*16500*/  LDL.LU R20, [R1+0x428] ;  /* 0x0004280001147983 */ /* 0x000ea80000300800 */
[----:B------:R-:W2:Y:S01]  /*16510*/  LDL.LU R12, [R1+0x424] ;  /* 0x00042400010c7983 */ /* 0x000ea20000300800 */
[C---:B---3--:R-:W-:Y:S01]  /*16520*/  ISETP.LT.AND P5, PT, R18.reuse, UR4, !P0 ;  /* 0x0000000412007c0c */ /* 0x048fe2000c7a1270 */
[----:B-1----:R-:W-:Y:S01]  /*16530*/  IMAD R3, R18, R37, RZ ;  /* 0x0000002512037224 */ /* 0x002fe200078e02ff */
[----:B------:R-:W-:Y:S01]  /*16540*/  IADD3 R4, P6, R0, R38, RZ ;  /* 0x0000002600047210 */ /* 0x000fe20007fde0ff */
[----:B------:R-:W3:Y:S01]  /*16550*/  LDL.LU R18, [R1+0x420] ;  /* 0x0004200001127983 */ /* 0x000ee20000300800 */
[----:B------:R-:W-:Y:S01]  /*16560*/  PRMT R15, R6, 0x7773, RZ ;  /* 0x00007773060f7816 */ /* 0x000fe200000000ff */
[----:B------:R-:W-:Y:S01]  /*16570*/  ULDC UR4, c[0x0][0x22c] ;  /* 0x00008b0000047ab9 */ /* 0x000fe20000000800 */
[----:B------:R-:W-:Y:S01]  /*16580*/  ISETP.LT.AND P1, PT, R16, UR5, !P0 ;  /* 0x0000000510007c0c */ /* 0x000fe2000c721270 */
[----:B------:R-:W-:Y:S01]  /*16590*/  ULDC UR5, c[0x0][0x22c] ;  /* 0x00008b0000057ab9 */ /* 0x000fe20000000800 */
[----:B------:R-:W3:Y:S01]  /*165a0*/  LDL.LU R16, [R1+0x41c] ;  /* 0x00041c0001107983 */ /* 0x000ee20000300800 */
[----:B------:R-:W-:-:S03]  /*165b0*/  LEA.HI.X.SX32 R5, R0, R39, 0x1, P6 ;  /* 0x0000002700057211 */ /* 0x000fc600030f0eff */
[----:B------:R-:W3:Y:S01]  /*165c0*/  LDL.LU R14, [R1+0x418] ;  /* 0x00041800010e7983 */ /* 0x000ee20000300800 */
[----:B------:R-:W-:Y:S01]  /*165d0*/  IADD3 R2, P6, R3, R38, RZ ;  /* 0x0000002603027210 */ /* 0x000fe20007fde0ff */
[----:B------:R-:W-:-:S03]  /*165e0*/  IMAD R0, R37, 0x4, R0 ;  /* 0x0000000425007824 */ /* 0x000fc600078e0200 */
[-C--:B------:R-:W-:Y:S01]  /*165f0*/  LEA.HI.X.SX32 R3, R3, R39.reuse, 0x1, P6 ;  /* 0x0000002703037211 */ /* 0x080fe200030f0eff */
[----:B0-----:R-:W-:Y:S01]  /*16600*/  IMAD R8, R37, 0x2, R0 ;  /* 0x0000000225087824 */ /* 0x001fe200078e0200 */
[-C--:B------:R-:W-:Y:S01]  /*16610*/  IADD3 R6, P6, R0, R38.reuse, RZ ;  /* 0x0000002600067210 */ /* 0x080fe20007fde0ff */
[----:B------:R0:W-:Y:S01]  /*16620*/  @P3 STG.E.U8 desc[UR14][R4.64], R15 ;  /* 0x0000000f04003986 */ /* 0x0001e2000c10110e */
[----:B------:R-:W-:Y:S02]  /*16630*/  PRMT R17, R28, 0x7770, RZ ;  /* 0x000077701c117816 */ /* 0x000fe400000000ff */
[----:B----4-:R-:W-:Y:S01]  /*16640*/  ISETP.LT.AND P3, PT, R13, UR4, !P0 ;  /* 0x000000040d007c0c */ /* 0x010fe2000c761270 */
[----:B------:R-:W-:Y:S01]  /*16650*/  ULDC UR4, c[0x0][0x22c] ;  /* 0x00008b0000047ab9 */ /* 0x000fe20000000800 */
[----:B------:R-:W-:Y:S02]  /*16660*/  PRMT R13, R7, 0x7773, RZ ;  /* 0x00007773070d7816 */ /* 0x000fe400000000ff */
[----:B------:R-:W-:Y:S01]  /*16670*/  LEA.HI.X.SX32 R7, R0, R39, 0x1, P6 ;  /* 0x0000002700077211 */ /* 0x000fe200030f0eff */
[----:B------:R-:W-:Y:S01]  /*16680*/  IMAD R0, R37, 0x2, R8 ;  /* 0x0000000225007824 */ /* 0x000fe200078e0208 */
[----:B0-----:R-:W-:Y:S01]  /*16690*/  IADD3 R4, P6, R8, R38, RZ ;  /* 0x0000002608047210 */ /* 0x001fe20007fde0ff */
[----:B------:R-:W-:Y:S01]  /*166a0*/  @P5 STG.E.U8 desc[UR14][R2.64], R13 ;  /* 0x0000000d02005986 */ /* 0x000fe2000c10110e */
[----:B------:R-:W-:-:S02]  /*166b0*/  PRMT R11, R29, 0x7770, RZ ;  /* 0x000077701d0b7816 */ /* 0x000fc400000000ff */
[-C--:B------:R-:W-:Y:S02]  /*166c0*/  LEA.HI.X.SX32 R5, R8, R39.reuse, 0x1, P6 ;  /* 0x0000002708057211 */ /* 0x080fe400030f0eff */
[C---:B------:R-:W-:Y:S01]  /*166d0*/  IADD3 R8, P6, R0.reuse, R38, RZ ;  /* 0x0000002600087210 */ /* 0x040fe20007fde0ff */
[----:B------:R0:W-:Y:S03]  /*166e0*/  @P4 STG.E.U8 desc[UR14][R6.64], R17 ;  /* 0x0000001106004986 */ /* 0x0001e6000c10110e */
[----:B------:R-:W-:Y:S01]  /*166f0*/  LEA.HI.X.SX32 R9, R0, R39, 0x1, P6 ;  /* 0x0000002700097211 */ /* 0x000fe200030f0eff */
[----:B------:R1:W-:Y:S01]  /*16700*/  @P2 STG.E.U8 desc[UR14][R4.64], R11 ;  /* 0x0000000b04002986 */ /* 0x0003e2000c10110e */
[----:B0-----:R-:W-:-:S05]  /*16710*/  PRMT R7, R30, 0x7770, RZ ;  /* 0x000077701e077816 */ /* 0x001fca00000000ff */
[----:B------:R0:W-:Y:S01]  /*16720*/  @P1 STG.E.U8 desc[UR14][R8.64], R7 ;  /* 0x0000000708001986 */ /* 0x0001e2000c10110e */
[----:B--2---:R-:W-:Y:S01]  /*16730*/  ISETP.LT.AND P5, PT, R20, UR4, !P0 ;  /* 0x0000000414007c0c */ /* 0x004fe2000c7a1270 */
[----:B------:R-:W-:Y:S02]  /*16740*/  ULDC UR4, c[0x0][0x22c] ;  /* 0x00008b0000047ab9 */ /* 0x000fe40000000800 */
[----:B------:R-:W-:Y:S01]  /*16750*/  ISETP.LT.AND P4, PT, R12, UR4, !P0 ;  /* 0x000000040c007c0c */ /* 0x000fe2000c781270 */
[----:B------:R-:W-:Y:S01]  /*16760*/  ULDC UR4, c[0x0][0x22c] ;  /* 0x00008b0000047ab9 */ /* 0x000fe20000000800 */
[----:B------:R-:W2:Y:S01]  /*16770*/  LDL.LU R12, [R1+0x2e4] ;  /* 0x0002e400010c7983 */ /* 0x000ea20000300800 */
[----:B---3--:R-:W-:-:S03]  /*16780*/  ISETP.LT.AND P2, PT, R18, UR4, !P0 ;  /* 0x0000000412007c0c */ /* 0x008fc6000c741270 */
[----:B------:R-:W3:Y:S01]  /*16790*/  LDL.LU R17, [R1+0x414] ;  /* 0x0004140001117983 */ /* 0x000ee20000300800 */
[----:B------:R-:W-:Y:S02]  /*167a0*/  ULDC UR4, c[0x0][0x22c] ;  /* 0x00008b0000047ab9 */ /* 0x000fe40000000800 */
[----:B------:R-:W-:Y:S01]  /*167b0*/  ISETP.LT.AND P1, PT, R16, UR4, !P0 ;  /* 0x0000000410007c0c */ /* 0x000fe2000c721270 */
[----:B------:R-:W-:Y:S01]  /*167c0*/  IMAD R10, R37, 0x2, R0 ;  /* 0x00000002250a7824 */ /* 0x000fe200078e0200 */
[----:B------:R-:W4:Y:S01]  /*167d0*/  LDL.LU R16, [R1+0x410] ;  /* 0x0004100001107983 */ /* 0x000f220000300800 */
[----:B-1----:R-:W-:Y:S01]  /*167e0*/  PRMT R11, R31, 0x7770, RZ ;  /* 0x000077701f0b7816 */ /* 0x002fe200000000ff */
[----:B------:R-:W-:Y:S02]  /*167f0*/  ULDC UR4, c[0x0][0x22c] ;  /* 0x00008b0000047ab9 */ /* 0x000fe40000000800 */
[C---:B------:R-:W-:Y:S01]  /*16800*/  IADD3 R2, P6, R10.reuse, R38, RZ ;  /* 0x000000260a027210 */ /* 0x040fe20007fde0ff */
[----:B------:R-:W4:Y:S03]  /*16810*/  LDL.LU R18, [R1+0x40c] ;  /* 0x00040c0001127983 */ /* 0x000f260000300800 */
[----:B------:R-:W-:Y:S01]  /*16820*/  LEA.HI.X.SX32 R3, R10, R39, 0x1, P6 ;  /* 0x000000270a037211 */ /* 0x000fe200030f0eff */
[----:B------:R-:W-:-:S04]  /*16830*/  IMAD R0, R37, 0x2, R10 ;  /* 0x0000000225007824 */ /* 0x000fc800078e020a */
[----:B------:R1:W-:Y:S01]  /*16840*/  @P3 STG.E.U8 desc[UR14][R2.64], R11 ;  /* 0x0000000b02003986 */ /* 0x0003e2000c10110e */
[----:B------:R-:W-:Y:S01]  /*16850*/  ISETP.LT.AND P3, PT, R14, UR4, !P0 ;  /* 0x000000040e007c0c */ /* 0x000fe2000c761270 */
[----:B------:R-:W-:Y:S02]  /*16860*/  ULDC UR4, c[0x0][0x22c] ;  /* 0x00008b0000047ab9 */ /* 0x000fe40000000800 */
[----:B------:R-:W4:Y:S01]  /*16870*/  LDL.LU R14, [R1+0x408] ;  /* 0x00040800010e7983 */ /* 0x000f220000300800 */
[----:B------:R-:W-:-:S04]  /*16880*/  IADD3 R4, P6, R0, R38, RZ ;  /* 0x0000002600047210 */ /* 0x000fc80007fde0ff */
[----:B------:R-:W-:Y:S01]  /*16890*/  LEA.HI.X.SX32 R5, R0, R39, 0x1, P6 ;  /* 0x0000002700057211 */ /* 0x000fe200030f0eff */
[----:B------:R-:W-:Y:S01]  /*168a0*/  IMAD R0, R37, 0x2, R0 ;  /* 0x0000000225007824 */ /* 0x000fe200078e0200 */
[----:B------:R-:W-:-:S03]  /*168b0*/  PRMT R15, R28, 0x7771, RZ ;  /* 0x000077711c0f7816 */ /* 0x000fc600000000ff */
[----:B------:R-:W-:Y:S01]  /*168c0*/  IMAD R10, R37, 0x2, R0 ;  /* 0x00000002250a7824 */ /* 0x000fe200078e0200 */
[CC--:B------:R-:W-:Y:S02]  /*168d0*/  IADD3 R6, P6, R0.reuse, R38.reuse, RZ ;  /* 0x0000002600067210 */ /* 0x0c0fe40007fde0ff */
[----:B------:R-:W-:Y:S02]  /*168e0*/  PRMT R13, R29, 0x7771, RZ ;  /* 0x000077711d0d7816 */ /* 0x000fe400000000ff */
[-C--:B0-----:R-:W-:Y:S02]  /*168f0*/  LEA.HI.X.SX32 R7, R0, R39.reuse, 0x1, P6 ;  /* 0x0000002700077211 */ /* 0x081fe400030f0eff */
[-C--:B------:R-:W-:Y:S01]  /*16900*/  IADD3 R8, P6, R10, R38.reuse, RZ ;  /* 0x000000260a087210 */ /* 0x080fe20007fde0ff */
[----:B------:R0:W-:Y:S01]  /*16910*/  @P5 STG.E.U8 desc[UR14][R4.64], R15 ;  /* 0x0000000f04005986 */ /* 0x0001e2000c10110e */
[----:B-1----:R-:W-:Y:S02]  /*16920*/  PRMT R11, R30, 0x7771, RZ ;  /* 0x000077711e0b7816 */ /* 0x002fe400000000ff */
[----:B------:R-:W-:Y:S01]  /*16930*/  LEA.HI.X.SX32 R9, R10, R39, 0x1, P6 ;  /* 0x000000270a097211 */ /* 0x000fe200030f0eff */
[----:B------:R1:W-:Y:S04]  /*16940*/  @P4 STG.E.U8 desc[UR14][R6.64], R13 ;  /* 0x0000000d06004986 */ /* 0x0003e8000c10110e */
[----:B------:R1:W-:Y:S01]  /*16950*/  @P2 STG.E.U8 desc[UR14][R8.64], R11 ;  /* 0x0000000b08002986 */ /* 0x0003e2000c10110e */
[C---:B--2---:R-:W-:Y:S01]  /*16960*/  ISETP.LT.AND P5, PT, R12.reuse, UR4, !P0 ;  /* 0x000000040c007c0c */ /* 0x044fe2000c7a1270 */
[----:B------:R-:W-:Y:S01]  /*16970*/  IMAD R0, R12, R37, RZ ;  /* 0x000000250c007224 */ /* 0x000fe200078e02ff */
[----:B------:R-:W-:Y:S01]  /*16980*/  ULDC UR4, c[0x0][0x22c] ;  /* 0x00008b0000047ab9 */ /* 0x000fe20000000800 */
[----:B------:R-:W2:Y:S01]  /*16990*/  LDL.LU R12, [R1+0x404] ;  /* 0x00040400010c7983 */ /* 0x000ea20000300800 */
[----:B---3--:R-:W-:Y:S01]  /*169a0*/  ISETP.LT.AND P4, PT, R17, UR5, !P0 ;  /* 0x0000000511007c0c */ /* 0x008fe2000c781270 */
[----:B------:R-:W-:Y:S01]  /*169b0*/  IMAD R10, R37, 0x4, R10 ;  /* 0x00000004250a7824 */ /* 0x000fe200078e020a */
[----:B------:R-:W-:Y:S01]  /*169c0*/  IADD3 R2, P6, R0, R38, RZ ;  /* 0x0000002600027210 */ /* 0x000fe20007fde0ff */
[----:B------:R-:W3:Y:S01]  /*169d0*/  LDL.LU R17, [R1+0x400] ;  /* 0x0004000001117983 */ /* 0x000ee20000300800 */
[----:B0-----:R-:W-:Y:S01]  /*169e0*/  PRMT R15, R31, 0x7771, RZ ;  /* 0x000077711f0f7816 */ /* 0x001fe200000000ff */
[----:B------:R-:W-:Y:S01]  /*169f0*/  ULDC UR5, c[0x0][0x22c] ;  /* 0x00008b0000057ab9 */ /* 0x000fe20000000800 */
[----:B----4-:R-:W-:Y:S01]  /*16a00*/  ISETP.LT.AND P2, PT, R16, UR4, !P0 ;  /* 0x0000000410007c0c */ /* 0x010fe2000c741270 */
[----:B------:R-:W-:Y:S01]  /*16a10*/  ULDC UR4, c[0x0][0x22c] ;  /* 0x00008b0000047ab9 */ /* 0x000fe20000000800 */
[----:B------:R-:W4:Y:S01]  /*16a20*/  LDL.LU R16, [R1+0x3fc] ;  /* 0x0003fc0001107983 */ /* 0x000f220000300800 */
[----:B------:R-:W-:-:S02]  /*16a30*/  LEA.HI.X.SX32 R3, R0, R39, 0x1, P6 ;  /* 0x0000002700037211 */ /* 0x000fc400030f0eff */
[----:B------:R-:W-:Y:S02]  /*16a40*/  IADD3 R4, P6, R10, R38, RZ ;  /* 0x000000260a047210 */ /* 0x000fe40007fde0ff */
[----:B-1----:R-:W-:Y:S02]  /*16a50*/  PRMT R13, R28, 0x7772, RZ ;  /* 0x000077721c0d7816 */ /* 0x002fe400000000ff */
[----:B------:R-:W-:Y:S01]  /*16a60*/  LEA.HI.X.SX32 R5, R10, R39, 0x1, P6 ;  /* 0x000000270a057211 */ /* 0x000fe200030f0eff */
[----:B------:R0:W-:Y:S01]  /*16a70*/  @P5 STG.E.U8 desc[UR14][R2.64], R15 ;  /* 0x0000000f02005986 */ /* 0x0001e2000c10110e */
[----:B------:R-:W-:Y:S01]  /*16a80*/  ISETP.LT.AND P5, PT, R18, UR4, !P0 ;  /* 0x0000000412007c0c */ /* 0x000fe2000c7a1270 */
[----:B------:R-:W-:Y:S02]  /*16a90*/  ULDC UR4, c[0x0][0x22c] ;  /* 0x00008b0000047ab9 */ /* 0x000fe40000000800 */
[----:B------:R-:W-:Y:S01]  /*16aa0*/  @P1 STG.E.U8 desc[UR14][R4.64], R13 ;  /* 0x0000000d04001986 */ /* 0x000fe2000c10110e */
[----:B------:R-:W-:Y:S01]  /*16ab0*/  ISETP.LT.AND P1, PT, R14, UR4, !P0 ;  /* 0x000000040e007c0c */ /* 0x000fe2000c721270 */
[----:B------:R-:W-:-:S02]  /*16ac0*/  IMAD R0, R37, 0x2, R10 ;  /* 0x0000000225007824 */ /* 0x000fc400078e020a */
[----:B------:R-:W4:Y:S01]  /*16ad0*/  LDL.LU R14, [R1+0x2e0] ;  /* 0x0002e000010e7983 */ /* 0x000f220000300800 */
[----:B------:R-:W-:Y:S01]  /*16ae0*/  PRMT R11, R29, 0x7772, RZ ;  /* 0x000077721d0b7816 */ /* 0x000fe200000000ff */
[----:B------:R-:W-:Y:S01]  /*16af0*/  ULDC UR4, c[0x0][0x22c] ;  /* 0x00008b0000047ab9 */ /* 0x000fe20000000800 */
[----:B------:R-:W-:Y:S01]  /*16b00*/  IMAD R10, R37, 0x2, R0 ;  /* 0x00000002250a7824 */ /* 0x000fe200078e0200 */
[----:B------:R-:W-:-:S04]  /*16b10*/  IADD3 R6, P6, R0, R38, RZ ;  /* 0x0000002600067210 */ /* 0x000fc80007fde0ff */
[-C--:B------:R-:W-:Y:S01]  /*16b20*/  LEA.HI.X.SX32 R7, R0, R39.reuse, 0x1, P6 ;  /* 0x0000002700077211 */ /* 0x080fe200030f0eff */
[----:B------:R-:W-:Y:S01]  /*16b30*/  IMAD R0, R37, 0x2, R10 ;  /* 0x0000000225007824 */ /* 0x000fe200078e020a */
[-C--:B------:R-:W-:Y:S02]  /*16b40*/  IADD3 R8, P6, R10, R38.reuse, RZ ;  /* 0x000000260a087210 */ /* 0x080fe40007fde0ff */
[----:B0-----:R-:W-:Y:S02]  /*16b50*/  PRMT R15, R30, 0x7772, RZ ;  /* 0x000077721e0f7816 */ /* 0x001fe400000000ff */
        /* <DEDUP_REMOVED lines=9> */
[----:B------:R-:W2:Y:S01]  /*16bf0*/  LDL.LU R12, [R1+0x3f8] ;  /* 0x0003f800010c7983 */ /* 0x000ea20000300800 */
[----:B---3--:R-:W-:Y:S01]  /*16c00*/  ISETP.LT.AND P4, PT, R17, UR4, !P0 ;  /* 0x0000000411007c0c */ /* 0x008fe2000c781270 */
[----:B------:R-:W-:Y:S02]  /*16c10*/  ULDC UR4, c[0x0][0x22c] ;  /* 0x00008b0000047ab9 */ /* 0x000fe40000000800 */
[----:B------:R-:W3:Y:S01]  /*16c20*/  LDL.LU R17, [R1+0x3f4] ;  /* 0x0003f40001117983 */ /* 0x000ee20000300800 */
[----:B----4-:R-:W-:Y:S01]  /*16c30*/  ISETP.LT.AND P2, PT, R16, UR4, !P0 ;  /* 0x0000000410007c0c */ /* 0x010fe2000c741270 */
[----:B------:R-:W-:-:S02]  /*16c40*/  IMAD R10, R37, 0x2, R0 ;  /* 0x00000002250a7824 */ /* 0x000fc400078e0200 */
[----:B------:R-:W4:Y:S01]  /*16c50*/  LDL.LU R16, [R1+0x3f0] ;  /* 0x0003f00001107983 */ /* 0x000f220000300800 */
[----:B------:R-:W-:Y:S01]  /*16c60*/  PRMT R13, R28, 0x7773, RZ ;  /* 0x000077731c0d7816 */ /* 0x000fe200000000ff */
[----:B------:R-:W-:Y:S01]  /*16c70*/  ULDC UR4, c[0x0][0x22c] ;  /* 0x00008b0000047ab9 */ /* 0x000fe20000000800 */
[C---:B------:R-:W-:Y:S01]  /*16c80*/  IADD3 R4, P6, R10.reuse, R38, RZ ;  /* 0x000000260a047210 */ /* 0x040fe20007fde0ff */
[----:B-1----:R-:W4:Y:S03]  /*16c90*/  LDL.LU R15, [R1+0x3ec] ;  /* 0x0003ec00010f7983 */ /* 0x002f260000300800 */
[----:B------:R-:W-:-:S05]  /*16ca0*/  LEA.HI.X.SX32 R5, R10, R39, 0x1, P6 ;  /* 0x000000270a057211 */ /* 0x000fca00030f0eff */
[----:B------:R1:W-:Y:S01]  /*16cb0*/  @P5 STG.E.U8 desc[UR14][R4.64], R13 ;  /* 0x0000000d04005986 */ /* 0x0003e2000c10110e */
[C---:B------:R-:W-:Y:S01]  /*16cc0*/  ISETP.LT.AND P5, PT, R14.reuse, UR4, !P0 ;  /* 0x000000040e007c0c */ /* 0x040fe2000c7a1270 */
[----:B0-----:R-:W-:Y:S01]  /*16cd0*/  IMAD R3, R14, R37, RZ ;  /* 0x000000250e037224 */ /* 0x001fe200078e02ff */
[----:B------:R-:W-:Y:S01]  /*16ce0*/  PRMT R29, R29, 0x7773, RZ ;  /* 0x000077731d1d7816 */ /* 0x000fe200000000ff */
[----:B------:R-:W4:Y:S01]  /*16cf0*/  LDL.LU R14, [R1+0x3e8] ;  /* 0x0003e800010e7983 */ /* 0x000f220000300800 */
[C---:B------:R-:W-:Y:S01]  /*16d00*/  IMAD R10, R37.reuse, 0x2, R10 ;  /* 0x00000002250a7824 */ /* 0x040fe200078e020a */
[----:B------:R-:W-:Y:S01]  /*16d10*/  PRMT R11, R30, 0x7773, RZ ;  /* 0x000077731e0b7816 */ /* 0x000fe200000000ff */
[----:B------:R-:W-:Y:S02]  /*16d20*/  ULDC UR4, c[0x0][0x22c] ;  /* 0x00008b0000047ab9 */ /* 0x000fe40000000800 */
[----:B------:R-:W-:Y:S01]  /*16d30*/  IMAD R0, R37, 0x2, R10 ;  /* 0x0000000225007824 */ /* 0x000fe200078e020a */
[----:B------:R-:W-:-:S04]  /*16d40*/  IADD3 R6, P6, R10, R38, RZ ;  /* 0x000000260a067210 */ /* 0x000fc80007fde0ff */
[----:B------:R-:W-:Y:S02]  /*16d50*/  LEA.HI.X.SX32 R7, R10, R39, 0x1, P6 ;  /* 0x000000270a077211 */ /* 0x000fe400030f0eff */
[----:B------:R-:W-:-:S04]  /*16d60*/  IADD3 R8, P6, R0, R38, RZ ;  /* 0x0000002600087210 */ /* 0x000fc80007fde0ff */
[-C--:B------:R-:W-:Y:S02]  /*16d70*/  LEA.HI.X.SX32 R9, R0, R39.reuse, 0x1, P6 ;  /* 0x0000002700097211 */ /* 0x080fe400030f0eff */
[----:B------:R-:W-:Y:S01]  /*16d80*/  IADD3 R2, P6, R3, R38, RZ ;  /* 0x0000002603027210 */ /* 0x000fe20007fde0ff */
[----:B------:R-:W-:Y:S01]  /*16d90*/  @P1 STG.E.U8 desc[UR14][R6.64], R29 ;  /* 0x0000001d06001986 */ /* 0x000fe2000c10110e */
[----:B------:R-:W-:Y:S02]  /*16da0*/  PRMT R31, R31, 0x7773, RZ ;  /* 0x000077731f1f7816 */ /* 0x000fe400000000ff */
[----:B------:R-:W-:Y:S01]  /*16db0*/  LEA.HI.X.SX32 R3, R3, R39, 0x1, P6 ;  /* 0x0000002703037211 */ /* 0x000fe200030f0eff */
[----:B------:R0:W-:Y:S04]  /*16dc0*/  @P3 STG.E.U8 desc[UR14][R8.64], R11 ;  /* 0x0000000b08003986 */ /* 0x0001e8000c10110e */
[----:B------:R0:W-:Y:S01]  /*16dd0*/  @P5 STG.E.U8 desc[UR14][R2.64], R31 ;  /* 0x0000001f02005986 */ /* 0x0001e2000c10110e */
[----:B--2---:R-:W-:Y:S01]  /*16de0*/  ISETP.LT.AND P1, PT, R12, UR5, !P0 ;  /* 0x000000050c007c0c */ /* 0x004fe2000c721270 */
[----:B------:R-:W-:-:S02]  /*16df0*/  IMAD R0, R37, 0x4, R0 ;  /* 0x0000000425007824 */ /* 0x000fc400078e0200 */
[----:B------:R-:W2:Y:S01]  /*16e00*/  LDL.LU R12, [R1+0x3e4] ;  /* 0x0003e400010c7983 */ /* 0x000ea20000300800 */
[----:B-1----:R-:W-:Y:S01]  /*16e10*/  PRMT R13, R32, 0x7770, RZ ;  /* 0x00007770200d7816 */ /* 0x002fe200000000ff */
[----:B------:R-:W-:Y:S01]  /*16e20*/  ULDC UR5, c[0x0][0x22c] ;  /* 0x00008b0000057ab9 */ /* 0x000fe20000000800 */
[----:B---3--:R-:W-:Y:S01]  /*16e30*/  ISETP.LT.AND P3, PT, R17, UR4, !P0 ;  /* 0x0000000411007c0c */ /* 0x008fe2000c761270 */
[----:B------:R-:W-:Y:S01]  /*16e40*/  ULDC UR4, c[0x0][0x22c] ;  /* 0x00008b0000047ab9 */ /* 0x000fe20000000800 */
[----:B------:R-:W3:Y:S01]  /*16e50*/  LDL.LU R17, [R1+0x3e0] ;  /* 0x0003e00001117983 */ /* 0x000ee20000300800 */
[----:B----4-:R-:W-:Y:S01]  /*16e60*/  ISETP.LT.AND P5, PT, R16, UR4, !P0 ;  /* 0x0000000410007c0c */ /* 0x010fe2000c7a1270 */
[----:B------:R-:W-:Y:S02]  /*16e70*/  IMAD R10, R37, 0x2, R0 ;  /* 0x00000002250a7824 */ /* 0x000fe400078e0200 */
[----:B------:R-:W4:Y:S01]  /*16e80*/  LDL.LU R16, [R1+0x2dc] ;  /* 0x0002dc0001107983 */ /* 0x000f220000300800 */
[C---:B------:R-:W-:Y:S01]  /*16e90*/  IADD3 R4, P6, R0.reuse, R38, RZ ;  /* 0x0000002600047210 */ /* 0x040fe20007fde0ff */
[----:B------:R-:W-:Y:S01]  /*16ea0*/  ULDC UR4, c[0x0][0x22c] ;  /* 0x00008b0000047ab9 */ /* 0x000fe20000000800 */
[----:B0-----:R-:W-:Y:S01]  /*16eb0*/  PRMT R11, R33, 0x7770, RZ ;  /* 0x00007770210b7816 */ /* 0x001fe200000000ff */
[----:B------:R-:W4:Y:S01]  /*16ec0*/  LDL.LU R18, [R1+0x3dc] ;  /* 0x0003dc0001127983 */ /* 0x000f220000300800 */
[----:B------:R-:W-:-:S02]  /*16ed0*/  LEA.HI.X.SX32 R5, R0, R39, 0x1, P6 ;  /* 0x0000002700057211 */ /* 0x000fc400030f0eff */
[----:B------:R-:W-:-:S04]  /*16ee0*/  IADD3 R6, P6, R10, R38, RZ ;  /* 0x000000260a067210 */ /* 0x000fc80007fde0ff */
[----:B------:R-:W-:Y:S01]  /*16ef0*/  LEA.HI.X.SX32 R7, R10, R39, 0x1, P6 ;  /* 0x000000270a077211 */ /* 0x000fe200030f0eff */
[----:B------:R0:W-:Y:S01]  /*16f00*/  @P4 STG.E.U8 desc[UR14][R4.64], R13 ;  /* 0x0000000d04004986 */ /* 0x0001e2000c10110e */
[----:B------:R-:W-:Y:S01]  /*16f10*/  ISETP.LT.AND P4, PT, R15, UR4, !P0 ;  /* 0x000000040f007c0c */ /* 0x000fe2000c781270 */
[----:B------:R-:W-:Y:S01]  /*16f20*/  ULDC UR4, c[0x0][0x22c] ;  /* 0x00008b0000047ab9 */ /* 0x000fe20000000800 */
[C---:B------:R-:W-:Y:S01]  /*16f30*/  IMAD R0, R37.reuse, 0x2, R10 ;  /* 0x0000000225007824 */ /* 0x040fe200078e020a */
[----:B------:R1:W-:Y:S01]  /*16f40*/  @P2 STG.E.U8 desc[UR14][R6.64], R11 ;  /* 0x0000000b06002986 */ /* 0x0003e2000c10110e */
[----:B------:R-:W-:Y:S01]  /*16f50*/  ISETP.LT.AND P2, PT, R14, UR4, !P0 ;  /* 0x000000040e007c0c */ /* 0x000fe2000c741270 */
[----:B------:R-:W-:Y:S02]  /*16f60*/  ULDC UR4, c[0x0][0x22c] ;  /* 0x00008b0000047ab9 */ /* 0x000fe40000000800 */
[----:B------:R-:W4:Y:S01]  /*16f70*/  LDL.LU R14, [R1+0x3d8] ;  /* 0x0003d800010e7983 */ /* 0x000f220000300800 */
[----:B------:R-:W-:Y:S01]  /*16f80*/  IADD3 R8, P6, R0, R38, RZ ;  /* 0x0000002600087210 */ /* 0x000fe20007fde0ff */
[----:B------:R-:W-:-:S03]  /*16f90*/  IMAD R10, R37, 0x2, R0 ;  /* 0x00000002250a7824 */ /* 0x000fc600078e0200 */
[----:B------:R-:W-:Y:S01]  /*16fa0*/  LEA.HI.X.SX32 R9, R0, R39, 0x1, P6 ;  /* 0x0000002700097211 */ /* 0x000fe200030f0eff */
[----:B------:R-:W-:Y:S01]  /*16fb0*/  IMAD R0, R37, 0x2, R10 ;  /* 0x0000000225007824 */ /* 0x000fe200078e020a */
[----:B------:R-:W-:-:S04]  /*16fc0*/  IADD3 R2, P6, R10, R38, RZ ;  /* 0x000000260a027210 */ /* 0x000fc80007fde0ff */
[-C--:B------:R-:W-:Y:S02]  /*16fd0*/  LEA.HI.X.SX32 R3, R10, R39.reuse, 0x1, P6 ;  /* 0x000000270a037211 */ /* 0x080fe400030f0eff */
[----:B0-----:R-:W-:Y:S02]  /*16fe0*/  IADD3 R4, P6, R0, R38, RZ ;  /* 0x0000002600047210 */ /* 0x001fe40007fde0ff */
[----:B------:R-:W-:Y:S02]  /*16ff0*/  PRMT R13, R34, 0x7770, RZ ;  /* 0x00007770220d7816 */ /* 0x000fe400000000ff */
[----:B------:R-:W-:Y:S01]  /*17000*/  LEA.HI.X.SX32 R5, R0, R39, 0x1, P6 ;  /* 0x0000002700057211 */ /* 0x000fe200030f0eff */
[----:B------:R-:W-:Y:S01]  /*17010*/  IMAD R0, R37, 0x2, R0 ;  /* 0x0000000225007824 */ /* 0x000fe200078e0200 */
[----:B-1----:R-:W-:Y:S01]  /*17020*/  PRMT R11, R35, 0x7770, RZ ;  /* 0x00007770230b7816 */ /* 0x002fe200000000ff */
[----:B------:R0:W-:Y:S01]  /*17030*/  @P1 STG.E.U8 desc[UR14][R8.64], R13 ;  /* 0x0000000d08001986 */ /* 0x0001e2000c10110e */
[----:B------:R-:W-:-:S02]  /*17040*/  PRMT R15, R32, 0x7771, RZ ;  /* 0x00007771200f7816 */ /* 0x000fc400000000ff */
[C---:B------:R-:W-:Y:S01]  /*17050*/  IADD3 R6, P6, R0.reuse, R38, RZ ;  /* 0x0000002600067210 */ /* 0x040fe20007fde0ff */
[----:B------:R1:W-:Y:S01]  /*17060*/  @P3 STG.E.U8 desc[UR14][R2.64], R11 ;  /* 0x0000000b02003986 */ /* 0x0003e2000c10110e */
[----:B------:R-:W-:Y:S02]  /*17070*/  IMAD R10, R37, 0x2, R0 ;  /* 0x00000002250a7824 */ /* 0x000fe400078e0200 */
[----:B------:R-:W-:Y:S01]  /*17080*/  LEA.HI.X.SX32 R7, R0, R39, 0x1, P6 ;  /* 0x0000002700077211 */ /* 0x000fe200030f0eff */
[----:B------:R1:W-:Y:S01]  /*17090*/  @P5 STG.E.U8 desc[UR14][R4.64], R15 ;  /* 0x0000000f04005986 */ /* 0x0003e2000c10110e */
[----:B--2---:R-:W-:Y:S01]  /*170a0*/  ISETP.LT.AND P1, PT, R12, UR4, !P0 ;  /* 0x000000040c007c0c */ /* 0x004fe2000c721270 */
[----:B------:R-:W-:Y:S02]  /*170b0*/  ULDC UR4, c[0x0][0x22c] ;  /* 0x00008b0000047ab9 */ /* 0x000fe40000000800 */
[----:B------:R-:W2:Y:S01]  /*170c0*/  LDL.LU R12, [R1+0x3d4] ;  /* 0x0003d400010c7983 */ /* 0x000ea20000300800 */
[----:B---3--:R-:W-:Y:S01]  /*170d0*/  ISETP.LT.AND P3, PT, R17, UR4, !P0 ;  /* 0x0000000411007c0c */ /* 0x008fe2000c761270 */
[----:B------:R-:W-:-:S02]  /*170e0*/  ULDC UR4, c[0x0][0x22c] ;  /* 0x00008b0000047ab9 */ /* 0x000fc40000000800 */
[----:B------:R-:W3:Y:S01]  /*170f0*/  LDL.LU R17, [R1+0x3d0] ;  /* 0x0003d00001117983 */ /* 0x000ee20000300800 */
[C---:B----4-:R-:W-:Y:S01]  /*17100*/  ISETP.LT.AND P5, PT, R16.reuse, UR4, !P0 ;  /* 0x0000000410007c0c */ /* 0x050fe2000c7a1270 */
[----:B------:R-:W-:Y:S01]  /*17110*/  IMAD R0, R16, R37, RZ ;  /* 0x0000002510007224 */ /* 0x000fe200078e02ff */
[----:B0-----:R-:W-:Y:S01]  /*17120*/  IADD3 R8, P6, R10, R38, RZ ;  /* 0x000000260a087210 */ /* 0x001fe20007fde0ff */
[----:B------:R-:W4:Y:S01]  /*17130*/  LDL.LU R16, [R1+0x3cc] ;  /* 0x0003cc0001107983 */ /* 0x000f220000300800 */
[----:B------:R-:W-:Y:S01]  /*17140*/  PRMT R13, R33, 0x7771, RZ ;  /* 0x00007771210d7816 */ /* 0x000fe200000000ff */
[----:B------:R-:W-:Y:S01]  /*17150*/  ULDC UR4, c[0x0][0x22c] ;  /* 0x00008b0000047ab9 */ /* 0x000fe20000000800 */
[----:B-1----:R-:W-:Y:S02]  /*17160*/  PRMT R11, R34, 0x7771, RZ ;  /* 0x00007771220b7816 */ /* 0x002fe400000000ff */
[----:B------:R-:W-:Y:S01]  /*17170*/  LEA.HI.X.SX32 R9, R10, R39, 0x1, P6 ;  /* 0x000000270a097211 */ /* 0x000fe200030f0eff */
[----:B------:R0:W-:Y:S04]  /*17180*/  @P4 STG.E.U8 desc[UR14][R6.64], R13 ;  /* 0x0000000d06004986 */ /* 0x0001e8000c10110e */
[----:B------:R1:W-:Y:S01]  /*17190*/  @P2 STG.E.U8 desc[UR14][R8.64], R11 ;  /* 0x0000000b08002986 */ /* 0x0003e2000c10110e */
[----:B------:R-:W-:Y:S01]  /*171a0*/  ISETP.LT.AND P2, PT, R14, UR4, !P0 ;  /* 0x000000040e007c0c */ /* 0x000fe2000c741270 */
[----:B------:R-:W-:-:S02]  /*171b0*/  IMAD R10, R37, 0x4, R10 ;  /* 0x00000004250a7824 */ /* 0x000fc400078e020a */
[----:B------:R-:W4:Y:S01]  /*171c0*/  LDL.LU R14, [R1+0x3c8] ;  /* 0x0003c800010e7983 */ /* 0x000f220000300800 */
[----:B------:R-:W-:Y:S01]  /*171d0*/  IADD3 R2, P6, R0, R38, RZ ;  /* 0x0000002600027210 */ /* 0x000fe20007fde0ff */
[----:B------:R-:W-:-:S03]  /*171e0*/  ULDC UR4, c[0x0][0x22c] ;  /* 0x00008b0000047ab9 */ /* 0x000fc60000000800 */
[-C--:B------:R-:W-:Y:S01]  /*171f0*/  LEA.HI.X.SX32 R3, R0, R39.reuse, 0x1, P6 ;  /* 0x0000002700037211 */ /* 0x080fe200030f0eff */
[----:B------:R-:W-:Y:S01]  /*17200*/  IMAD R0, R37, 0x2, R10 ;  /* 0x0000000225007824 */ /* 0x000fe200078e020a */
[CC--:B------:R-:W-:Y:S02]  /*17210*/  IADD3 R4, P6, R10.reuse, R38.reuse, RZ ;  /* 0x000000260a047210 */ /* 0x0c0fe40007fde0ff */
[----:B------:R-:W-:Y:S02]  /*17220*/  PRMT R15, R35, 0x7771, RZ ;  /* 0x00007771230f7816 */ /* 0x000fe400000000ff */
[----:B------:R-:W-:Y:S02]  /*17230*/  LEA.HI.X.SX32 R5, R10, R39, 0x1, P6 ;  /* 0x000000270a057211 */ /* 0x000fe400030f0eff */
[----:B0-----:R-:W-:Y:S02]  /*17240*/  IADD3 R6, P6, R0, R38, RZ ;  /* 0x0000002600067210 */ /* 0x001fe40007fde0ff */
[----:B------:R-:W-:Y:S01]  /*17250*/  PRMT R13, R32, 0x7772, RZ ;  /* 0x00007772200d7816 */ /* 0x000fe200000000ff */
[----:B------:R0:W-:Y:S01]  /*17260*/  @P5 STG.E.U8 desc[UR14][R2.64], R15 ;  /* 0x0000000f02005986 */ /* 0x0001e2000c10110e */
[----:B-1----:R-:W-:-:S02]  /*17270*/  PRMT R11, R33, 0x7772, RZ ;  /* 0x00007772210b7816 */ /* 0x002fc400000000ff */
[----:B------:R-:W-:Y:S01]  /*17280*/  LEA.HI.X.SX32 R7, R0, R39, 0x1, P6 ;  /* 0x0000002700077211 */ /* 0x000fe200030f0eff */
[----:B------:R1:W-:Y:S04]  /*17290*/  @P1 STG.E.U8 desc[UR14][R4.64], R13 ;  /* 0x0000000d04001986 */ /* 0x0003e8000c10110e */
[----:B------:R-:W-:Y:S01]  /*172a0*/  @P3 STG.E.U8 desc[UR14][R6.64], R11 ;  /* 0x0000000b06003986 */ /* 0x000fe2000c10110e */
[----:B--2---:R-:W-:Y:S01]  /*172b0*/  ISETP.LT.AND P5, PT, R12, UR4, !P0 ;  /* 0x000000040c007c0c */ /* 0x004fe2000c7a1270 */
[----:B------:R-:W-:Y:S02]  /*172c0*/  ULDC UR4, c[0x0][0x22c] ;  /* 0x00008b0000047ab9 */ /* 0x000fe40000000800 */
[----:B------:R-:W2:Y:S01]  /*172d0*/  LDL.LU R12, [R1+0x3c4] ;  /* 0x0003c400010c7983 */ /* 0x000ea20000300800 */
[----:B---3--:R-:W-:-:S03]  /*172e0*/  ISETP.LT.AND P1, PT, R17, UR4, !P0 ;  /* 0x0000000411007c0c */ /* 0x008fc6000c721270 */
[----:B------:R-:W3:Y:S01]  /*172f0*/  LDL.LU R19, [R1+0x2d8] ;  /* 0x0002d80001137983 */ /* 0x000ee20000300800 */
[----:B------:R-:W-:Y:S01]  /*17300*/  ULDC UR4, c[0x0][0x22c] ;  /* 0x00008b0000047ab9 */ /* 0x000fe20000000800 */
[C---:B------:R-:W-:Y:S01]  /*17310*/  IMAD R0, R37.reuse, 0x2, R0 ;  /* 0x0000000225007824 */ /* 0x040fe200078e0200 */
[----:B------:R-:W-:Y:S01]  /*17320*/  ISETP.LT.AND P4, PT, R18, UR5, !P0 ;  /* 0x0000000512007c0c */ /* 0x000fe2000c781270 */
[----:B------:R-:W3:Y:S01]  /*17330*/  LDS.128 R4, [R36] ;  /* 0x0000000024047984 */ /* 0x000ee20000000c00 */
[----:B------:R-:W-:Y:S02]  /*17340*/  PRMT R17, R34, 0x7772, RZ ;  /* 0x0000777222117816 */ /* 0x000fe400000000ff */
[----:B----4-:R-:W-:Y:S01]  /*17350*/  ISETP.LT.AND P3, PT, R16, UR4, !P0 ;  /* 0x0000000410007c0c */ /* 0x010fe2000c761270 */
[----:B------:R-:W-:Y:S01]  /*17360*/  ULDC UR4, c[0x0][0x22c] ;  /* 0x00008b0000047ab9 */ /* 0x000fe20000000800 */
[----:B------:R-:W4:Y:S01]  /*17370*/  LDL.LU R16, [R1+0x3c0] ;  /* 0x0003c00001107983 */ /* 0x000f220000300800 */
[C---:B0-----:R-:W-:Y:S01]  /*17380*/  IADD3 R2, P6, R0.reuse, R38, RZ ;  /* 0x0000002600027210 */ /* 0x041fe20007fde0ff */
[----:B------:R-:W-:Y:S01]  /*17390*/  IMAD R10, R37, 0x2, R0 ;  /* 0x00000002250a7824 */ /* 0x000fe200078e0200 */
[----:B------:R-:W-:Y:S01]  /*173a0*/  PRMT R15, R35, 0x7772, RZ ;  /* 0x00007772230f7816 */ /* 0x000fe200000000ff */
[----:B------:R-:W4:Y:S01]  /*173b0*/  LDL.LU R18, [R1+0x3bc] ;  /* 0x0003bc0001127983 */ /* 0x000f220000300800 */
[----:B------:R-:W-:Y:S01]  /*173c0*/  LEA.HI.X.SX32 R3, R0, R39, 0x1, P6 ;  /* 0x0000002700037211 */ /* 0x000fe200030f0eff */
[----:B------:R-:W-:-:S04]  /*173d0*/  ULDC UR5, c[0x0][0x22c] ;  /* 0x00008b0000057ab9 */ /* 0x000fc80000000800 */
[----:B------:R0:W-:Y:S01]  /*173e0*/  @P4 STG.E.U8 desc[UR14][R2.64], R17 ;  /* 0x0000001102004986 */ /* 0x0001e2000c10110e */
[-C--:B------:R-:W-:Y:S02]  /*173f0*/  IADD3 R8, P6, R10, R38.reuse, RZ ;  /* 0x000000260a087210 */ /* 0x080fe40007fde0ff */
[----:B------:R-:W-:Y:S01]  /*17400*/  ISETP.LT.AND P4, PT, R14, UR4, !P0 ;  /* 0x000000040e007c0c */ /* 0x000fe2000c781270 */
[C---:B------:R-:W-:Y:S01]  /*17410*/  IMAD R0, R37.reuse, 0x2, R10 ;  /* 0x0000000225007824 */ /* 0x040fe200078e020a */
[----:B------:R-:W4:Y:S01]  /*17420*/  LDL.LU R14, [R1+0x3b4] ;  /* 0x0003b400010e7983 */ /* 0x000f220000300800 */
[-C--:B------:R-:W-:Y:S01]  /*17430*/  LEA.HI.X.SX32 R9, R10, R39.reuse, 0x1, P6 ;  /* 0x000000270a097211 */ /* 0x080fe200030f0eff */
[----:B------:R-:W-:Y:S02]  /*17440*/  ULDC UR4, c[0x0][0x22c] ;  /* 0x00008b0000047ab9 */ /* 0x000fe40000000800 */
[-C--:B------:R-:W-:Y:S01]  /*17450*/  IADD3 R10, P6, R0, R38.reuse, RZ ;  /* 0x00000026000a7210 */ /* 0x080fe20007fde0ff */
[----:B------:R-:W4:Y:S01]  /*17460*/  LDL.LU R20, [R1+0x3b0] ;  /* 0x0003b00001147983 */ /* 0x000f220000300800 */
[----:B-1----:R-:W-:Y:S01]  /*17470*/  PRMT R13, R32, 0x7773, RZ ;  /* 0x00007773200d7816 */ /* 0x002fe200000000ff */
[----:B0-----:R-:W0:Y:S01]  /*17480*/  LDC R17, c[0x0][0x248] ;  /* 0x00009200ff117b82 */ /* 0x001e220000000800 */
[----:B------:R-:W-:Y:S01]  /*17490*/  LEA.HI.X.SX32 R11, R0, R39, 0x1, P6 ;  /* 0x00000027000b7211 */ /* 0x000fe200030f0eff */
[----:B------:R-:W-:Y:S01]  /*174a0*/  IMAD R0, R37, 0x2, R0 ;  /* 0x0000000225007824 */ /* 0x000fe200078e0200 */
[----:B------:R1:W-:Y:S04]  /*174b0*/  @P2 STG.E.U8 desc[UR14][R8.64], R15 ;  /* 0x0000000f08002986 */ /* 0x0003e8000c10110e */
[----:B------:R4:W-:Y:S01]  /*174c0*/  @P5 STG.E.U8 desc[UR14][R10.64], R13 ;  /* 0x0000000d0a005986 */ /* 0x0009e2000c10110e */
[----:B------:R-:W-:-:S02]  /*174d0*/  IADD3 R2, P5, R0, R38, RZ ;  /* 0x0000002600027210 */ /* 0x000fc40007fbe0ff */
[----:B------:R-:W-:Y:S02]  /*174e0*/  PRMT R33, R33, 0x7773, RZ ;  /* 0x0000777321217816 */ /* 0x000fe400000000ff */
[----:B------:R-:W-:Y:S01]  /*174f0*/  LEA.HI.X.SX32 R3, R0, R39, 0x1, P5 ;  /* 0x0000002700037211 */ /* 0x000fe200028f0eff */
[----:B-1----:R-:W1:Y:S04]  /*17500*/  LDC R15, c[0x0][0x248] ;  /* 0x00009200ff0f7b82 */ /* 0x002e680000000800 */
[----:B------:R1:W-:Y:S01]  /*17510*/  @P1 STG.E.U8 desc[UR14][R2.64], R33 ;  /* 0x0000002102001986 */ /* 0x0003e2000c10110e */
[----:B--2---:R-:W-:Y:S01]  /*17520*/  ISETP.LT.AND P2, PT, R12, UR4, !P0 ;  /* 0x000000040c007c0c */ /* 0x004fe2000c741270 */
[----:B------:R-:W-:Y:S02]  /*17530*/  ULDC UR4, c[0x0][0x22c] ;  /* 0x00008b0000047ab9 */ /* 0x000fe40000000800 */
[----:B---3--:R-:W-:Y:S01]  /*17540*/  ISETP.LT.AND P6, PT, R19, UR4, !P0 ;  /* 0x0000000413007c0c */ /* 0x008fe2000c7c1270 */
[----:B------:R-:W-:-:S02]  /*17550*/  ULDC UR4, c[0x0][0x22c] ;  /* 0x00008b0000047ab9 */ /* 0x000fc40000000800 */
[----:B----4-:R-:W-:Y:S01]  /*17560*/  ISETP.LT.AND P1, PT, R16, UR4, !P0 ;  /* 0x0000000410007c0c */ /* 0x010fe2000c721270 */
[----:B------:R-:W-:Y:S01]  /*17570*/  IMAD R12, R37, 0x2, R0 ;  /* 0x00000002250c7824 */ /* 0x000fe200078e0200 */
[----:B------:R-:W2:Y:S01]  /*17580*/  LDL.LU R16, [R1+0x3a0] ;  /* 0x0003a00001107983 */ /* 0x000ea20000300800 */
[----:B------:R-:W-:Y:S01]  /*17590*/  IMAD R37, R19, R37, RZ ;  /* 0x0000002513257224 */ /* 0x000fe200078e02ff */
[----:B------:R-:W-:Y:S01]  /*175a0*/  PRMT R13, R34, 0x7773, RZ ;  /* 0x00007773220d7816 */ /* 0x000fe200000000ff */
[----:B------:R-:W-:Y:S01]  /*175b0*/  ULDC UR4, c[0x0][0x22c] ;  /* 0x00008b0000047ab9 */ /* 0x000fe20000000800 */
[----:B------:R-:W-:-:S04]  /*175c0*/  IADD3 R8, P5, R12, R38, RZ ;  /* 0x000000260c087210 */ /* 0x000fc80007fbe0ff */
[----:B------:R-:W-:Y:S02]  /*175d0*/  LEA.HI.X.SX32 R9, R12, R39, 0x1, P5 ;  /* 0x000000270c097211 */ /* 0x000fe400028f0eff */
[----:B------:R-:W-:-:S03]  /*175e0*/  IADD3 R10, P5, R37, R38, RZ ;  /* 0x00000026250a7210 */ /* 0x000fc60007fbe0ff */
[----:B------:R3:W-:Y:S01]  /*175f0*/  @P3 STG.E.U8 desc[UR14][R8.64], R13 ;  /* 0x0000000d08003986 */ /* 0x0007e2000c10110e */
[----:B------:R-:W-:Y:S02]  /*17600*/  LEA.HI.X.SX32 R11, R37, R39, 0x1, P5 ;  /* 0x00000027250b7211 */ /* 0x000fe400028f0eff */
[----:B------:R-:W-:Y:S01]  /*17610*/  ISETP.LT.AND P3, PT, R14, UR5, !P0 ;  /* 0x000000050e007c0c */ /* 0x000fe2000c761270 */
[----:B0-----:R-:W-:Y:S01]  /*17620*/  IMAD R12, R17, 0x4, R12 ;  /* 0x00000004110c7824 */ /* 0x001fe200078e020c */
[----:B------:R-:W4:Y:S01]  /*17630*/  LDL.LU R14, [R1+0x39c] ;  /* 0x00039c00010e7983 */ /* 0x000f220000300800 */
[----:B------:R-:W-:Y:S01]  /*17640*/  ISETP.LT.AND P5, PT, R18, UR4, !P0 ;  /* 0x0000000412007c0c */ /* 0x000fe2000c7a1270 */
[----:B------:R-:W-:Y:S01]  /*17650*/  ULDC UR4, c[0x0][0x22c] ;  /* 0x00008b0000047ab9 */ /* 0x000fe20000000800 */
[----:B------:R-:W-:Y:S01]  /*17660*/  PRMT R35, R35, 0x7773, RZ ;  /* 0x0000777323237816 */ /* 0x000fe200000000ff */
[----:B------:R-:W4:Y:S01]  /*17670*/  LDL.LU R18, [R1+0x398] ;  /* 0x0003980001127983 */ /* 0x000f220000300800 */
[----:B-1----:R-:W-:Y:S01]  /*17680*/  IMAD R0, R15, 0x2, R12 ;  /* 0x000000020f007824 */ /* 0x002fe200078e020c */
[----:B------:R-:W-:Y:S01]  /*17690*/  PRMT R19, R4, 0x7770, RZ ;  /* 0x0000777004137816 */ /* 0x000fe200000000ff */
[----:B------:R-:W-:Y:S01]  /*176a0*/  ULDC UR5, c[0x0][0x22c] ;  /* 0x00008b0000057ab9 */ /* 0x000fe20000000800 */
[----:B------:R0:W-:Y:S01]  /*176b0*/  @P6 STG.E.U8 desc[UR14][R10.64], R35 ;  /* 0x000000230a006986 */ /* 0x0001e2000c10110e */
[----:B------:R-:W-:-:S02]  /*176c0*/  IADD3 R2, P6, R12, R38, RZ ;  /* 0x000000260c027210 */ /* 0x000fc40007fde0ff */
[----:B------:R-:W-:Y:S01]  /*176d0*/  PRMT R17, R5, 0x7770, RZ ;  /* 0x0000777005117816 */ /* 0x000fe200000000ff */
[----:B------:R-:W4:Y:S01]  /*176e0*/  LDL.LU R152, [R1+0x2d4] ;  /* 0x0002d40001987983 */ /* 0x000f220000300800 */
[-C--:B------:R-:W-:Y:S02]  /*176f0*/  LEA.HI.X.SX32 R3, R12, R39.reuse, 0x1, P6 ;  /* 0x000000270c037211 */ /* 0x080fe400030f0eff */
[C---:B---3--:R-:W-:Y:S01]  /*17700*/  IADD3 R8, P6, R0.reuse, R38, RZ ;  /* 0x0000002600087210 */ /* 0x048fe20007fde0ff */
[----:B------:R-:W3:Y:S03]  /*17710*/  LDL.LU R22, [R1+0x394] ;  /* 0x0003940001167983 */ /* 0x000ee60000300800 */
[----:B------:R-:W-:Y:S01]  /*17720*/  LEA.HI.X.SX32 R9, R0, R39, 0x1, P6 ;  /* 0x0000002700097211 */ /* 0x000fe200030f0eff */
[----:B------:R1:W-:Y:S01]  /*17730*/  @P4 STG.E.U8 desc[UR14][R2.64], R19 ;  /* 0x0000001302004986 */ /* 0x0003e2000c10110e */
[----:B------:R-:W-:Y:S01]  /*17740*/  ISETP.LT.AND P4, PT, R20, UR4, !P0 ;  /* 0x0000000414007c0c */ /* 0x000fe2000c781270 */
[----:B------:R-:W-:-:S02]  /*17750*/  ULDC UR4, c[0x0][0x22c] ;  /* 0x00008b0000047ab9 */ /* 0x000fc40000000800 */
[----:B------:R1:W-:Y:S01]  /*17760*/  @P2 STG.E.U8 desc[UR14][R8.64], R17 ;  /* 0x0000001108002986 */ /* 0x0003e2000c10110e */
[----:B------:R-:W-:Y:S01]  /*17770*/  IMAD R12, R21, 0x2, R0 ;  /* 0x00000002150c7824 */ /* 0x000fe200078e0200 */
[----:B------:R-:W-:Y:S01]  /*17780*/  PRMT R15, R6, 0x7770, RZ ;  /* 0x00007770060f7816 */ /* 0x000fe200000000ff */
[----:B------:R-:W4:Y:S01]  /*17790*/  LDC R21, c[0x0][0x248] ;  /* 0x00009200ff157b82 */ /* 0x000f220000000800 */
[----:B--2---:R-:W-:Y:S01]  /*177a0*/  ISETP.LT.AND P2, PT, R16, UR4, !P0 ;  /* 0x0000000410007c0c */ /* 0x004fe2000c741270 */
[----:B------:R-:W-:Y:S01]  /*177b0*/  IMAD R0, R23, 0x2, R12 ;  /* 0x0000000217007824 */ /* 0x000fe200078e020c */
[----:B------:R-:W2:Y:S01]  /*177c0*/  LDL.LU R16, [R1+0x390] ;  /* 0x0003900001107983 */ /* 0x000ea20000300800 */
[CC--:B0-----:R-:W-:Y:S01]  /*177d0*/  IADD3 R10, P6, R12.reuse, R38.reuse, RZ ;  /* 0x000000260c0a7210 */ /* 0x0c1fe20007fde0ff */
[----:B------:R-:W-:Y:S01]  /*177e0*/  ULDC UR4, c[0x0][0x22c] ;  /* 0x00008b0000047ab9 */ /* 0x000fe20000000800 */
[----:B-1----:R-:W-:Y:S01]  /*177f0*/  PRMT R19, R7, 0x7770, RZ ;  /* 0x0000777007137816 */ /* 0x002fe200000000ff */
[----:B------:R-:W3:Y:S01]  /*17800*/  LDL.LU R20, [R1+0x38c] ;  /* 0x00038c0001147983 */ /* 0x000ee20000300800 */
[----:B------:R-:W-:Y:S01]  /*17810*/  LEA.HI.X.SX32 R11, R12, R39, 0x1, P6 ;  /* 0x000000270c0b7211 */ /* 0x000fe200030f0eff */
[----:B------:R-:W0:Y:S01]  /*17820*/  LDC R23, c[0x0][0x248] ;  /* 0x00009200ff177b82 */ /* 0x000e220000000800 */
[----:B------:R-:W-:-:S04]  /*17830*/  IADD3 R12, P6, R0, R38, RZ ;  /* 0x00000026000c7210 */ /* 0x000fc80007fde0ff */
[-C--:B------:R-:W-:Y:S01]  /*17840*/  LEA.HI.X.SX32 R13, R0, R39.reuse, 0x1, P6 ;  /* 0x00000027000d7211 */ /* 0x080fe200030f0eff */
[----:B------:R-:W-:Y:S01]  /*17850*/  IMAD R0, R25, 0x2, R0 ;  /* 0x0000000219007824 */ /* 0x000fe200078e0200 */
[----:B------:R1:W-:Y:S01]  /*17860*/  @P1 STG.E.U8 desc[UR14][R10.64], R15 ;  /* 0x0000000f0a001986 */ /* 0x0003e2000c10110e */
[----:B------:R-:W-:Y:S01]  /*17870*/  PRMT R17, R4, 0x7771, RZ ;  /* 0x0000777104117816 */ /* 0x000fe200000000ff */
[----:B------:R-:W3:Y:S02]  /*17880*/  LDC R25, c[0x0][0x248] ;  /* 0x00009200ff197b82 */ /* 0x000ee40000000800 */
[----:B------:R-:W-:Y:S02]  /*17890*/  IADD3 R2, P6, R0, R38, RZ ;  /* 0x0000002600027210 */ /* 0x000fe40007fde0ff */
[----:B----4-:R-:W-:Y:S01]  /*178a0*/  ISETP.LT.AND P1, PT, R14, UR4, !P0 ;  /* 0x000000040e007c0c */ /* 0x010fe2000c721270 */
[----:B------:R-:W-:Y:S01]  /*178b0*/  ULDC UR4, c[0x0][0x22c] ;  /* 0x00008b0000047ab9 */ /* 0x000fe20000000800 */
[----:B------:R-:W-:-:S02]  /*178c0*/  LEA.HI.X.SX32 R3, R0, R39, 0x1, P6 ;  /* 0x0000002700037211 */ /* 0x000fc400030f0eff */
[----:B------:R-:W-:Y:S01]  /*178d0*/  ISETP.LT.AND P6, PT, R18, UR4, !P0 ;  /* 0x0000000412007c0c */ /* 0x000fe2000c7c1270 */
[----:B------:R4:W-:Y:S01]  /*178e0*/  @P5 STG.E.U8 desc[UR14][R12.64], R19 ;  /* 0x000000130c005986 */ /* 0x0009e2000c10110e */
[----:B------:R-:W-:Y:S01]  /*178f0*/  IMAD R14, R27, 0x2, R0 ;  /* 0x000000021b0e7824 */ /* 0x000fe200078e0200 */
[----:B-1----:R-:W-:Y:S01]  /*17900*/  PRMT R15, R5, 0x7771, RZ ;  /* 0x00007771050f7816 */ /* 0x002fe200000000ff */
[----:B------:R-:W-:Y:S01]  /*17910*/  ULDC UR4, c[0x0][0x248] ;  /* 0x0000920000047ab9 */ /* 0x000fe20000000800 */
[----:B------:R-:W3:Y:S04]  /*17920*/  LDL.LU R18, [R1+0x388] ;  /* 0x0003880001127983 */ /* 0x000ee80000300800 */
[----:B----4-:R-:W4:Y:S01]  /*17930*/  LDL.LU R12, [R1+0x384] ;  /* 0x00038400010c7983 */ /* 0x010f220000300800 */
[-C--:B------:R-:W-:Y:S01]  /*17940*/  IADD3 R8, P5, R14, R38.reuse, RZ ;  /* 0x000000260e087210 */ /* 0x080fe20007fbe0ff */
[----:B------:R-:W-:Y:S01]  /*17950*/  IMAD R0, R152, UR4, RZ ;  /* 0x0000000498007c24 */ /* 0x000fe2000f8e02ff */
[----:B------:R-:W-:Y:S01]  /*17960*/  ULDC UR4, c[0x0][0x22c] ;  /* 0x00008b0000047ab9 */ /* 0x000fe20000000800 */
[----:B------:R-:W1:Y:S01]  /*17970*/  LDC R19, c[0x0][0x248] ;  /* 0x00009200ff137b82 */ /* 0x000e620000000800 */
[----:B------:R-:W-:Y:S01]  /*17980*/  LEA.HI.X.SX32 R9, R14, R39, 0x1, P5 ;  /* 0x000000270e097211 */ /* 0x000fe200028f0eff */
[----:B------:R0:W-:Y:S04]  /*17990*/  @P3 STG.E.U8 desc[UR14][R2.64], R17 ;  /* 0x0000001102003986 */ /* 0x0001e8000c10110e */
[----:B------:R2:W-:Y:S01]  /*179a0*/  @P4 STG.E.U8 desc[UR14][R8.64], R15 ;  /* 0x0000000f08004986 */ /* 0x0005e2000c10110e */
[----:B------:R-:W-:Y:S01]  /*179b0*/  IMAD R14, R21, 0x2, R14 ;  /* 0x00000002150e7824 */ /* 0x000fe200078e020e */
[----:B------:R-:W-:Y:S01]  /*179c0*/  PRMT R13, R6, 0x7771, RZ ;  /* 0x00007771060d7816 */ /* 0x000fe200000000ff */
[----:B------:R-:W4:Y:S03]  /*179d0*/  LDC R21, c[0x0][0x248] ;  /* 0x00009200ff157b82 */ /* 0x000f260000000800 */
[----:B------:R-:W-:-:S05]  /*179e0*/  IADD3 R10, P3, R14, R38, RZ ;  /* 0x000000260e0a7210 */ /* 0x000fca0007f7e0ff */
[----:B0-----:R-:W0:Y:S01]  /*179f0*/  LDC R17, c[0x0][0x248] ;  /* 0x00009200ff117b82 */ /* 0x001e220000000800 */
[----:B--2---:R-:W-:Y:S01]  /*17a00*/  ISETP.LT.AND P4, PT, R16, UR4, !P0 ;  /* 0x0000000410007c0c */ /* 0x004fe2000c781270 */
[----:B------:R-:W-:Y:S01]  /*17a10*/  ULDC UR4, c[0x0][0x22c] ;  /* 0x00008b0000047ab9 */ /* 0x000fe20000000800 */
[----:B------:R-:W2:Y:S01]  /*17a20*/  LDL.LU R16, [R1+0x2d0] ;  /* 0x0002d00001107983 */ /* 0x000ea20000300800 */
[----:B------:R-:W-:Y:S01]  /*17a30*/  LEA.HI.X.SX32 R11, R14, R39, 0x1, P3 ;  /* 0x000000270e0b7211 */ /* 0x000fe200018f0eff */
[----:B------:R-:W-:Y:S01]  /*17a40*/  IMAD R14, R23, 0x4, R14 ;  /* 0x00000004170e7824 */ /* 0x000fe200078e020e */
[----:B------:R-:W-:Y:S01]  /*17a50*/  ISETP.LT.AND P3, PT, R152, UR5, !P0 ;  /* 0x0000000598007c0c */ /* 0x000fe2000c761270 */
[----:B------:R-:W-:Y:S02]  /*17a60*/  ULDC UR5, c[0x0][0x22c] ;  /* 0x00008b0000057ab9 */ /* 0x000fe40000000800 */
[----:B------:R0:W-:Y:S01]  /*17a70*/  @P2 STG.E.U8 desc[UR14][R10.64], R13 ;  /* 0x0000000d0a002986 */ /* 0x0001e2000c10110e */
[----:B------:R-:W-:-:S04]  /*17a80*/  IADD3 R2, P2, R0, R38, RZ ;  /* 0x0000002600027210 */ /* 0x000fc80007f5e0ff */
[-C--:B------:R-:W-:Y:S02]  /*17a90*/  LEA.HI.X.SX32 R3, R0, R39.reuse, 0x1, P2 ;  /* 0x0000002700037211 */ /* 0x080fe400010f0eff */
[CC--:B------:R-:W-:Y:S02]  /*17aa0*/  IADD3 R8, P2, R14.reuse, R38.reuse, RZ ;  /* 0x000000260e087210 */ /* 0x0c0fe40007f5e0ff */
[----:B------:R-:W-:Y:S02]  /*17ab0*/  PRMT R15, R7, 0x7771, RZ ;  /* 0x00007771070f7816 */ /* 0x000fe400000000ff */
[----:B------:R-:W-:Y:S01]  /*17ac0*/  LEA.HI.X.SX32 R9, R14, R39, 0x1, P2 ;  /* 0x000000270e097211 */ /* 0x000fe200010f0eff */
[----:B-1----:R-:W-:Y:S01]  /*17ad0*/  IMAD R14, R19, 0x2, R14 ;  /* 0x00000002130e7824 */ /* 0x002fe200078e020e */
[----:B0-----:R-:W-:Y:S01]  /*17ae0*/  PRMT R13, R4, 0x7772, RZ ;  /* 0x00007772040d7816 */ /* 0x001fe200000000ff */
[----:B------:R0:W-:Y:S01]  /*17af0*/  @P3 STG.E.U8 desc[UR14][R2.64], R15 ;  /* 0x0000000f02003986 */ /* 0x0001e2000c10110e */
[----:B------:R-:W1:Y:S01]  /*17b00*/  LDC R19, c[0x0][0x248] ;  /* 0x00009200ff137b82 */ /* 0x000e620000000800 */
[----:B---3--:R-:W-:Y:S01]  /*17b10*/  ISETP.LT.AND P3, PT, R20, UR4, !P0 ;  /* 0x0000000414007c0c */ /* 0x008fe2000c761270 */
[----:B------:R-:W-:Y:S01]  /*17b20*/  ULDC UR4, c[0x0][0x22c] ;  /* 0x00008b0000047ab9 */ /* 0x000fe20000000800 */
[----:B------:R3:W-:Y:S01]  /*17b30*/  @P1 STG.E.U8 desc[UR14][R8.64], R13 ;  /* 0x0000000d08001986 */ /* 0x0007e2000c10110e */
[----:B------:R-:W-:-:S02]  /*17b40*/  IADD3 R10, P1, R14, R38, RZ ;  /* 0x000000260e0a7210 */ /* 0x000fc40007f3e0ff */
[----:B------:R-:W-:Y:S01]  /*17b50*/  ISETP.LT.AND P2, PT, R18, UR4, !P0 ;  /* 0x0000000412007c0c */ /* 0x000fe2000c741270 */
[----:B------:R-:W-:Y:S01]  /*17b60*/  ULDC UR4, c[0x0][0x22c] ;  /* 0x00008b0000047ab9 */ /* 0x000fe20000000800 */
[----:B------:R-:W-:Y:S01]  /*17b70*/  LEA.HI.X.SX32 R11, R14, R39, 0x1, P1 ;  /* 0x000000270e0b7211 */ /* 0x000fe200008f0eff */
[----:B------:R-:W-:Y:S01]  /*17b80*/  IMAD R14, R17, 0x2, R14 ;  /* 0x00000002110e7824 */ /* 0x000fe200078e020e */
[----:B0-----:R-:W-:Y:S02]  /*17b90*/  PRMT R15, R5, 0x7772, RZ ;  /* 0x00007772050f7816 */ /* 0x001fe400000000ff */
[----:B----4-:R-:W-:Y:S01]  /*17ba0*/  ISETP.LT.AND P1, PT, R12, UR4, !P0 ;  /* 0x000000040c007c0c */ /* 0x010fe2000c721270 */
[----:B------:R-:W-:Y:S01]  /*17bb0*/  IMAD R0, R21, 0x2, R14 ;  /* 0x0000000215007824 */ /* 0x000fe200078e020e */
[----:B------:R-:W0:Y:S01]  /*17bc0*/  LDC R12, c[0x0][0x248] ;  /* 0x00009200ff0c7b82 */ /* 0x000e220000000800 */
[----:B------:R4:W-:Y:S01]  /*17bd0*/  @P6 STG.E.U8 desc[UR14][R10.64], R15 ;  /* 0x0000000f0a006986 */ /* 0x0009e2000c10110e */
[----:B------:R-:W-:Y:S01]  /*17be0*/  IADD3 R2, P6, R14, R38, RZ ;  /* 0x000000260e027210 */ /* 0x000fe20007fde0ff */
[----:B------:R-:W-:-:S03]  /*17bf0*/  ULDC UR4, c[0x0][0x248] ;  /* 0x0000920000047ab9 */ /* 0x000fc60000000800 */
[-C--:B------:R-:W-:Y:S02]  /*17c00*/  LEA.HI.X.SX32 R3, R14, R39.reuse, 0x1, P6 ;  /* 0x000000270e037211 */ /* 0x080fe400030f0eff */
[----:B---3--:R-:W-:Y:S02]  /*17c10*/  IADD3 R8, P6, R0, R38, RZ ;  /* 0x0000002600087210 */ /* 0x008fe40007fde0ff */
[----:B------:R-:W-:Y:S02]  /*17c20*/  ISETP.LT.AND P5, PT, R22, UR6, !P0 ;  /* 0x0000000616007c0c */ /* 0x000fe4000c7a1270 */
[----:B------:R-:W-:Y:S01]  /*17c30*/  LEA.HI.X.SX32 R9, R0, R39, 0x1, P6 ;  /* 0x0000002700097211 */ /* 0x000fe200030f0eff */
[----:B-1----:R-:W-:Y:S01]  /*17c40*/  IMAD R0, R19, 0x2, R0 ;  /* 0x0000000213007824 */ /* 0x002fe200078e0200 */
[----:B------:R-:W-:-:S03]  /*17c50*/  PRMT R23, R6, 0x7772, RZ ;  /* 0x0000777206177816 */ /* 0x000fc600000000ff */
[----:B----4-:R-:W-:Y:S01]  /*17c60*/  IMAD R11, R25, 0x2, R0 ;  /* 0x00000002190b7824 */ /* 0x010fe200078e0200 */
[----:B------:R-:W-:Y:S02]  /*17c70*/  PRMT R21, R7, 0x7772, RZ ;  /* 0x0000777207157816 */ /* 0x000fe400000000ff */
[----:B------:R-:W-:Y:S02]  /*17c80*/  PRMT R19, R4, 0x7773, RZ ;  /* 0x0000777304137816 */ /* 0x000fe400000000ff */
[-C--:B------:R-:W-:Y:S01]  /*17c90*/  IADD3 R4, P6, R0, R38.reuse, RZ ;  /* 0x0000002600047210 */ /* 0x080fe20007fde0ff */
[----:B0-----:R-:W-:Y:S01]  /*17ca0*/  IMAD R12, R12, 0x2, R11 ;  /* 0x000000020c0c7824 */ /* 0x001fe200078e020b */
[----:B------:R0:W-:Y:S01]  /*17cb0*/  @P5 STG.E.U8 desc[UR14][R2.64], R23 ;  /* 0x0000001702005986 */ /* 0x0001e2000c10110e */
[----:B------:R-:W-:Y:S02]  /*17cc0*/  PRMT R15, R6, 0x7773, RZ ;  /* 0x00007773060f7816 */ /* 0x000fe400000000ff */
[----:B------:R-:W-:Y:S01]  /*17cd0*/  PRMT R17, R5, 0x7773, RZ ;  /* 0x0000777305117816 */ /* 0x000fe200000000ff */
[----:B------:R1:W-:Y:S01]  /*17ce0*/  @P4 STG.E.U8 desc[UR14][R8.64], R21 ;  /* 0x0000001508004986 */ /* 0x0003e2000c10110e */
[----:B------:R-:W-:-:S02]  /*17cf0*/  IADD3 R6, P5, R11, R38, RZ ;  /* 0x000000260b067210 */ /* 0x000fc40007fbe0ff */
[-C--:B------:R-:W-:Y:S02]  /*17d00*/  LEA.HI.X.SX32 R5, R0, R39.reuse, 0x1, P6 ;  /* 0x0000002700057211 */ /* 0x080fe400030f0eff */
[----:B0-----:R-:W-:Y:S02]  /*17d10*/  PRMT R3, R7, 0x7773, RZ ;  /* 0x0000777307037816 */ /* 0x001fe400000000ff */
[----:B------:R-:W-:Y:S01]  /*17d20*/  LEA.HI.X.SX32 R7, R11, R39, 0x1, P5 ;  /* 0x000000270b077211 */ /* 0x000fe200028f0eff */
[----:B------:R1:W-:Y:S04]  /*17d30*/  @P3 STG.E.U8 desc[UR14][R4.64], R19 ;  /* 0x0000001304003986 */ /* 0x0003e8000c10110e */
[----:B------:R1:W-:Y:S01]  /*17d40*/  @P2 STG.E.U8 desc[UR14][R6.64], R17 ;  /* 0x0000001106002986 */ /* 0x0003e2000c10110e */
[C---:B--2---:R-:W-:Y:S01]  /*17d50*/  IMAD R13, R16.reuse, UR4, RZ ;  /* 0x00000004100d7c24 */ /* 0x044fe2000f8e02ff */
[----:B------:R-:W-:-:S04]  /*17d60*/  ISETP.LT.AND P0, PT, R16, UR5, !P0 ;  /* 0x0000000510007c0c */ /* 0x000fc8000c701270 */
[CC--:B------:R-:W-:Y:S02]  /*17d70*/  IADD3 R10, P4, R13.reuse, R38.reuse, RZ ;  /* 0x000000260d0a7210 */ /* 0x0c0fe40007f9e0ff */
[C---:B------:R-:W-:Y:S02]  /*17d80*/  IADD3 R38, P6, R12.reuse, R38, RZ ;  /* 0x000000260c267210 */ /* 0x040fe40007fde0ff */
[-C--:B------:R-:W-:Y:S02]  /*17d90*/  LEA.HI.X.SX32 R11, R13, R39.reuse, 0x1, P4 ;  /* 0x000000270d0b7211 */ /* 0x080fe400020f0eff */
[----:B------:R-:W-:-:S05]  /*17da0*/  LEA.HI.X.SX32 R39, R12, R39, 0x1, P6 ;  /* 0x000000270c277211 */ /* 0x000fca00030f0eff */
[----:B------:R1:W-:Y:S01]  /*17db0*/  @P1 STG.E.U8 desc[UR14][R38.64], R15 ;  /* 0x0000000f26001986 */ /* 0x0003e2000c10110e */
[----:B------:R-:W-:Y:S05]  /*17dc0*/  @!P0 EXIT ;  /* 0x000000000000894d */ /* 0x000fea0003800000 */
[----:B------:R-:W-:Y:S01]  /*17dd0*/  STG.E.U8 desc[UR14][R10.64], R3 ;  /* 0x000000030a007986 */ /* 0x000fe2000c10110e */
[----:B------:R-:W-:Y:S05]  /*17de0*/  EXIT ;  /* 0x000000000000794d */ /* 0x000fea0003800000 */
.L_x_3:
[----:B------:R-:W-:-:S00]  /*17df0*/  BRA `(.L_x_3) ;  /* 0xfffffffc00fc7947 */ /* 0x000fc0000383ffff */
[----:B------:R-:W-:-:S00]  /*17e00*/  NOP ;  /* 0x0000000000007918 */ /* 0x000fc00000000000 */
[----:B------:R-:W-:-:S00]  /*17e10*/  NOP ;  /* 0x0000000000007918 */ /* 0x000fc00000000000 */
[----:B------:R-:W-:-:S00]  /*17e20*/  NOP ;  /* 0x0000000000007918 */ /* 0x000fc00000000000 */
[----:B------:R-:W-:-:S00]  /*17e30*/  NOP ;  /* 0x0000000000007918 */ /* 0x000fc00000000000 */
[----:B------:R-:W-:-:S00]  /*17e40*/  NOP ;  /* 0x0000000000007918 */ /* 0x000fc00000000000 */
[----:B------:R-:W-:-:S00]  /*17e50*/  NOP ;  /* 0x0000000000007918 */ /* 0x000fc00000000000 */
[----:B------:R-:W-:-:S00]  /*17e60*/  NOP ;  /* 0x0000000000007918 */ /* 0x000fc00000000000 */
[----:B------:R-:W-:-:S00]  /*17e70*/  NOP ;  /* 0x0000000000007918 */ /* 0x000fc00000000000 */
.L_x_4:


//--------------------- .nv.shared.matmul_kernel  --------------------------
	.section	.nv.shared.matmul_kernel,"aw",@nobits
	.sectionflags	@""
	.align	16
	.zero		1024


//--------------------- .nv.shared.reserved.0     --------------------------
	.section	.nv.shared.reserved.0,"aw",@nobits
	.weak		__nv_reservedSMEM_offset_0_alias
	.size		__nv_reservedSMEM_offset_0_alias, 0, 0
	.other		__nv_reservedSMEM_offset_0_alias,@"STO_CUDA_RESERVED_SHARED STV_DEFAULT"
__nv_reservedSMEM_offset_0_alias:
	.zero		0


//--------------------- .nv.constant0.matmul_kernel --------------------------
	.section	.nv.constant0.matmul_kernel,"a",@progbits
	.sectionflags	@""
	.align	4
.nv.constant0.matmul_kernel:
	.zero		608


//--------------------- SYMBOLS --------------------------

	.type		.nv.reservedSmem.offset0,@object
	.size		.nv.reservedSmem.offset0,0x4
